//
// Generated by NVIDIA NVVM Compiler
//
// Compiler Build ID: CL-36424714
// Cuda compilation tools, release 13.0, V13.0.88
// Based on NVVM 20.0.0
//

.version 9.0
.target sm_100
.address_size 64

	// .globl	_Z17finish_lemma_calcIfEvPPT_S2_iiii
// _ZZ17finish_lemma_calcIfEvPPT_S2_iiiiE8my_ainvu has been demoted
// _ZZ17finish_lemma_calcIfEvPPT_S2_iiiiE8my_lemma has been demoted
// _ZZ17finish_lemma_calcIdEvPPT_S2_iiiiE8my_ainvu has been demoted
// _ZZ17finish_lemma_calcIdEvPPT_S2_iiiiE8my_lemma has been demoted
// _ZZ17finish_lemma_calcIN6thrust24THRUST_300001_SM_1000_NS7complexIfEEEvPPT_S6_iiiiE8my_ainvu has been demoted
// _ZZ17finish_lemma_calcIN6thrust24THRUST_300001_SM_1000_NS7complexIfEEEvPPT_S6_iiiiE8my_lemma has been demoted
// _ZZ17finish_lemma_calcIN6thrust24THRUST_300001_SM_1000_NS7complexIdEEEvPPT_S6_iiiiE8my_ainvu has been demoted
// _ZZ17finish_lemma_calcIN6thrust24THRUST_300001_SM_1000_NS7complexIdEEEvPPT_S6_iiiiE8my_lemma has been demoted
// _ZZ14update_onemoveIfEvPPT_iiiiiiiiiiiiiE6my_row has been demoted
// _ZZ14update_onemoveIfEvPPT_iiiiiiiiiiiiiE5my_gl has been demoted
// _ZZ14update_onemoveIfEvPPT_iiiiiiiiiiiiiE9my_newrow has been demoted
// _ZZ14update_onemoveIfEvPPT_iiiiiiiiiiiiiE8my_newgl has been demoted
// _ZZ14update_onemoveIfEvPPT_iiiiiiiiiiiiiE8my_ainvu has been demoted
// _ZZ14update_onemoveIfEvPPT_iiiiiiiiiiiiiE8my_lemma has been demoted
// _ZZ14update_onemoveIfEvPPT_iiiiiiiiiiiiiE11my_lemmainv has been demoted
// _ZZ14update_onemoveIfEvPPT_iiiiiiiiiiiiiE8my_awork has been demoted
// _ZZ14update_onemoveIdEvPPT_iiiiiiiiiiiiiE6my_row has been demoted
// _ZZ14update_onemoveIdEvPPT_iiiiiiiiiiiiiE5my_gl has been demoted
// _ZZ14update_onemoveIdEvPPT_iiiiiiiiiiiiiE9my_newrow has been demoted
// _ZZ14update_onemoveIdEvPPT_iiiiiiiiiiiiiE8my_newgl has been demoted
// _ZZ14update_onemoveIdEvPPT_iiiiiiiiiiiiiE8my_ainvu has been demoted
// _ZZ14update_onemoveIdEvPPT_iiiiiiiiiiiiiE8my_lemma has been demoted
// _ZZ14update_onemoveIdEvPPT_iiiiiiiiiiiiiE11my_lemmainv has been demoted
// _ZZ14update_onemoveIdEvPPT_iiiiiiiiiiiiiE8my_awork has been demoted
// _ZZ14multi_row_copyIfEvPPT_S2_iiiiE5mysrc has been demoted
// _ZZ14multi_row_copyIfEvPPT_S2_iiiiE6mydest has been demoted
// _ZZ14multi_row_copyIdEvPPT_S2_iiiiE5mysrc has been demoted
// _ZZ14multi_row_copyIdEvPPT_S2_iiiiE6mydest has been demoted
// _ZZ17calc_lemma_columnIfEvPPT_S2_S2_S2_iiiiiE6myainv has been demoted
// _ZZ17calc_lemma_columnIfEvPPT_S2_S2_S2_iiiiiE8mynewrow has been demoted
// _ZZ17calc_lemma_columnIfEvPPT_S2_S2_S2_iiiiiE11mylemma_col has been demoted
// _ZZ17calc_lemma_columnIfEvPPT_S2_S2_S2_iiiiiE11myainvu_col has been demoted
// _ZZ17calc_lemma_columnIdEvPPT_S2_S2_S2_iiiiiE6myainv has been demoted
// _ZZ17calc_lemma_columnIdEvPPT_S2_S2_S2_iiiiiE8mynewrow has been demoted
// _ZZ17calc_lemma_columnIdEvPPT_S2_S2_S2_iiiiiE11mylemma_col has been demoted
// _ZZ17calc_lemma_columnIdEvPPT_S2_S2_S2_iiiiiE11myainvu_col has been demoted
// _ZZ12copy_delayedIfEvPPT_S2_S2_S2_iiiE10mylemma_lu has been demoted
// _ZZ12copy_delayedIfEvPPT_S2_S2_S2_iiiE7mylemma has been demoted
// _ZZ12copy_delayedIfEvPPT_S2_S2_S2_iiiE13myainv_kblock has been demoted
// _ZZ12copy_delayedIfEvPPT_S2_S2_S2_iiiE10myainv_row has been demoted
// _ZZ12copy_delayedIdEvPPT_S2_S2_S2_iiiE10mylemma_lu has been demoted
// _ZZ12copy_delayedIdEvPPT_S2_S2_S2_iiiE7mylemma has been demoted
// _ZZ12copy_delayedIdEvPPT_S2_S2_S2_iiiE13myainv_kblock has been demoted
// _ZZ12copy_delayedIdEvPPT_S2_S2_S2_iiiE10myainv_row has been demoted
// _ZZ17copy_update_blockIfEvPPT_S2_S2_S2_iiiE10mylemma_lu has been demoted
// _ZZ17copy_update_blockIfEvPPT_S2_S2_S2_iiiE7mylemma has been demoted
// _ZZ17copy_update_blockIfEvPPT_S2_S2_S2_iiiE13myainv_kblock has been demoted
// _ZZ17copy_update_blockIfEvPPT_S2_S2_S2_iiiE11myainv_work has been demoted
// _ZZ17copy_update_blockIdEvPPT_S2_S2_S2_iiiE10mylemma_lu has been demoted
// _ZZ17copy_update_blockIdEvPPT_S2_S2_S2_iiiE7mylemma has been demoted
// _ZZ17copy_update_blockIdEvPPT_S2_S2_S2_iiiE13myainv_kblock has been demoted
// _ZZ17copy_update_blockIdEvPPT_S2_S2_S2_iiiE11myainv_work has been demoted
// _ZZ25calc_gradlapl_and_collectIfEvPPT_S2_S2_S1_iiiiE6my_row has been demoted
// _ZZ25calc_gradlapl_and_collectIfEvPPT_S2_S2_S1_iiiiE6my_col has been demoted
// _ZZ25calc_gradlapl_and_collectIdEvPPT_S2_S2_S1_iiiiE6my_row has been demoted
// _ZZ25calc_gradlapl_and_collectIdEvPPT_S2_S2_S1_iiiiE6my_col has been demoted
// _ZZ21calc_gradient_delayedIfEvPPT_S2_S1_iiE6my_row has been demoted
// _ZZ21calc_gradient_delayedIfEvPPT_S2_S1_iiE6my_col has been demoted
// _ZZ21calc_gradient_delayedIdEvPPT_S2_S1_iiE6my_row has been demoted
// _ZZ21calc_gradient_delayedIdEvPPT_S2_S1_iiE6my_col has been demoted
.global .align 1 .b8 _ZN34_INTERNAL_cbf0e6f1_4_k_cu_87db62d14cuda3std3__45__cpo5beginE[1];
.global .align 1 .b8 _ZN34_INTERNAL_cbf0e6f1_4_k_cu_87db62d14cuda3std3__45__cpo3endE[1];
.global .align 1 .b8 _ZN34_INTERNAL_cbf0e6f1_4_k_cu_87db62d14cuda3std3__45__cpo6cbeginE[1];
.global .align 1 .b8 _ZN34_INTERNAL_cbf0e6f1_4_k_cu_87db62d14cuda3std3__45__cpo4cendE[1];
.global .align 1 .b8 _ZN34_INTERNAL_cbf0e6f1_4_k_cu_87db62d14cuda3std3__45__cpo6rbeginE[1];
.global .align 1 .b8 _ZN34_INTERNAL_cbf0e6f1_4_k_cu_87db62d14cuda3std3__45__cpo4rendE[1];
.global .align 1 .b8 _ZN34_INTERNAL_cbf0e6f1_4_k_cu_87db62d14cuda3std3__45__cpo7crbeginE[1];
.global .align 1 .b8 _ZN34_INTERNAL_cbf0e6f1_4_k_cu_87db62d14cuda3std3__45__cpo5crendE[1];
.global .align 1 .b8 _ZN34_INTERNAL_cbf0e6f1_4_k_cu_87db62d14cuda3std3__436_GLOBAL__N__cbf0e6f1_4_k_cu_87db62d16ignoreE[1];
.global .align 1 .b8 _ZN34_INTERNAL_cbf0e6f1_4_k_cu_87db62d14cuda3std3__419piecewise_constructE[1];
.global .align 1 .b8 _ZN34_INTERNAL_cbf0e6f1_4_k_cu_87db62d14cuda3std3__48in_placeE[1];
.global .align 1 .b8 _ZN34_INTERNAL_cbf0e6f1_4_k_cu_87db62d14cuda3std3__420unreachable_sentinelE[1];
.global .align 1 .b8 _ZN34_INTERNAL_cbf0e6f1_4_k_cu_87db62d14cuda3std6ranges3__45__cpo4swapE[1];
.global .align 1 .b8 _ZN34_INTERNAL_cbf0e6f1_4_k_cu_87db62d14cuda3std6ranges3__45__cpo9iter_moveE[1];
.global .align 1 .b8 _ZN34_INTERNAL_cbf0e6f1_4_k_cu_87db62d14cuda3std6ranges3__45__cpo5beginE[1];
.global .align 1 .b8 _ZN34_INTERNAL_cbf0e6f1_4_k_cu_87db62d14cuda3std6ranges3__45__cpo3endE[1];
.global .align 1 .b8 _ZN34_INTERNAL_cbf0e6f1_4_k_cu_87db62d14cuda3std6ranges3__45__cpo6cbeginE[1];
.global .align 1 .b8 _ZN34_INTERNAL_cbf0e6f1_4_k_cu_87db62d14cuda3std6ranges3__45__cpo4cendE[1];
.global .align 1 .b8 _ZN34_INTERNAL_cbf0e6f1_4_k_cu_87db62d14cuda3std6ranges3__45__cpo7advanceE[1];
.global .align 1 .b8 _ZN34_INTERNAL_cbf0e6f1_4_k_cu_87db62d14cuda3std6ranges3__45__cpo9iter_swapE[1];
.global .align 1 .b8 _ZN34_INTERNAL_cbf0e6f1_4_k_cu_87db62d14cuda3std6ranges3__45__cpo4nextE[1];
.global .align 1 .b8 _ZN34_INTERNAL_cbf0e6f1_4_k_cu_87db62d14cuda3std6ranges3__45__cpo4prevE[1];
.global .align 1 .b8 _ZN34_INTERNAL_cbf0e6f1_4_k_cu_87db62d14cuda3std6ranges3__45__cpo4dataE[1];
.global .align 1 .b8 _ZN34_INTERNAL_cbf0e6f1_4_k_cu_87db62d14cuda3std6ranges3__45__cpo5cdataE[1];
.global .align 1 .b8 _ZN34_INTERNAL_cbf0e6f1_4_k_cu_87db62d14cuda3std6ranges3__45__cpo4sizeE[1];
.global .align 1 .b8 _ZN34_INTERNAL_cbf0e6f1_4_k_cu_87db62d14cuda3std6ranges3__45__cpo5ssizeE[1];
.global .align 1 .b8 _ZN34_INTERNAL_cbf0e6f1_4_k_cu_87db62d14cuda3std6ranges3__45__cpo8distanceE[1];
.global .align 1 .b8 _ZN34_INTERNAL_cbf0e6f1_4_k_cu_87db62d16thrust24THRUST_300001_SM_1000_NS6system6detail10sequential3seqE[1];

.visible .entry _Z17finish_lemma_calcIfEvPPT_S2_iiii(
	.param .u64 .ptr .align 1 _Z17finish_lemma_calcIfEvPPT_S2_iiii_param_0,
	.param .u64 .ptr .align 1 _Z17finish_lemma_calcIfEvPPT_S2_iiii_param_1,
	.param .u32 _Z17finish_lemma_calcIfEvPPT_S2_iiii_param_2,
	.param .u32 _Z17finish_lemma_calcIfEvPPT_S2_iiii_param_3,
	.param .u32 _Z17finish_lemma_calcIfEvPPT_S2_iiii_param_4,
	.param .u32 _Z17finish_lemma_calcIfEvPPT_S2_iiii_param_5
)
{
	.reg .pred 	%p<4>;
	.reg .b32 	%r<16>;
	.reg .b32 	%f<5>;
	.reg .b64 	%rd<22>;
	// demoted variable
	.shared .align 8 .u64 _ZZ17finish_lemma_calcIfEvPPT_S2_iiiiE8my_ainvu;
	// demoted variable
	.shared .align 8 .u64 _ZZ17finish_lemma_calcIfEvPPT_S2_iiiiE8my_lemma;
	ld.param.u64 	%rd2, [_Z17finish_lemma_calcIfEvPPT_S2_iiii_param_0];
	ld.param.u64 	%rd3, [_Z17finish_lemma_calcIfEvPPT_S2_iiii_param_1];
	ld.param.u32 	%r5, [_Z17finish_lemma_calcIfEvPPT_S2_iiii_param_2];
	ld.param.u32 	%r6, [_Z17finish_lemma_calcIfEvPPT_S2_iiii_param_3];
	ld.param.u32 	%r7, [_Z17finish_lemma_calcIfEvPPT_S2_iiii_param_5];
	mov.u32 	%r1, %tid.x;
	setp.ne.s32 	%p1, %r1, 0;
	@%p1 bra 	$L__BB0_2;
	cvta.to.global.u64 	%rd4, %rd3;
	cvta.to.global.u64 	%rd5, %rd2;
	mov.u32 	%r8, %ctaid.y;
	mul.wide.u32 	%rd6, %r8, 8;
	add.s64 	%rd7, %rd4, %rd6;
	ld.global.u64 	%rd8, [%rd7];
	st.shared.u64 	[_ZZ17finish_lemma_calcIfEvPPT_S2_iiiiE8my_lemma], %rd8;
	add.s64 	%rd9, %rd5, %rd6;
	ld.global.u64 	%rd10, [%rd9];
	mul.wide.s32 	%rd11, %r6, 4;
	add.s64 	%rd12, %rd10, %rd11;
	st.shared.u64 	[_ZZ17finish_lemma_calcIfEvPPT_S2_iiiiE8my_ainvu], %rd12;
$L__BB0_2:
	bar.sync 	0;
	mov.u32 	%r9, %ctaid.x;
	shl.b32 	%r10, %r9, 8;
	add.s32 	%r2, %r10, %r1;
	div.s32 	%r3, %r2, %r5;
	mul.lo.s32 	%r11, %r5, %r5;
	setp.ge.s32 	%p2, %r2, %r11;
	@%p2 bra 	$L__BB0_5;
	rem.s32 	%r12, %r2, %r5;
	ld.shared.u64 	%rd13, [_ZZ17finish_lemma_calcIfEvPPT_S2_iiiiE8my_ainvu];
	cvta.to.global.u64 	%rd1, %rd13;
	mul.lo.s32 	%r4, %r3, %r7;
	add.s32 	%r13, %r4, %r12;
	mul.wide.s32 	%rd14, %r13, 4;
	add.s64 	%rd15, %rd1, %rd14;
	ld.global.f32 	%f1, [%rd15];
	neg.f32 	%f2, %f1;
	ld.shared.u64 	%rd16, [_ZZ17finish_lemma_calcIfEvPPT_S2_iiiiE8my_lemma];
	cvta.to.global.u64 	%rd17, %rd16;
	mad.lo.s32 	%r14, %r3, %r5, %r12;
	mul.wide.s32 	%rd18, %r14, 4;
	add.s64 	%rd19, %rd17, %rd18;
	st.global.f32 	[%rd19], %f2;
	setp.ne.s32 	%p3, %r3, %r12;
	@%p3 bra 	$L__BB0_5;
	add.s32 	%r15, %r4, %r3;
	mul.wide.s32 	%rd20, %r15, 4;
	add.s64 	%rd21, %rd1, %rd20;
	ld.global.f32 	%f3, [%rd21];
	add.f32 	%f4, %f3, 0f3F800000;
	st.global.f32 	[%rd21], %f4;
$L__BB0_5:
	ret;

}
	// .globl	_Z17finish_lemma_calcIdEvPPT_S2_iiii
.visible .entry _Z17finish_lemma_calcIdEvPPT_S2_iiii(
	.param .u64 .ptr .align 1 _Z17finish_lemma_calcIdEvPPT_S2_iiii_param_0,
	.param .u64 .ptr .align 1 _Z17finish_lemma_calcIdEvPPT_S2_iiii_param_1,
	.param .u32 _Z17finish_lemma_calcIdEvPPT_S2_iiii_param_2,
	.param .u32 _Z17finish_lemma_calcIdEvPPT_S2_iiii_param_3,
	.param .u32 _Z17finish_lemma_calcIdEvPPT_S2_iiii_param_4,
	.param .u32 _Z17finish_lemma_calcIdEvPPT_S2_iiii_param_5
)
{
	.reg .pred 	%p<4>;
	.reg .b32 	%r<16>;
	.reg .b64 	%rd<22>;
	.reg .b64 	%fd<5>;
	// demoted variable
	.shared .align 8 .u64 _ZZ17finish_lemma_calcIdEvPPT_S2_iiiiE8my_ainvu;
	// demoted variable
	.shared .align 8 .u64 _ZZ17finish_lemma_calcIdEvPPT_S2_iiiiE8my_lemma;
	ld.param.u64 	%rd2, [_Z17finish_lemma_calcIdEvPPT_S2_iiii_param_0];
	ld.param.u64 	%rd3, [_Z17finish_lemma_calcIdEvPPT_S2_iiii_param_1];
	ld.param.u32 	%r5, [_Z17finish_lemma_calcIdEvPPT_S2_iiii_param_2];
	ld.param.u32 	%r6, [_Z17finish_lemma_calcIdEvPPT_S2_iiii_param_3];
	ld.param.u32 	%r7, [_Z17finish_lemma_calcIdEvPPT_S2_iiii_param_5];
	mov.u32 	%r1, %tid.x;
	setp.ne.s32 	%p1, %r1, 0;
	@%p1 bra 	$L__BB1_2;
	cvta.to.global.u64 	%rd4, %rd3;
	cvta.to.global.u64 	%rd5, %rd2;
	mov.u32 	%r8, %ctaid.y;
	mul.wide.u32 	%rd6, %r8, 8;
	add.s64 	%rd7, %rd4, %rd6;
	ld.global.u64 	%rd8, [%rd7];
	st.shared.u64 	[_ZZ17finish_lemma_calcIdEvPPT_S2_iiiiE8my_lemma], %rd8;
	add.s64 	%rd9, %rd5, %rd6;
	ld.global.u64 	%rd10, [%rd9];
	mul.wide.s32 	%rd11, %r6, 8;
	add.s64 	%rd12, %rd10, %rd11;
	st.shared.u64 	[_ZZ17finish_lemma_calcIdEvPPT_S2_iiiiE8my_ainvu], %rd12;
$L__BB1_2:
	bar.sync 	0;
	mov.u32 	%r9, %ctaid.x;
	shl.b32 	%r10, %r9, 8;
	add.s32 	%r2, %r10, %r1;
	div.s32 	%r3, %r2, %r5;
	mul.lo.s32 	%r11, %r5, %r5;
	setp.ge.s32 	%p2, %r2, %r11;
	@%p2 bra 	$L__BB1_5;
	rem.s32 	%r12, %r2, %r5;
	ld.shared.u64 	%rd13, [_ZZ17finish_lemma_calcIdEvPPT_S2_iiiiE8my_ainvu];
	cvta.to.global.u64 	%rd1, %rd13;
	mul.lo.s32 	%r4, %r3, %r7;
	add.s32 	%r13, %r4, %r12;
	mul.wide.s32 	%rd14, %r13, 8;
	add.s64 	%rd15, %rd1, %rd14;
	ld.global.f64 	%fd1, [%rd15];
	neg.f64 	%fd2, %fd1;
	ld.shared.u64 	%rd16, [_ZZ17finish_lemma_calcIdEvPPT_S2_iiiiE8my_lemma];
	cvta.to.global.u64 	%rd17, %rd16;
	mad.lo.s32 	%r14, %r3, %r5, %r12;
	mul.wide.s32 	%rd18, %r14, 8;
	add.s64 	%rd19, %rd17, %rd18;
	st.global.f64 	[%rd19], %fd2;
	setp.ne.s32 	%p3, %r3, %r12;
	@%p3 bra 	$L__BB1_5;
	add.s32 	%r15, %r4, %r3;
	mul.wide.s32 	%rd20, %r15, 8;
	add.s64 	%rd21, %rd1, %rd20;
	ld.global.f64 	%fd3, [%rd21];
	add.f64 	%fd4, %fd3, 0d3FF0000000000000;
	st.global.f64 	[%rd21], %fd4;
$L__BB1_5:
	ret;

}
	// .globl	_Z17finish_lemma_calcIN6thrust24THRUST_300001_SM_1000_NS7complexIfEEEvPPT_S6_iiii
.visible .entry _Z17finish_lemma_calcIN6thrust24THRUST_300001_SM_1000_NS7complexIfEEEvPPT_S6_iiii(
	.param .u64 .ptr .align 1 _Z17finish_lemma_calcIN6thrust24THRUST_300001_SM_1000_NS7complexIfEEEvPPT_S6_iiii_param_0,
	.param .u64 .ptr .align 1 _Z17finish_lemma_calcIN6thrust24THRUST_300001_SM_1000_NS7complexIfEEEvPPT_S6_iiii_param_1,
	.param .u32 _Z17finish_lemma_calcIN6thrust24THRUST_300001_SM_1000_NS7complexIfEEEvPPT_S6_iiii_param_2,
	.param .u32 _Z17finish_lemma_calcIN6thrust24THRUST_300001_SM_1000_NS7complexIfEEEvPPT_S6_iiii_param_3,
	.param .u32 _Z17finish_lemma_calcIN6thrust24THRUST_300001_SM_1000_NS7complexIfEEEvPPT_S6_iiii_param_4,
	.param .u32 _Z17finish_lemma_calcIN6thrust24THRUST_300001_SM_1000_NS7complexIfEEEvPPT_S6_iiii_param_5
)
{
	.reg .pred 	%p<4>;
	.reg .b32 	%r<16>;
	.reg .b32 	%f<7>;
	.reg .b64 	%rd<22>;
	// demoted variable
	.shared .align 8 .u64 _ZZ17finish_lemma_calcIN6thrust24THRUST_300001_SM_1000_NS7complexIfEEEvPPT_S6_iiiiE8my_ainvu;
	// demoted variable
	.shared .align 8 .u64 _ZZ17finish_lemma_calcIN6thrust24THRUST_300001_SM_1000_NS7complexIfEEEvPPT_S6_iiiiE8my_lemma;
	ld.param.u64 	%rd2, [_Z17finish_lemma_calcIN6thrust24THRUST_300001_SM_1000_NS7complexIfEEEvPPT_S6_iiii_param_0];
	ld.param.u64 	%rd3, [_Z17finish_lemma_calcIN6thrust24THRUST_300001_SM_1000_NS7complexIfEEEvPPT_S6_iiii_param_1];
	ld.param.u32 	%r5, [_Z17finish_lemma_calcIN6thrust24THRUST_300001_SM_1000_NS7complexIfEEEvPPT_S6_iiii_param_2];
	ld.param.u32 	%r6, [_Z17finish_lemma_calcIN6thrust24THRUST_300001_SM_1000_NS7complexIfEEEvPPT_S6_iiii_param_3];
	ld.param.u32 	%r7, [_Z17finish_lemma_calcIN6thrust24THRUST_300001_SM_1000_NS7complexIfEEEvPPT_S6_iiii_param_5];
	mov.u32 	%r1, %tid.x;
	setp.ne.s32 	%p1, %r1, 0;
	@%p1 bra 	$L__BB2_2;
	cvta.to.global.u64 	%rd4, %rd3;
	cvta.to.global.u64 	%rd5, %rd2;
	mov.u32 	%r8, %ctaid.y;
	mul.wide.u32 	%rd6, %r8, 8;
	add.s64 	%rd7, %rd4, %rd6;
	ld.global.u64 	%rd8, [%rd7];
	st.shared.u64 	[_ZZ17finish_lemma_calcIN6thrust24THRUST_300001_SM_1000_NS7complexIfEEEvPPT_S6_iiiiE8my_lemma], %rd8;
	add.s64 	%rd9, %rd5, %rd6;
	ld.global.u64 	%rd10, [%rd9];
	mul.wide.s32 	%rd11, %r6, 8;
	add.s64 	%rd12, %rd10, %rd11;
	st.shared.u64 	[_ZZ17finish_lemma_calcIN6thrust24THRUST_300001_SM_1000_NS7complexIfEEEvPPT_S6_iiiiE8my_ainvu], %rd12;
$L__BB2_2:
	bar.sync 	0;
	mov.u32 	%r9, %ctaid.x;
	shl.b32 	%r10, %r9, 8;
	add.s32 	%r2, %r10, %r1;
	div.s32 	%r3, %r2, %r5;
	mul.lo.s32 	%r11, %r5, %r5;
	setp.ge.s32 	%p2, %r2, %r11;
	@%p2 bra 	$L__BB2_5;
	rem.s32 	%r12, %r2, %r5;
	ld.shared.u64 	%rd13, [_ZZ17finish_lemma_calcIN6thrust24THRUST_300001_SM_1000_NS7complexIfEEEvPPT_S6_iiiiE8my_ainvu];
	cvta.to.global.u64 	%rd1, %rd13;
	mul.lo.s32 	%r4, %r3, %r7;
	add.s32 	%r13, %r4, %r12;
	mul.wide.s32 	%rd14, %r13, 8;
	add.s64 	%rd15, %rd1, %rd14;
	ld.global.v2.f32 	{%f1, %f2}, [%rd15];
	neg.f32 	%f3, %f1;
	neg.f32 	%f4, %f2;
	ld.shared.u64 	%rd16, [_ZZ17finish_lemma_calcIN6thrust24THRUST_300001_SM_1000_NS7complexIfEEEvPPT_S6_iiiiE8my_lemma];
	cvta.to.global.u64 	%rd17, %rd16;
	mad.lo.s32 	%r14, %r3, %r5, %r12;
	mul.wide.s32 	%rd18, %r14, 8;
	add.s64 	%rd19, %rd17, %rd18;
	st.global.v2.f32 	[%rd19], {%f3, %f4};
	setp.ne.s32 	%p3, %r3, %r12;
	@%p3 bra 	$L__BB2_5;
	add.s32 	%r15, %r4, %r3;
	mul.wide.s32 	%rd20, %r15, 8;
	add.s64 	%rd21, %rd1, %rd20;
	ld.global.f32 	%f5, [%rd21];
	add.f32 	%f6, %f5, 0f3F800000;
	st.global.f32 	[%rd21], %f6;
$L__BB2_5:
	ret;

}
	// .globl	_Z17finish_lemma_calcIN6thrust24THRUST_300001_SM_1000_NS7complexIdEEEvPPT_S6_iiii
.visible .entry _Z17finish_lemma_calcIN6thrust24THRUST_300001_SM_1000_NS7complexIdEEEvPPT_S6_iiii(
	.param .u64 .ptr .align 1 _Z17finish_lemma_calcIN6thrust24THRUST_300001_SM_1000_NS7complexIdEEEvPPT_S6_iiii_param_0,
	.param .u64 .ptr .align 1 _Z17finish_lemma_calcIN6thrust24THRUST_300001_SM_1000_NS7complexIdEEEvPPT_S6_iiii_param_1,
	.param .u32 _Z17finish_lemma_calcIN6thrust24THRUST_300001_SM_1000_NS7complexIdEEEvPPT_S6_iiii_param_2,
	.param .u32 _Z17finish_lemma_calcIN6thrust24THRUST_300001_SM_1000_NS7complexIdEEEvPPT_S6_iiii_param_3,
	.param .u32 _Z17finish_lemma_calcIN6thrust24THRUST_300001_SM_1000_NS7complexIdEEEvPPT_S6_iiii_param_4,
	.param .u32 _Z17finish_lemma_calcIN6thrust24THRUST_300001_SM_1000_NS7complexIdEEEvPPT_S6_iiii_param_5
)
{
	.reg .pred 	%p<4>;
	.reg .b32 	%r<16>;
	.reg .b64 	%rd<22>;
	.reg .b64 	%fd<7>;
	// demoted variable
	.shared .align 8 .u64 _ZZ17finish_lemma_calcIN6thrust24THRUST_300001_SM_1000_NS7complexIdEEEvPPT_S6_iiiiE8my_ainvu;
	// demoted variable
	.shared .align 8 .u64 _ZZ17finish_lemma_calcIN6thrust24THRUST_300001_SM_1000_NS7complexIdEEEvPPT_S6_iiiiE8my_lemma;
	ld.param.u64 	%rd2, [_Z17finish_lemma_calcIN6thrust24THRUST_300001_SM_1000_NS7complexIdEEEvPPT_S6_iiii_param_0];
	ld.param.u64 	%rd3, [_Z17finish_lemma_calcIN6thrust24THRUST_300001_SM_1000_NS7complexIdEEEvPPT_S6_iiii_param_1];
	ld.param.u32 	%r5, [_Z17finish_lemma_calcIN6thrust24THRUST_300001_SM_1000_NS7complexIdEEEvPPT_S6_iiii_param_2];
	ld.param.u32 	%r6, [_Z17finish_lemma_calcIN6thrust24THRUST_300001_SM_1000_NS7complexIdEEEvPPT_S6_iiii_param_3];
	ld.param.u32 	%r7, [_Z17finish_lemma_calcIN6thrust24THRUST_300001_SM_1000_NS7complexIdEEEvPPT_S6_iiii_param_5];
	mov.u32 	%r1, %tid.x;
	setp.ne.s32 	%p1, %r1, 0;
	@%p1 bra 	$L__BB3_2;
	cvta.to.global.u64 	%rd4, %rd3;
	cvta.to.global.u64 	%rd5, %rd2;
	mov.u32 	%r8, %ctaid.y;
	mul.wide.u32 	%rd6, %r8, 8;
	add.s64 	%rd7, %rd4, %rd6;
	ld.global.u64 	%rd8, [%rd7];
	st.shared.u64 	[_ZZ17finish_lemma_calcIN6thrust24THRUST_300001_SM_1000_NS7complexIdEEEvPPT_S6_iiiiE8my_lemma], %rd8;
	add.s64 	%rd9, %rd5, %rd6;
	ld.global.u64 	%rd10, [%rd9];
	mul.wide.s32 	%rd11, %r6, 16;
	add.s64 	%rd12, %rd10, %rd11;
	st.shared.u64 	[_ZZ17finish_lemma_calcIN6thrust24THRUST_300001_SM_1000_NS7complexIdEEEvPPT_S6_iiiiE8my_ainvu], %rd12;
$L__BB3_2:
	bar.sync 	0;
	mov.u32 	%r9, %ctaid.x;
	shl.b32 	%r10, %r9, 8;
	add.s32 	%r2, %r10, %r1;
	div.s32 	%r3, %r2, %r5;
	mul.lo.s32 	%r11, %r5, %r5;
	setp.ge.s32 	%p2, %r2, %r11;
	@%p2 bra 	$L__BB3_5;
	rem.s32 	%r12, %r2, %r5;
	ld.shared.u64 	%rd13, [_ZZ17finish_lemma_calcIN6thrust24THRUST_300001_SM_1000_NS7complexIdEEEvPPT_S6_iiiiE8my_ainvu];
	cvta.to.global.u64 	%rd1, %rd13;
	mul.lo.s32 	%r4, %r3, %r7;
	add.s32 	%r13, %r4, %r12;
	mul.wide.s32 	%rd14, %r13, 16;
	add.s64 	%rd15, %rd1, %rd14;
	ld.global.v2.f64 	{%fd1, %fd2}, [%rd15];
	neg.f64 	%fd3, %fd1;
	neg.f64 	%fd4, %fd2;
	ld.shared.u64 	%rd16, [_ZZ17finish_lemma_calcIN6thrust24THRUST_300001_SM_1000_NS7complexIdEEEvPPT_S6_iiiiE8my_lemma];
	cvta.to.global.u64 	%rd17, %rd16;
	mad.lo.s32 	%r14, %r3, %r5, %r12;
	mul.wide.s32 	%rd18, %r14, 16;
	add.s64 	%rd19, %rd17, %rd18;
	st.global.v2.f64 	[%rd19], {%fd3, %fd4};
	setp.ne.s32 	%p3, %r3, %r12;
	@%p3 bra 	$L__BB3_5;
	add.s32 	%r15, %r4, %r3;
	mul.wide.s32 	%rd20, %r15, 16;
	add.s64 	%rd21, %rd1, %rd20;
	ld.global.f64 	%fd5, [%rd21];
	add.f64 	%fd6, %fd5, 0d3FF0000000000000;
	st.global.f64 	[%rd21], %fd6;
$L__BB3_5:
	ret;

}
	// .globl	_Z14update_onemoveIfEvPPT_iiiiiiiiiiiii
.visible .entry _Z14update_onemoveIfEvPPT_iiiiiiiiiiiii(
	.param .u64 .ptr .align 1 _Z14update_onemoveIfEvPPT_iiiiiiiiiiiii_param_0,
	.param .u32 _Z14update_onemoveIfEvPPT_iiiiiiiiiiiii_param_1,
	.param .u32 _Z14update_onemoveIfEvPPT_iiiiiiiiiiiii_param_2,
	.param .u32 _Z14update_onemoveIfEvPPT_iiiiiiiiiiiii_param_3,
	.param .u32 _Z14update_onemoveIfEvPPT_iiiiiiiiiiiii_param_4,
	.param .u32 _Z14update_onemoveIfEvPPT_iiiiiiiiiiiii_param_5,
	.param .u32 _Z14update_onemoveIfEvPPT_iiiiiiiiiiiii_param_6,
	.param .u32 _Z14update_onemoveIfEvPPT_iiiiiiiiiiiii_param_7,
	.param .u32 _Z14update_onemoveIfEvPPT_iiiiiiiiiiiii_param_8,
	.param .u32 _Z14update_onemoveIfEvPPT_iiiiiiiiiiiii_param_9,
	.param .u32 _Z14update_onemoveIfEvPPT_iiiiiiiiiiiii_param_10,
	.param .u32 _Z14update_onemoveIfEvPPT_iiiiiiiiiiiii_param_11,
	.param .u32 _Z14update_onemoveIfEvPPT_iiiiiiiiiiiii_param_12,
	.param .u32 _Z14update_onemoveIfEvPPT_iiiiiiiiiiiii_param_13
)
{
	.reg .pred 	%p<19>;
	.reg .b32 	%r<68>;
	.reg .b32 	%f<131>;
	.reg .b64 	%rd<132>;
	// demoted variable
	.shared .align 8 .u64 _ZZ14update_onemoveIfEvPPT_iiiiiiiiiiiiiE6my_row;
	// demoted variable
	.shared .align 8 .u64 _ZZ14update_onemoveIfEvPPT_iiiiiiiiiiiiiE5my_gl;
	// demoted variable
	.shared .align 8 .u64 _ZZ14update_onemoveIfEvPPT_iiiiiiiiiiiiiE9my_newrow;
	// demoted variable
	.shared .align 8 .u64 _ZZ14update_onemoveIfEvPPT_iiiiiiiiiiiiiE8my_newgl;
	// demoted variable
	.shared .align 8 .u64 _ZZ14update_onemoveIfEvPPT_iiiiiiiiiiiiiE8my_ainvu;
	// demoted variable
	.shared .align 8 .u64 _ZZ14update_onemoveIfEvPPT_iiiiiiiiiiiiiE8my_lemma;
	// demoted variable
	.shared .align 8 .u64 _ZZ14update_onemoveIfEvPPT_iiiiiiiiiiiiiE11my_lemmainv;
	// demoted variable
	.shared .align 8 .u64 _ZZ14update_onemoveIfEvPPT_iiiiiiiiiiiiiE8my_awork;
	ld.param.u64 	%rd7, [_Z14update_onemoveIfEvPPT_iiiiiiiiiiiii_param_0];
	ld.param.u32 	%r23, [_Z14update_onemoveIfEvPPT_iiiiiiiiiiiii_param_1];
	ld.param.u32 	%r24, [_Z14update_onemoveIfEvPPT_iiiiiiiiiiiii_param_2];
	ld.param.u32 	%r25, [_Z14update_onemoveIfEvPPT_iiiiiiiiiiiii_param_3];
	ld.param.u32 	%r26, [_Z14update_onemoveIfEvPPT_iiiiiiiiiiiii_param_4];
	ld.param.u32 	%r27, [_Z14update_onemoveIfEvPPT_iiiiiiiiiiiii_param_5];
	ld.param.u32 	%r28, [_Z14update_onemoveIfEvPPT_iiiiiiiiiiiii_param_6];
	ld.param.u32 	%r29, [_Z14update_onemoveIfEvPPT_iiiiiiiiiiiii_param_7];
	ld.param.u32 	%r30, [_Z14update_onemoveIfEvPPT_iiiiiiiiiiiii_param_8];
	ld.param.u32 	%r31, [_Z14update_onemoveIfEvPPT_iiiiiiiiiiiii_param_9];
	ld.param.u32 	%r32, [_Z14update_onemoveIfEvPPT_iiiiiiiiiiiii_param_10];
	ld.param.u32 	%r33, [_Z14update_onemoveIfEvPPT_iiiiiiiiiiiii_param_11];
	ld.param.u32 	%r34, [_Z14update_onemoveIfEvPPT_iiiiiiiiiiiii_param_12];
	ld.param.u32 	%r35, [_Z14update_onemoveIfEvPPT_iiiiiiiiiiiii_param_13];
	mov.u32 	%r36, %ctaid.x;
	shl.b32 	%r37, %r36, 8;
	mov.u32 	%r38, %tid.x;
	add.s32 	%r1, %r37, %r38;
	setp.ne.s32 	%p1, %r38, 0;
	@%p1 bra 	$L__BB4_2;
	cvta.to.global.u64 	%rd8, %rd7;
	mov.u32 	%r39, %ctaid.y;
	mul.wide.u32 	%rd9, %r39, 8;
	add.s64 	%rd10, %rd8, %rd9;
	ld.global.u64 	%rd11, [%rd10];
	mul.wide.s32 	%rd12, %r24, 4;
	add.s64 	%rd13, %rd11, %rd12;
	st.shared.u64 	[_ZZ14update_onemoveIfEvPPT_iiiiiiiiiiiiiE6my_row], %rd13;
	mul.wide.s32 	%rd14, %r26, 4;
	add.s64 	%rd15, %rd11, %rd14;
	st.shared.u64 	[_ZZ14update_onemoveIfEvPPT_iiiiiiiiiiiiiE5my_gl], %rd15;
	mul.wide.s32 	%rd16, %r23, 4;
	add.s64 	%rd17, %rd11, %rd16;
	st.shared.u64 	[_ZZ14update_onemoveIfEvPPT_iiiiiiiiiiiiiE9my_newrow], %rd17;
	mul.wide.s32 	%rd18, %r25, 4;
	add.s64 	%rd19, %rd11, %rd18;
	st.shared.u64 	[_ZZ14update_onemoveIfEvPPT_iiiiiiiiiiiiiE8my_newgl], %rd19;
	mul.wide.s32 	%rd20, %r30, 4;
	add.s64 	%rd21, %rd11, %rd20;
	st.shared.u64 	[_ZZ14update_onemoveIfEvPPT_iiiiiiiiiiiiiE8my_awork], %rd21;
	mul.wide.s32 	%rd22, %r29, 4;
	add.s64 	%rd23, %rd11, %rd22;
	st.shared.u64 	[_ZZ14update_onemoveIfEvPPT_iiiiiiiiiiiiiE11my_lemmainv], %rd23;
	mul.wide.s32 	%rd24, %r27, 4;
	add.s64 	%rd25, %rd11, %rd24;
	st.shared.u64 	[_ZZ14update_onemoveIfEvPPT_iiiiiiiiiiiiiE8my_ainvu], %rd25;
	mul.wide.s32 	%rd26, %r28, 4;
	add.s64 	%rd27, %rd11, %rd26;
	st.shared.u64 	[_ZZ14update_onemoveIfEvPPT_iiiiiiiiiiiiiE8my_lemma], %rd27;
$L__BB4_2:
	bar.sync 	0;
	setp.eq.s32 	%p2, %r30, 0;
	setp.gt.s32 	%p3, %r1, %r32;
	or.pred  	%p4, %p2, %p3;
	@%p4 bra 	$L__BB4_19;
	add.s32 	%r2, %r32, 1;
	mad.lo.s32 	%r3, %r1, %r32, %r1;
	mad.lo.s32 	%r4, %r32, %r32, %r32;
	add.s32 	%r5, %r33, %r2;
	setp.ne.s32 	%p5, %r32, 0;
	@%p5 bra 	$L__BB4_5;
	ld.shared.u64 	%rd28, [_ZZ14update_onemoveIfEvPPT_iiiiiiiiiiiiiE8my_lemma];
	cvta.to.global.u64 	%rd29, %rd28;
	ld.global.f32 	%f25, [%rd29];
	rcp.rn.f32 	%f26, %f25;
	ld.shared.u64 	%rd30, [_ZZ14update_onemoveIfEvPPT_iiiiiiiiiiiiiE11my_lemmainv];
	cvta.to.global.u64 	%rd31, %rd30;
	st.global.f32 	[%rd31], %f26;
$L__BB4_5:
	setp.lt.s32 	%p6, %r32, 0;
	mov.f32 	%f129, 0f00000000;
	mov.f32 	%f130, %f129;
	@%p6 bra 	$L__BB4_17;
	ld.shared.u64 	%rd32, [_ZZ14update_onemoveIfEvPPT_iiiiiiiiiiiiiE8my_ainvu];
	cvta.to.global.u64 	%rd1, %rd32;
	ld.shared.u64 	%rd33, [_ZZ14update_onemoveIfEvPPT_iiiiiiiiiiiiiE11my_lemmainv];
	cvta.to.global.u64 	%rd2, %rd33;
	setp.lt.u32 	%p7, %r32, 7;
	mov.f32 	%f130, 0f00000000;
	mov.b32 	%r66, 0;
	mov.f32 	%f129, %f130;
	@%p7 bra 	$L__BB4_9;
	and.b32  	%r41, %r2, -8;
	neg.s32 	%r64, %r41;
	add.s32 	%r63, %r33, %r32;
	shl.b32 	%r8, %r35, 3;
	mul.wide.u32 	%rd34, %r4, 4;
	add.s64 	%rd35, %rd34, %rd2;
	add.s64 	%rd131, %rd35, 16;
	mov.f32 	%f130, 0f00000000;
	mul.wide.s32 	%rd40, %r35, 4;
	mov.u32 	%r62, %r3;
$L__BB4_8:
	.pragma "nounroll";
	and.b32  	%r66, %r2, -8;
	mul.wide.s32 	%rd36, %r62, 4;
	add.s64 	%rd37, %rd2, %rd36;
	add.s32 	%r42, %r63, 1;
	mul.wide.s32 	%rd38, %r42, 4;
	add.s64 	%rd39, %rd1, %rd38;
	ld.global.f32 	%f31, [%rd39];
	ld.global.f32 	%f32, [%rd37];
	ld.global.f32 	%f33, [%rd131+-16];
	fma.rn.f32 	%f34, %f31, %f32, %f129;
	fma.rn.f32 	%f35, %f31, %f33, %f130;
	add.s64 	%rd41, %rd39, %rd40;
	ld.global.f32 	%f36, [%rd41];
	ld.global.f32 	%f37, [%rd37+4];
	ld.global.f32 	%f38, [%rd131+-12];
	fma.rn.f32 	%f39, %f36, %f37, %f34;
	fma.rn.f32 	%f40, %f36, %f38, %f35;
	add.s64 	%rd42, %rd41, %rd40;
	ld.global.f32 	%f41, [%rd42];
	ld.global.f32 	%f42, [%rd37+8];
	ld.global.f32 	%f43, [%rd131+-8];
	fma.rn.f32 	%f44, %f41, %f42, %f39;
	fma.rn.f32 	%f45, %f41, %f43, %f40;
	add.s64 	%rd43, %rd42, %rd40;
	ld.global.f32 	%f46, [%rd43];
	ld.global.f32 	%f47, [%rd37+12];
	ld.global.f32 	%f48, [%rd131+-4];
	fma.rn.f32 	%f49, %f46, %f47, %f44;
	fma.rn.f32 	%f50, %f46, %f48, %f45;
	add.s64 	%rd44, %rd43, %rd40;
	ld.global.f32 	%f51, [%rd44];
	ld.global.f32 	%f52, [%rd37+16];
	ld.global.f32 	%f53, [%rd131];
	fma.rn.f32 	%f54, %f51, %f52, %f49;
	fma.rn.f32 	%f55, %f51, %f53, %f50;
	add.s64 	%rd45, %rd44, %rd40;
	ld.global.f32 	%f56, [%rd45];
	ld.global.f32 	%f57, [%rd37+20];
	ld.global.f32 	%f58, [%rd131+4];
	fma.rn.f32 	%f59, %f56, %f57, %f54;
	fma.rn.f32 	%f60, %f56, %f58, %f55;
	add.s64 	%rd46, %rd45, %rd40;
	ld.global.f32 	%f61, [%rd46];
	ld.global.f32 	%f62, [%rd37+24];
	ld.global.f32 	%f63, [%rd131+8];
	fma.rn.f32 	%f64, %f61, %f62, %f59;
	fma.rn.f32 	%f65, %f61, %f63, %f60;
	add.s64 	%rd47, %rd46, %rd40;
	ld.global.f32 	%f66, [%rd47];
	ld.global.f32 	%f67, [%rd37+28];
	ld.global.f32 	%f68, [%rd131+12];
	fma.rn.f32 	%f129, %f66, %f67, %f64;
	fma.rn.f32 	%f130, %f66, %f68, %f65;
	add.s32 	%r64, %r64, 8;
	add.s32 	%r63, %r63, %r8;
	add.s32 	%r62, %r62, 8;
	add.s64 	%rd131, %rd131, 32;
	setp.ne.s32 	%p8, %r64, 0;
	@%p8 bra 	$L__BB4_8;
$L__BB4_9:
	and.b32  	%r17, %r2, 7;
	setp.eq.s32 	%p9, %r17, 0;
	@%p9 bra 	$L__BB4_17;
	setp.lt.u32 	%p10, %r17, 4;
	@%p10 bra 	$L__BB4_12;
	mad.lo.s32 	%r43, %r66, %r35, %r5;
	mul.wide.s32 	%rd48, %r43, 4;
	add.s64 	%rd49, %rd1, %rd48;
	ld.global.f32 	%f70, [%rd49];
	add.s32 	%r44, %r66, %r3;
	mul.wide.s32 	%rd50, %r44, 4;
	add.s64 	%rd51, %rd2, %rd50;
	ld.global.f32 	%f71, [%rd51];
	add.s32 	%r45, %r66, %r4;
	mul.wide.u32 	%rd52, %r45, 4;
	add.s64 	%rd53, %rd2, %rd52;
	ld.global.f32 	%f72, [%rd53];
	fma.rn.f32 	%f73, %f70, %f71, %f129;
	fma.rn.f32 	%f74, %f70, %f72, %f130;
	mul.wide.s32 	%rd54, %r35, 4;
	add.s64 	%rd55, %rd49, %rd54;
	ld.global.f32 	%f75, [%rd55];
	ld.global.f32 	%f76, [%rd51+4];
	cvt.u64.u32 	%rd56, %r4;
	cvt.u64.u32 	%rd57, %r66;
	add.s64 	%rd58, %rd57, %rd56;
	shl.b64 	%rd59, %rd58, 2;
	add.s64 	%rd60, %rd2, %rd59;
	ld.global.f32 	%f77, [%rd60+4];
	fma.rn.f32 	%f78, %f75, %f76, %f73;
	fma.rn.f32 	%f79, %f75, %f77, %f74;
	add.s64 	%rd61, %rd55, %rd54;
	ld.global.f32 	%f80, [%rd61];
	ld.global.f32 	%f81, [%rd51+8];
	ld.global.f32 	%f82, [%rd60+8];
	fma.rn.f32 	%f83, %f80, %f81, %f78;
	fma.rn.f32 	%f84, %f80, %f82, %f79;
	add.s64 	%rd62, %rd61, %rd54;
	ld.global.f32 	%f85, [%rd62];
	ld.global.f32 	%f86, [%rd51+12];
	ld.global.f32 	%f87, [%rd60+12];
	fma.rn.f32 	%f129, %f85, %f86, %f83;
	fma.rn.f32 	%f130, %f85, %f87, %f84;
	add.s32 	%r66, %r66, 4;
$L__BB4_12:
	and.b32  	%r46, %r2, 3;
	setp.eq.s32 	%p11, %r46, 0;
	@%p11 bra 	$L__BB4_17;
	setp.eq.s32 	%p12, %r46, 1;
	@%p12 bra 	$L__BB4_15;
	mad.lo.s32 	%r47, %r66, %r35, %r5;
	mul.wide.s32 	%rd63, %r47, 4;
	add.s64 	%rd64, %rd1, %rd63;
	ld.global.f32 	%f89, [%rd64];
	add.s32 	%r48, %r66, %r3;
	mul.wide.s32 	%rd65, %r48, 4;
	add.s64 	%rd66, %rd2, %rd65;
	ld.global.f32 	%f90, [%rd66];
	add.s32 	%r49, %r66, %r4;
	mul.wide.u32 	%rd67, %r49, 4;
	add.s64 	%rd68, %rd2, %rd67;
	ld.global.f32 	%f91, [%rd68];
	fma.rn.f32 	%f92, %f89, %f90, %f129;
	fma.rn.f32 	%f93, %f89, %f91, %f130;
	mul.wide.s32 	%rd69, %r35, 4;
	add.s64 	%rd70, %rd64, %rd69;
	ld.global.f32 	%f94, [%rd70];
	ld.global.f32 	%f95, [%rd66+4];
	cvt.u64.u32 	%rd71, %r4;
	cvt.u64.u32 	%rd72, %r66;
	add.s64 	%rd73, %rd72, %rd71;
	shl.b64 	%rd74, %rd73, 2;
	add.s64 	%rd75, %rd2, %rd74;
	ld.global.f32 	%f96, [%rd75+4];
	fma.rn.f32 	%f129, %f94, %f95, %f92;
	fma.rn.f32 	%f130, %f94, %f96, %f93;
	add.s32 	%r66, %r66, 2;
$L__BB4_15:
	and.b32  	%r50, %r32, 1;
	setp.eq.b32 	%p13, %r50, 1;
	@%p13 bra 	$L__BB4_17;
	mad.lo.s32 	%r51, %r66, %r35, %r5;
	mul.wide.s32 	%rd76, %r51, 4;
	add.s64 	%rd77, %rd1, %rd76;
	ld.global.f32 	%f97, [%rd77];
	add.s32 	%r52, %r66, %r3;
	mul.wide.s32 	%rd78, %r52, 4;
	add.s64 	%rd79, %rd2, %rd78;
	ld.global.f32 	%f98, [%rd79];
	add.s32 	%r53, %r66, %r4;
	mul.wide.u32 	%rd80, %r53, 4;
	add.s64 	%rd81, %rd2, %rd80;
	ld.global.f32 	%f99, [%rd81];
	fma.rn.f32 	%f129, %f97, %f98, %f129;
	fma.rn.f32 	%f130, %f97, %f99, %f130;
$L__BB4_17:
	ld.shared.u64 	%rd82, [_ZZ14update_onemoveIfEvPPT_iiiiiiiiiiiiiE8my_awork];
	cvta.to.global.u64 	%rd83, %rd82;
	mul.wide.s32 	%rd84, %r1, 4;
	add.s64 	%rd6, %rd83, %rd84;
	st.global.f32 	[%rd6], %f129;
	mov.u32 	%r54, %ctaid.y;
	setp.lt.u32 	%p14, %r54, %r31;
	@%p14 bra 	$L__BB4_19;
	ld.shared.u64 	%rd85, [_ZZ14update_onemoveIfEvPPT_iiiiiiiiiiiiiE11my_lemmainv];
	cvta.to.global.u64 	%rd86, %rd85;
	add.s32 	%r55, %r3, %r32;
	mul.wide.s32 	%rd87, %r55, 4;
	add.s64 	%rd88, %rd86, %rd87;
	ld.global.f32 	%f100, [%rd88];
	mul.f32 	%f101, %f130, %f100;
	add.s32 	%r56, %r4, %r32;
	mul.wide.s32 	%rd89, %r56, 4;
	add.s64 	%rd90, %rd86, %rd89;
	ld.global.f32 	%f102, [%rd90];
	div.rn.f32 	%f103, %f101, %f102;
	sub.f32 	%f104, %f129, %f103;
	st.global.f32 	[%rd6], %f104;
$L__BB4_19:
	setp.ge.s32 	%p15, %r1, %r35;
	@%p15 bra 	$L__BB4_26;
	shl.b32 	%r22, %r1, 2;
	mov.u32 	%r57, %ctaid.y;
	setp.ge.u32 	%p16, %r57, %r31;
	@%p16 bra 	$L__BB4_22;
	ld.shared.u64 	%rd117, [_ZZ14update_onemoveIfEvPPT_iiiiiiiiiiiiiE9my_newrow];
	cvta.to.global.u64 	%rd118, %rd117;
	mul.wide.s32 	%rd119, %r1, 4;
	add.s64 	%rd120, %rd118, %rd119;
	ld.global.f32 	%f110, [%rd120];
	ld.shared.u64 	%rd121, [_ZZ14update_onemoveIfEvPPT_iiiiiiiiiiiiiE6my_row];
	cvta.to.global.u64 	%rd122, %rd121;
	add.s64 	%rd123, %rd122, %rd119;
	st.global.f32 	[%rd123], %f110;
	ld.shared.u64 	%rd124, [_ZZ14update_onemoveIfEvPPT_iiiiiiiiiiiiiE8my_newgl];
	cvta.to.global.u64 	%rd125, %rd124;
	mul.wide.s32 	%rd126, %r22, 4;
	add.s64 	%rd127, %rd125, %rd126;
	ld.global.f32 	%f111, [%rd127];
	ld.shared.u64 	%rd128, [_ZZ14update_onemoveIfEvPPT_iiiiiiiiiiiiiE5my_gl];
	cvta.to.global.u64 	%rd129, %rd128;
	add.s64 	%rd130, %rd129, %rd126;
	st.global.f32 	[%rd130], %f111;
	ld.global.f32 	%f112, [%rd127+4];
	st.global.f32 	[%rd130+4], %f112;
	ld.global.f32 	%f113, [%rd127+8];
	st.global.f32 	[%rd130+8], %f113;
	ld.global.f32 	%f114, [%rd127+12];
	st.global.f32 	[%rd130+12], %f114;
	bra.uni 	$L__BB4_26;
$L__BB4_22:
	ld.shared.u64 	%rd91, [_ZZ14update_onemoveIfEvPPT_iiiiiiiiiiiiiE6my_row];
	cvta.to.global.u64 	%rd92, %rd91;
	mul.wide.s32 	%rd93, %r1, 4;
	add.s64 	%rd94, %rd92, %rd93;
	ld.global.f32 	%f105, [%rd94];
	ld.shared.u64 	%rd95, [_ZZ14update_onemoveIfEvPPT_iiiiiiiiiiiiiE9my_newrow];
	cvta.to.global.u64 	%rd96, %rd95;
	add.s64 	%rd97, %rd96, %rd93;
	st.global.f32 	[%rd97], %f105;
	ld.shared.u64 	%rd98, [_ZZ14update_onemoveIfEvPPT_iiiiiiiiiiiiiE8my_ainvu];
	cvta.to.global.u64 	%rd99, %rd98;
	mad.lo.s32 	%r58, %r35, %r32, %r1;
	mul.wide.s32 	%rd100, %r58, 4;
	add.s64 	%rd101, %rd99, %rd100;
	mov.b32 	%r59, 0;
	st.global.u32 	[%rd101], %r59;
	ld.shared.u64 	%rd102, [_ZZ14update_onemoveIfEvPPT_iiiiiiiiiiiiiE5my_gl];
	cvta.to.global.u64 	%rd103, %rd102;
	mul.wide.s32 	%rd104, %r22, 4;
	add.s64 	%rd105, %rd103, %rd104;
	ld.global.f32 	%f106, [%rd105];
	ld.shared.u64 	%rd106, [_ZZ14update_onemoveIfEvPPT_iiiiiiiiiiiiiE8my_newgl];
	cvta.to.global.u64 	%rd107, %rd106;
	add.s64 	%rd108, %rd107, %rd104;
	st.global.f32 	[%rd108], %f106;
	ld.global.f32 	%f107, [%rd105+4];
	st.global.f32 	[%rd108+4], %f107;
	ld.global.f32 	%f108, [%rd105+8];
	st.global.f32 	[%rd108+8], %f108;
	ld.global.f32 	%f109, [%rd105+12];
	st.global.f32 	[%rd108+12], %f109;
	setp.ge.s32 	%p17, %r1, %r34;
	@%p17 bra 	$L__BB4_24;
	ld.shared.u64 	%rd109, [_ZZ14update_onemoveIfEvPPT_iiiiiiiiiiiiiE8my_lemma];
	cvta.to.global.u64 	%rd110, %rd109;
	add.s64 	%rd112, %rd110, %rd93;
	mov.b32 	%r60, 0;
	st.global.u32 	[%rd112], %r60;
$L__BB4_24:
	setp.ne.s32 	%p18, %r1, %r32;
	@%p18 bra 	$L__BB4_26;
	ld.shared.u64 	%rd113, [_ZZ14update_onemoveIfEvPPT_iiiiiiiiiiiiiE8my_lemma];
	cvta.to.global.u64 	%rd114, %rd113;
	mul.wide.s32 	%rd115, %r32, 4;
	add.s64 	%rd116, %rd114, %rd115;
	mov.b32 	%r61, 1065353216;
	st.global.u32 	[%rd116], %r61;
$L__BB4_26:
	ret;

}
	// .globl	_Z14update_onemoveIdEvPPT_iiiiiiiiiiiii
.visible .entry _Z14update_onemoveIdEvPPT_iiiiiiiiiiiii(
	.param .u64 .ptr .align 1 _Z14update_onemoveIdEvPPT_iiiiiiiiiiiii_param_0,
	.param .u32 _Z14update_onemoveIdEvPPT_iiiiiiiiiiiii_param_1,
	.param .u32 _Z14update_onemoveIdEvPPT_iiiiiiiiiiiii_param_2,
	.param .u32 _Z14update_onemoveIdEvPPT_iiiiiiiiiiiii_param_3,
	.param .u32 _Z14update_onemoveIdEvPPT_iiiiiiiiiiiii_param_4,
	.param .u32 _Z14update_onemoveIdEvPPT_iiiiiiiiiiiii_param_5,
	.param .u32 _Z14update_onemoveIdEvPPT_iiiiiiiiiiiii_param_6,
	.param .u32 _Z14update_onemoveIdEvPPT_iiiiiiiiiiiii_param_7,
	.param .u32 _Z14update_onemoveIdEvPPT_iiiiiiiiiiiii_param_8,
	.param .u32 _Z14update_onemoveIdEvPPT_iiiiiiiiiiiii_param_9,
	.param .u32 _Z14update_onemoveIdEvPPT_iiiiiiiiiiiii_param_10,
	.param .u32 _Z14update_onemoveIdEvPPT_iiiiiiiiiiiii_param_11,
	.param .u32 _Z14update_onemoveIdEvPPT_iiiiiiiiiiiii_param_12,
	.param .u32 _Z14update_onemoveIdEvPPT_iiiiiiiiiiiii_param_13
)
{
	.reg .pred 	%p<19>;
	.reg .b32 	%r<64>;
	.reg .b64 	%rd<135>;
	.reg .b64 	%fd<131>;
	// demoted variable
	.shared .align 8 .u64 _ZZ14update_onemoveIdEvPPT_iiiiiiiiiiiiiE6my_row;
	// demoted variable
	.shared .align 8 .u64 _ZZ14update_onemoveIdEvPPT_iiiiiiiiiiiiiE5my_gl;
	// demoted variable
	.shared .align 8 .u64 _ZZ14update_onemoveIdEvPPT_iiiiiiiiiiiiiE9my_newrow;
	// demoted variable
	.shared .align 8 .u64 _ZZ14update_onemoveIdEvPPT_iiiiiiiiiiiiiE8my_newgl;
	// demoted variable
	.shared .align 8 .u64 _ZZ14update_onemoveIdEvPPT_iiiiiiiiiiiiiE8my_ainvu;
	// demoted variable
	.shared .align 8 .u64 _ZZ14update_onemoveIdEvPPT_iiiiiiiiiiiiiE8my_lemma;
	// demoted variable
	.shared .align 8 .u64 _ZZ14update_onemoveIdEvPPT_iiiiiiiiiiiiiE11my_lemmainv;
	// demoted variable
	.shared .align 8 .u64 _ZZ14update_onemoveIdEvPPT_iiiiiiiiiiiiiE8my_awork;
	ld.param.u64 	%rd7, [_Z14update_onemoveIdEvPPT_iiiiiiiiiiiii_param_0];
	ld.param.u32 	%r23, [_Z14update_onemoveIdEvPPT_iiiiiiiiiiiii_param_1];
	ld.param.u32 	%r24, [_Z14update_onemoveIdEvPPT_iiiiiiiiiiiii_param_2];
	ld.param.u32 	%r25, [_Z14update_onemoveIdEvPPT_iiiiiiiiiiiii_param_3];
	ld.param.u32 	%r26, [_Z14update_onemoveIdEvPPT_iiiiiiiiiiiii_param_4];
	ld.param.u32 	%r27, [_Z14update_onemoveIdEvPPT_iiiiiiiiiiiii_param_5];
	ld.param.u32 	%r28, [_Z14update_onemoveIdEvPPT_iiiiiiiiiiiii_param_6];
	ld.param.u32 	%r29, [_Z14update_onemoveIdEvPPT_iiiiiiiiiiiii_param_7];
	ld.param.u32 	%r30, [_Z14update_onemoveIdEvPPT_iiiiiiiiiiiii_param_8];
	ld.param.u32 	%r31, [_Z14update_onemoveIdEvPPT_iiiiiiiiiiiii_param_9];
	ld.param.u32 	%r32, [_Z14update_onemoveIdEvPPT_iiiiiiiiiiiii_param_10];
	ld.param.u32 	%r33, [_Z14update_onemoveIdEvPPT_iiiiiiiiiiiii_param_11];
	ld.param.u32 	%r34, [_Z14update_onemoveIdEvPPT_iiiiiiiiiiiii_param_12];
	ld.param.u32 	%r35, [_Z14update_onemoveIdEvPPT_iiiiiiiiiiiii_param_13];
	mov.u32 	%r36, %ctaid.x;
	shl.b32 	%r37, %r36, 8;
	mov.u32 	%r38, %tid.x;
	add.s32 	%r1, %r37, %r38;
	shl.b32 	%r2, %r1, 2;
	setp.ne.s32 	%p1, %r38, 0;
	@%p1 bra 	$L__BB5_2;
	cvta.to.global.u64 	%rd8, %rd7;
	mov.u32 	%r39, %ctaid.y;
	mul.wide.u32 	%rd9, %r39, 8;
	add.s64 	%rd10, %rd8, %rd9;
	ld.global.u64 	%rd11, [%rd10];
	mul.wide.s32 	%rd12, %r24, 8;
	add.s64 	%rd13, %rd11, %rd12;
	st.shared.u64 	[_ZZ14update_onemoveIdEvPPT_iiiiiiiiiiiiiE6my_row], %rd13;
	mul.wide.s32 	%rd14, %r26, 8;
	add.s64 	%rd15, %rd11, %rd14;
	st.shared.u64 	[_ZZ14update_onemoveIdEvPPT_iiiiiiiiiiiiiE5my_gl], %rd15;
	mul.wide.s32 	%rd16, %r23, 8;
	add.s64 	%rd17, %rd11, %rd16;
	st.shared.u64 	[_ZZ14update_onemoveIdEvPPT_iiiiiiiiiiiiiE9my_newrow], %rd17;
	mul.wide.s32 	%rd18, %r25, 8;
	add.s64 	%rd19, %rd11, %rd18;
	st.shared.u64 	[_ZZ14update_onemoveIdEvPPT_iiiiiiiiiiiiiE8my_newgl], %rd19;
	mul.wide.s32 	%rd20, %r30, 8;
	add.s64 	%rd21, %rd11, %rd20;
	st.shared.u64 	[_ZZ14update_onemoveIdEvPPT_iiiiiiiiiiiiiE8my_awork], %rd21;
	mul.wide.s32 	%rd22, %r29, 8;
	add.s64 	%rd23, %rd11, %rd22;
	st.shared.u64 	[_ZZ14update_onemoveIdEvPPT_iiiiiiiiiiiiiE11my_lemmainv], %rd23;
	mul.wide.s32 	%rd24, %r27, 8;
	add.s64 	%rd25, %rd11, %rd24;
	st.shared.u64 	[_ZZ14update_onemoveIdEvPPT_iiiiiiiiiiiiiE8my_ainvu], %rd25;
	mul.wide.s32 	%rd26, %r28, 8;
	add.s64 	%rd27, %rd11, %rd26;
	st.shared.u64 	[_ZZ14update_onemoveIdEvPPT_iiiiiiiiiiiiiE8my_lemma], %rd27;
$L__BB5_2:
	bar.sync 	0;
	setp.eq.s32 	%p2, %r30, 0;
	setp.gt.s32 	%p3, %r1, %r32;
	or.pred  	%p4, %p2, %p3;
	@%p4 bra 	$L__BB5_19;
	add.s32 	%r3, %r32, 1;
	mad.lo.s32 	%r4, %r1, %r32, %r1;
	mad.lo.s32 	%r5, %r32, %r32, %r32;
	add.s32 	%r6, %r33, %r3;
	setp.ne.s32 	%p5, %r32, 0;
	@%p5 bra 	$L__BB5_5;
	ld.shared.u64 	%rd28, [_ZZ14update_onemoveIdEvPPT_iiiiiiiiiiiiiE8my_lemma];
	cvta.to.global.u64 	%rd29, %rd28;
	ld.global.f64 	%fd25, [%rd29];
	rcp.rn.f64 	%fd26, %fd25;
	ld.shared.u64 	%rd30, [_ZZ14update_onemoveIdEvPPT_iiiiiiiiiiiiiE11my_lemmainv];
	cvta.to.global.u64 	%rd31, %rd30;
	st.global.f64 	[%rd31], %fd26;
$L__BB5_5:
	setp.lt.s32 	%p6, %r32, 0;
	mov.f64 	%fd129, 0d0000000000000000;
	mov.f64 	%fd130, %fd129;
	@%p6 bra 	$L__BB5_17;
	ld.shared.u64 	%rd32, [_ZZ14update_onemoveIdEvPPT_iiiiiiiiiiiiiE8my_ainvu];
	cvta.to.global.u64 	%rd1, %rd32;
	ld.shared.u64 	%rd33, [_ZZ14update_onemoveIdEvPPT_iiiiiiiiiiiiiE11my_lemmainv];
	cvta.to.global.u64 	%rd2, %rd33;
	and.b32  	%r7, %r3, 7;
	setp.lt.u32 	%p7, %r32, 7;
	mov.f64 	%fd130, 0d0000000000000000;
	mov.b32 	%r62, 0;
	mov.f64 	%fd129, %fd130;
	@%p7 bra 	$L__BB5_9;
	and.b32  	%r62, %r3, -8;
	neg.s32 	%r60, %r62;
	add.s32 	%r59, %r33, %r32;
	shl.b32 	%r11, %r35, 3;
	mul.wide.u32 	%rd34, %r5, 8;
	add.s64 	%rd35, %rd34, %rd2;
	add.s64 	%rd134, %rd35, 32;
	mov.f64 	%fd130, 0d0000000000000000;
	mul.wide.s32 	%rd40, %r35, 8;
	mov.u32 	%r58, %r4;
$L__BB5_8:
	.pragma "nounroll";
	mul.wide.s32 	%rd36, %r58, 8;
	add.s64 	%rd37, %rd2, %rd36;
	add.s32 	%r41, %r59, 1;
	mul.wide.s32 	%rd38, %r41, 8;
	add.s64 	%rd39, %rd1, %rd38;
	ld.global.f64 	%fd31, [%rd39];
	ld.global.f64 	%fd32, [%rd37];
	ld.global.f64 	%fd33, [%rd134+-32];
	fma.rn.f64 	%fd34, %fd31, %fd32, %fd129;
	fma.rn.f64 	%fd35, %fd31, %fd33, %fd130;
	add.s64 	%rd41, %rd39, %rd40;
	ld.global.f64 	%fd36, [%rd41];
	ld.global.f64 	%fd37, [%rd37+8];
	ld.global.f64 	%fd38, [%rd134+-24];
	fma.rn.f64 	%fd39, %fd36, %fd37, %fd34;
	fma.rn.f64 	%fd40, %fd36, %fd38, %fd35;
	add.s64 	%rd42, %rd41, %rd40;
	ld.global.f64 	%fd41, [%rd42];
	ld.global.f64 	%fd42, [%rd37+16];
	ld.global.f64 	%fd43, [%rd134+-16];
	fma.rn.f64 	%fd44, %fd41, %fd42, %fd39;
	fma.rn.f64 	%fd45, %fd41, %fd43, %fd40;
	add.s64 	%rd43, %rd42, %rd40;
	ld.global.f64 	%fd46, [%rd43];
	ld.global.f64 	%fd47, [%rd37+24];
	ld.global.f64 	%fd48, [%rd134+-8];
	fma.rn.f64 	%fd49, %fd46, %fd47, %fd44;
	fma.rn.f64 	%fd50, %fd46, %fd48, %fd45;
	add.s64 	%rd44, %rd43, %rd40;
	ld.global.f64 	%fd51, [%rd44];
	ld.global.f64 	%fd52, [%rd37+32];
	ld.global.f64 	%fd53, [%rd134];
	fma.rn.f64 	%fd54, %fd51, %fd52, %fd49;
	fma.rn.f64 	%fd55, %fd51, %fd53, %fd50;
	add.s64 	%rd45, %rd44, %rd40;
	ld.global.f64 	%fd56, [%rd45];
	ld.global.f64 	%fd57, [%rd37+40];
	ld.global.f64 	%fd58, [%rd134+8];
	fma.rn.f64 	%fd59, %fd56, %fd57, %fd54;
	fma.rn.f64 	%fd60, %fd56, %fd58, %fd55;
	add.s64 	%rd46, %rd45, %rd40;
	ld.global.f64 	%fd61, [%rd46];
	ld.global.f64 	%fd62, [%rd37+48];
	ld.global.f64 	%fd63, [%rd134+16];
	fma.rn.f64 	%fd64, %fd61, %fd62, %fd59;
	fma.rn.f64 	%fd65, %fd61, %fd63, %fd60;
	add.s64 	%rd47, %rd46, %rd40;
	ld.global.f64 	%fd66, [%rd47];
	ld.global.f64 	%fd67, [%rd37+56];
	ld.global.f64 	%fd68, [%rd134+24];
	fma.rn.f64 	%fd129, %fd66, %fd67, %fd64;
	fma.rn.f64 	%fd130, %fd66, %fd68, %fd65;
	add.s32 	%r60, %r60, 8;
	add.s32 	%r59, %r59, %r11;
	add.s32 	%r58, %r58, 8;
	add.s64 	%rd134, %rd134, 64;
	setp.ne.s32 	%p8, %r60, 0;
	@%p8 bra 	$L__BB5_8;
$L__BB5_9:
	setp.eq.s32 	%p9, %r7, 0;
	@%p9 bra 	$L__BB5_17;
	setp.lt.u32 	%p10, %r7, 4;
	@%p10 bra 	$L__BB5_12;
	mad.lo.s32 	%r42, %r62, %r35, %r6;
	mul.wide.s32 	%rd48, %r42, 8;
	add.s64 	%rd49, %rd1, %rd48;
	ld.global.f64 	%fd70, [%rd49];
	add.s32 	%r43, %r62, %r4;
	mul.wide.s32 	%rd50, %r43, 8;
	add.s64 	%rd51, %rd2, %rd50;
	ld.global.f64 	%fd71, [%rd51];
	add.s32 	%r44, %r62, %r5;
	mul.wide.u32 	%rd52, %r44, 8;
	add.s64 	%rd53, %rd2, %rd52;
	ld.global.f64 	%fd72, [%rd53];
	fma.rn.f64 	%fd73, %fd70, %fd71, %fd129;
	fma.rn.f64 	%fd74, %fd70, %fd72, %fd130;
	mul.wide.s32 	%rd54, %r35, 8;
	add.s64 	%rd55, %rd49, %rd54;
	ld.global.f64 	%fd75, [%rd55];
	ld.global.f64 	%fd76, [%rd51+8];
	cvt.u64.u32 	%rd56, %r5;
	cvt.u64.u32 	%rd57, %r62;
	add.s64 	%rd58, %rd57, %rd56;
	shl.b64 	%rd59, %rd58, 3;
	add.s64 	%rd60, %rd2, %rd59;
	ld.global.f64 	%fd77, [%rd60+8];
	fma.rn.f64 	%fd78, %fd75, %fd76, %fd73;
	fma.rn.f64 	%fd79, %fd75, %fd77, %fd74;
	add.s64 	%rd61, %rd55, %rd54;
	ld.global.f64 	%fd80, [%rd61];
	ld.global.f64 	%fd81, [%rd51+16];
	ld.global.f64 	%fd82, [%rd60+16];
	fma.rn.f64 	%fd83, %fd80, %fd81, %fd78;
	fma.rn.f64 	%fd84, %fd80, %fd82, %fd79;
	add.s64 	%rd62, %rd61, %rd54;
	ld.global.f64 	%fd85, [%rd62];
	ld.global.f64 	%fd86, [%rd51+24];
	ld.global.f64 	%fd87, [%rd60+24];
	fma.rn.f64 	%fd129, %fd85, %fd86, %fd83;
	fma.rn.f64 	%fd130, %fd85, %fd87, %fd84;
	add.s32 	%r62, %r62, 4;
$L__BB5_12:
	and.b32  	%r45, %r3, 3;
	setp.eq.s32 	%p11, %r45, 0;
	@%p11 bra 	$L__BB5_17;
	setp.eq.s32 	%p12, %r45, 1;
	@%p12 bra 	$L__BB5_15;
	mad.lo.s32 	%r46, %r62, %r35, %r6;
	mul.wide.s32 	%rd63, %r46, 8;
	add.s64 	%rd64, %rd1, %rd63;
	ld.global.f64 	%fd89, [%rd64];
	add.s32 	%r47, %r62, %r4;
	mul.wide.s32 	%rd65, %r47, 8;
	add.s64 	%rd66, %rd2, %rd65;
	ld.global.f64 	%fd90, [%rd66];
	add.s32 	%r48, %r62, %r5;
	mul.wide.u32 	%rd67, %r48, 8;
	add.s64 	%rd68, %rd2, %rd67;
	ld.global.f64 	%fd91, [%rd68];
	fma.rn.f64 	%fd92, %fd89, %fd90, %fd129;
	fma.rn.f64 	%fd93, %fd89, %fd91, %fd130;
	mul.wide.s32 	%rd69, %r35, 8;
	add.s64 	%rd70, %rd64, %rd69;
	ld.global.f64 	%fd94, [%rd70];
	ld.global.f64 	%fd95, [%rd66+8];
	cvt.u64.u32 	%rd71, %r5;
	cvt.u64.u32 	%rd72, %r62;
	add.s64 	%rd73, %rd72, %rd71;
	shl.b64 	%rd74, %rd73, 3;
	add.s64 	%rd75, %rd2, %rd74;
	ld.global.f64 	%fd96, [%rd75+8];
	fma.rn.f64 	%fd129, %fd94, %fd95, %fd92;
	fma.rn.f64 	%fd130, %fd94, %fd96, %fd93;
	add.s32 	%r62, %r62, 2;
$L__BB5_15:
	and.b32  	%r49, %r32, 1;
	setp.eq.b32 	%p13, %r49, 1;
	@%p13 bra 	$L__BB5_17;
	mad.lo.s32 	%r50, %r62, %r35, %r6;
	mul.wide.s32 	%rd76, %r50, 8;
	add.s64 	%rd77, %rd1, %rd76;
	ld.global.f64 	%fd97, [%rd77];
	add.s32 	%r51, %r62, %r4;
	mul.wide.s32 	%rd78, %r51, 8;
	add.s64 	%rd79, %rd2, %rd78;
	ld.global.f64 	%fd98, [%rd79];
	add.s32 	%r52, %r62, %r5;
	mul.wide.u32 	%rd80, %r52, 8;
	add.s64 	%rd81, %rd2, %rd80;
	ld.global.f64 	%fd99, [%rd81];
	fma.rn.f64 	%fd129, %fd97, %fd98, %fd129;
	fma.rn.f64 	%fd130, %fd97, %fd99, %fd130;
$L__BB5_17:
	ld.shared.u64 	%rd82, [_ZZ14update_onemoveIdEvPPT_iiiiiiiiiiiiiE8my_awork];
	cvta.to.global.u64 	%rd83, %rd82;
	mul.wide.s32 	%rd84, %r1, 8;
	add.s64 	%rd6, %rd83, %rd84;
	st.global.f64 	[%rd6], %fd129;
	mov.u32 	%r53, %ctaid.y;
	setp.lt.u32 	%p14, %r53, %r31;
	@%p14 bra 	$L__BB5_19;
	ld.shared.u64 	%rd85, [_ZZ14update_onemoveIdEvPPT_iiiiiiiiiiiiiE11my_lemmainv];
	cvta.to.global.u64 	%rd86, %rd85;
	add.s32 	%r54, %r4, %r32;
	mul.wide.s32 	%rd87, %r54, 8;
	add.s64 	%rd88, %rd86, %rd87;
	ld.global.f64 	%fd100, [%rd88];
	mul.f64 	%fd101, %fd130, %fd100;
	add.s32 	%r55, %r5, %r32;
	mul.wide.s32 	%rd89, %r55, 8;
	add.s64 	%rd90, %rd86, %rd89;
	ld.global.f64 	%fd102, [%rd90];
	div.rn.f64 	%fd103, %fd101, %fd102;
	sub.f64 	%fd104, %fd129, %fd103;
	st.global.f64 	[%rd6], %fd104;
$L__BB5_19:
	setp.ge.s32 	%p15, %r1, %r35;
	@%p15 bra 	$L__BB5_26;
	mov.u32 	%r56, %ctaid.y;
	setp.ge.u32 	%p16, %r56, %r31;
	@%p16 bra 	$L__BB5_22;
	ld.shared.u64 	%rd120, [_ZZ14update_onemoveIdEvPPT_iiiiiiiiiiiiiE9my_newrow];
	cvta.to.global.u64 	%rd121, %rd120;
	mul.wide.s32 	%rd122, %r1, 8;
	add.s64 	%rd123, %rd121, %rd122;
	ld.global.f64 	%fd110, [%rd123];
	ld.shared.u64 	%rd124, [_ZZ14update_onemoveIdEvPPT_iiiiiiiiiiiiiE6my_row];
	cvta.to.global.u64 	%rd125, %rd124;
	add.s64 	%rd126, %rd125, %rd122;
	st.global.f64 	[%rd126], %fd110;
	ld.shared.u64 	%rd127, [_ZZ14update_onemoveIdEvPPT_iiiiiiiiiiiiiE8my_newgl];
	cvta.to.global.u64 	%rd128, %rd127;
	mul.wide.s32 	%rd129, %r2, 8;
	add.s64 	%rd130, %rd128, %rd129;
	ld.global.f64 	%fd111, [%rd130];
	ld.shared.u64 	%rd131, [_ZZ14update_onemoveIdEvPPT_iiiiiiiiiiiiiE5my_gl];
	cvta.to.global.u64 	%rd132, %rd131;
	add.s64 	%rd133, %rd132, %rd129;
	st.global.f64 	[%rd133], %fd111;
	ld.global.f64 	%fd112, [%rd130+8];
	st.global.f64 	[%rd133+8], %fd112;
	ld.global.f64 	%fd113, [%rd130+16];
	st.global.f64 	[%rd133+16], %fd113;
	ld.global.f64 	%fd114, [%rd130+24];
	st.global.f64 	[%rd133+24], %fd114;
	bra.uni 	$L__BB5_26;
$L__BB5_22:
	ld.shared.u64 	%rd91, [_ZZ14update_onemoveIdEvPPT_iiiiiiiiiiiiiE6my_row];
	cvta.to.global.u64 	%rd92, %rd91;
	mul.wide.s32 	%rd93, %r1, 8;
	add.s64 	%rd94, %rd92, %rd93;
	ld.global.f64 	%fd105, [%rd94];
	ld.shared.u64 	%rd95, [_ZZ14update_onemoveIdEvPPT_iiiiiiiiiiiiiE9my_newrow];
	cvta.to.global.u64 	%rd96, %rd95;
	add.s64 	%rd97, %rd96, %rd93;
	st.global.f64 	[%rd97], %fd105;
	ld.shared.u64 	%rd98, [_ZZ14update_onemoveIdEvPPT_iiiiiiiiiiiiiE8my_ainvu];
	cvta.to.global.u64 	%rd99, %rd98;
	mad.lo.s32 	%r57, %r35, %r32, %r1;
	mul.wide.s32 	%rd100, %r57, 8;
	add.s64 	%rd101, %rd99, %rd100;
	mov.b64 	%rd102, 0;
	st.global.u64 	[%rd101], %rd102;
	ld.shared.u64 	%rd103, [_ZZ14update_onemoveIdEvPPT_iiiiiiiiiiiiiE5my_gl];
	cvta.to.global.u64 	%rd104, %rd103;
	mul.wide.s32 	%rd105, %r2, 8;
	add.s64 	%rd106, %rd104, %rd105;
	ld.global.f64 	%fd106, [%rd106];
	ld.shared.u64 	%rd107, [_ZZ14update_onemoveIdEvPPT_iiiiiiiiiiiiiE8my_newgl];
	cvta.to.global.u64 	%rd108, %rd107;
	add.s64 	%rd109, %rd108, %rd105;
	st.global.f64 	[%rd109], %fd106;
	ld.global.f64 	%fd107, [%rd106+8];
	st.global.f64 	[%rd109+8], %fd107;
	ld.global.f64 	%fd108, [%rd106+16];
	st.global.f64 	[%rd109+16], %fd108;
	ld.global.f64 	%fd109, [%rd106+24];
	st.global.f64 	[%rd109+24], %fd109;
	setp.ge.s32 	%p17, %r1, %r34;
	@%p17 bra 	$L__BB5_24;
	ld.shared.u64 	%rd110, [_ZZ14update_onemoveIdEvPPT_iiiiiiiiiiiiiE8my_lemma];
	cvta.to.global.u64 	%rd111, %rd110;
	add.s64 	%rd113, %rd111, %rd93;
	mov.b64 	%rd114, 0;
	st.global.u64 	[%rd113], %rd114;
$L__BB5_24:
	setp.ne.s32 	%p18, %r1, %r32;
	@%p18 bra 	$L__BB5_26;
	ld.shared.u64 	%rd115, [_ZZ14update_onemoveIdEvPPT_iiiiiiiiiiiiiE8my_lemma];
	cvta.to.global.u64 	%rd116, %rd115;
	mul.wide.s32 	%rd117, %r32, 8;
	add.s64 	%rd118, %rd116, %rd117;
	mov.b64 	%rd119, 4607182418800017408;
	st.global.u64 	[%rd118], %rd119;
$L__BB5_26:
	ret;

}
	// .globl	_Z14multi_row_copyIfEvPPT_S2_iiii
.visible .entry _Z14multi_row_copyIfEvPPT_S2_iiii(
	.param .u64 .ptr .align 1 _Z14multi_row_copyIfEvPPT_S2_iiii_param_0,
	.param .u64 .ptr .align 1 _Z14multi_row_copyIfEvPPT_S2_iiii_param_1,
	.param .u32 _Z14multi_row_copyIfEvPPT_S2_iiii_param_2,
	.param .u32 _Z14multi_row_copyIfEvPPT_S2_iiii_param_3,
	.param .u32 _Z14multi_row_copyIfEvPPT_S2_iiii_param_4,
	.param .u32 _Z14multi_row_copyIfEvPPT_S2_iiii_param_5
)
{
	.reg .pred 	%p<3>;
	.reg .b32 	%r<15>;
	.reg .b32 	%f<2>;
	.reg .b64 	%rd<18>;
	// demoted variable
	.shared .align 8 .u64 _ZZ14multi_row_copyIfEvPPT_S2_iiiiE5mysrc;
	// demoted variable
	.shared .align 8 .u64 _ZZ14multi_row_copyIfEvPPT_S2_iiiiE6mydest;
	ld.param.u64 	%rd1, [_Z14multi_row_copyIfEvPPT_S2_iiii_param_0];
	ld.param.u64 	%rd2, [_Z14multi_row_copyIfEvPPT_S2_iiii_param_1];
	ld.param.u32 	%r3, [_Z14multi_row_copyIfEvPPT_S2_iiii_param_2];
	ld.param.u32 	%r4, [_Z14multi_row_copyIfEvPPT_S2_iiii_param_3];
	ld.param.u32 	%r5, [_Z14multi_row_copyIfEvPPT_S2_iiii_param_4];
	ld.param.u32 	%r6, [_Z14multi_row_copyIfEvPPT_S2_iiii_param_5];
	mov.u32 	%r1, %tid.x;
	setp.ne.s32 	%p1, %r1, 0;
	@%p1 bra 	$L__BB6_2;
	cvta.to.global.u64 	%rd3, %rd2;
	cvta.to.global.u64 	%rd4, %rd1;
	mov.u32 	%r7, %ctaid.y;
	mul.wide.u32 	%rd5, %r7, 8;
	add.s64 	%rd6, %rd3, %rd5;
	ld.global.u64 	%rd7, [%rd6];
	st.shared.u64 	[_ZZ14multi_row_copyIfEvPPT_S2_iiiiE5mysrc], %rd7;
	add.s64 	%rd8, %rd4, %rd5;
	ld.global.u64 	%rd9, [%rd8];
	st.shared.u64 	[_ZZ14multi_row_copyIfEvPPT_S2_iiiiE6mydest], %rd9;
$L__BB6_2:
	bar.sync 	0;
	mov.u32 	%r8, %ctaid.x;
	shl.b32 	%r9, %r8, 8;
	add.s32 	%r2, %r9, %r1;
	setp.ge.s32 	%p2, %r2, %r3;
	@%p2 bra 	$L__BB6_4;
	ld.shared.u64 	%rd10, [_ZZ14multi_row_copyIfEvPPT_S2_iiiiE5mysrc];
	cvta.to.global.u64 	%rd11, %rd10;
	div.s32 	%r10, %r2, %r5;
	mul.lo.s32 	%r11, %r10, %r5;
	sub.s32 	%r12, %r2, %r11;
	add.s32 	%r13, %r12, %r4;
	mad.lo.s32 	%r14, %r10, %r6, %r13;
	mul.wide.s32 	%rd12, %r14, 4;
	add.s64 	%rd13, %rd11, %rd12;
	ld.global.f32 	%f1, [%rd13];
	ld.shared.u64 	%rd14, [_ZZ14multi_row_copyIfEvPPT_S2_iiiiE6mydest];
	cvta.to.global.u64 	%rd15, %rd14;
	mul.wide.s32 	%rd16, %r2, 4;
	add.s64 	%rd17, %rd15, %rd16;
	st.global.f32 	[%rd17], %f1;
$L__BB6_4:
	ret;

}
	// .globl	_Z14multi_row_copyIdEvPPT_S2_iiii
.visible .entry _Z14multi_row_copyIdEvPPT_S2_iiii(
	.param .u64 .ptr .align 1 _Z14multi_row_copyIdEvPPT_S2_iiii_param_0,
	.param .u64 .ptr .align 1 _Z14multi_row_copyIdEvPPT_S2_iiii_param_1,
	.param .u32 _Z14multi_row_copyIdEvPPT_S2_iiii_param_2,
	.param .u32 _Z14multi_row_copyIdEvPPT_S2_iiii_param_3,
	.param .u32 _Z14multi_row_copyIdEvPPT_S2_iiii_param_4,
	.param .u32 _Z14multi_row_copyIdEvPPT_S2_iiii_param_5
)
{
	.reg .pred 	%p<3>;
	.reg .b32 	%r<15>;
	.reg .b64 	%rd<18>;
	.reg .b64 	%fd<2>;
	// demoted variable
	.shared .align 8 .u64 _ZZ14multi_row_copyIdEvPPT_S2_iiiiE5mysrc;
	// demoted variable
	.shared .align 8 .u64 _ZZ14multi_row_copyIdEvPPT_S2_iiiiE6mydest;
	ld.param.u64 	%rd1, [_Z14multi_row_copyIdEvPPT_S2_iiii_param_0];
	ld.param.u64 	%rd2, [_Z14multi_row_copyIdEvPPT_S2_iiii_param_1];
	ld.param.u32 	%r3, [_Z14multi_row_copyIdEvPPT_S2_iiii_param_2];
	ld.param.u32 	%r4, [_Z14multi_row_copyIdEvPPT_S2_iiii_param_3];
	ld.param.u32 	%r5, [_Z14multi_row_copyIdEvPPT_S2_iiii_param_4];
	ld.param.u32 	%r6, [_Z14multi_row_copyIdEvPPT_S2_iiii_param_5];
	mov.u32 	%r1, %tid.x;
	setp.ne.s32 	%p1, %r1, 0;
	@%p1 bra 	$L__BB7_2;
	cvta.to.global.u64 	%rd3, %rd2;
	cvta.to.global.u64 	%rd4, %rd1;
	mov.u32 	%r7, %ctaid.y;
	mul.wide.u32 	%rd5, %r7, 8;
	add.s64 	%rd6, %rd3, %rd5;
	ld.global.u64 	%rd7, [%rd6];
	st.shared.u64 	[_ZZ14multi_row_copyIdEvPPT_S2_iiiiE5mysrc], %rd7;
	add.s64 	%rd8, %rd4, %rd5;
	ld.global.u64 	%rd9, [%rd8];
	st.shared.u64 	[_ZZ14multi_row_copyIdEvPPT_S2_iiiiE6mydest], %rd9;
$L__BB7_2:
	bar.sync 	0;
	mov.u32 	%r8, %ctaid.x;
	shl.b32 	%r9, %r8, 8;
	add.s32 	%r2, %r9, %r1;
	setp.ge.s32 	%p2, %r2, %r3;
	@%p2 bra 	$L__BB7_4;
	ld.shared.u64 	%rd10, [_ZZ14multi_row_copyIdEvPPT_S2_iiiiE5mysrc];
	cvta.to.global.u64 	%rd11, %rd10;
	div.s32 	%r10, %r2, %r5;
	mul.lo.s32 	%r11, %r10, %r5;
	sub.s32 	%r12, %r2, %r11;
	add.s32 	%r13, %r12, %r4;
	mad.lo.s32 	%r14, %r10, %r6, %r13;
	mul.wide.s32 	%rd12, %r14, 8;
	add.s64 	%rd13, %rd11, %rd12;
	ld.global.f64 	%fd1, [%rd13];
	ld.shared.u64 	%rd14, [_ZZ14multi_row_copyIdEvPPT_S2_iiiiE6mydest];
	cvta.to.global.u64 	%rd15, %rd14;
	mul.wide.s32 	%rd16, %r2, 8;
	add.s64 	%rd17, %rd15, %rd16;
	st.global.f64 	[%rd17], %fd1;
$L__BB7_4:
	ret;

}
	// .globl	_Z17calc_lemma_columnIfEvPPT_S2_S2_S2_iiiii
.visible .entry _Z17calc_lemma_columnIfEvPPT_S2_S2_S2_iiiii(
	.param .u64 .ptr .align 1 _Z17calc_lemma_columnIfEvPPT_S2_S2_S2_iiiii_param_0,
	.param .u64 .ptr .align 1 _Z17calc_lemma_columnIfEvPPT_S2_S2_S2_iiiii_param_1,
	.param .u64 .ptr .align 1 _Z17calc_lemma_columnIfEvPPT_S2_S2_S2_iiiii_param_2,
	.param .u64 .ptr .align 1 _Z17calc_lemma_columnIfEvPPT_S2_S2_S2_iiiii_param_3,
	.param .u32 _Z17calc_lemma_columnIfEvPPT_S2_S2_S2_iiiii_param_4,
	.param .u32 _Z17calc_lemma_columnIfEvPPT_S2_S2_S2_iiiii_param_5,
	.param .u32 _Z17calc_lemma_columnIfEvPPT_S2_S2_S2_iiiii_param_6,
	.param .u32 _Z17calc_lemma_columnIfEvPPT_S2_S2_S2_iiiii_param_7,
	.param .u32 _Z17calc_lemma_columnIfEvPPT_S2_S2_S2_iiiii_param_8
)
{
	.reg .pred 	%p<16>;
	.reg .b32 	%r<47>;
	.reg .b32 	%f<118>;
	.reg .b64 	%rd<84>;
	// demoted variable
	.shared .align 8 .u64 _ZZ17calc_lemma_columnIfEvPPT_S2_S2_S2_iiiiiE6myainv;
	// demoted variable
	.shared .align 8 .u64 _ZZ17calc_lemma_columnIfEvPPT_S2_S2_S2_iiiiiE8mynewrow;
	// demoted variable
	.shared .align 8 .u64 _ZZ17calc_lemma_columnIfEvPPT_S2_S2_S2_iiiiiE11mylemma_col;
	// demoted variable
	.shared .align 8 .u64 _ZZ17calc_lemma_columnIfEvPPT_S2_S2_S2_iiiiiE11myainvu_col;
	ld.param.u64 	%rd10, [_Z17calc_lemma_columnIfEvPPT_S2_S2_S2_iiiii_param_0];
	ld.param.u64 	%rd11, [_Z17calc_lemma_columnIfEvPPT_S2_S2_S2_iiiii_param_1];
	ld.param.u64 	%rd12, [_Z17calc_lemma_columnIfEvPPT_S2_S2_S2_iiiii_param_2];
	ld.param.u64 	%rd13, [_Z17calc_lemma_columnIfEvPPT_S2_S2_S2_iiiii_param_3];
	ld.param.u32 	%r26, [_Z17calc_lemma_columnIfEvPPT_S2_S2_S2_iiiii_param_4];
	ld.param.u32 	%r27, [_Z17calc_lemma_columnIfEvPPT_S2_S2_S2_iiiii_param_5];
	ld.param.u32 	%r28, [_Z17calc_lemma_columnIfEvPPT_S2_S2_S2_iiiii_param_6];
	ld.param.u32 	%r29, [_Z17calc_lemma_columnIfEvPPT_S2_S2_S2_iiiii_param_7];
	ld.param.u32 	%r30, [_Z17calc_lemma_columnIfEvPPT_S2_S2_S2_iiiii_param_8];
	mov.u32 	%r1, %tid.x;
	setp.ne.s32 	%p1, %r1, 0;
	@%p1 bra 	$L__BB8_2;
	cvta.to.global.u64 	%rd14, %rd10;
	cvta.to.global.u64 	%rd15, %rd11;
	cvta.to.global.u64 	%rd16, %rd12;
	cvta.to.global.u64 	%rd17, %rd13;
	mov.u32 	%r31, %ctaid.y;
	mul.wide.u32 	%rd18, %r31, 8;
	add.s64 	%rd19, %rd14, %rd18;
	ld.global.u64 	%rd20, [%rd19];
	st.shared.u64 	[_ZZ17calc_lemma_columnIfEvPPT_S2_S2_S2_iiiiiE6myainv], %rd20;
	add.s64 	%rd21, %rd15, %rd18;
	ld.global.u64 	%rd22, [%rd21];
	mul.lo.s32 	%r32, %r30, %r26;
	mul.wide.s32 	%rd23, %r32, 4;
	add.s64 	%rd24, %rd22, %rd23;
	st.shared.u64 	[_ZZ17calc_lemma_columnIfEvPPT_S2_S2_S2_iiiiiE8mynewrow], %rd24;
	add.s64 	%rd25, %rd16, %rd18;
	ld.global.u64 	%rd26, [%rd25];
	mul.lo.s32 	%r33, %r27, %r26;
	mul.wide.s32 	%rd27, %r33, 4;
	add.s64 	%rd28, %rd26, %rd27;
	st.shared.u64 	[_ZZ17calc_lemma_columnIfEvPPT_S2_S2_S2_iiiiiE11mylemma_col], %rd28;
	add.s64 	%rd29, %rd17, %rd18;
	ld.global.u64 	%rd30, [%rd29];
	add.s64 	%rd31, %rd30, %rd23;
	st.shared.u64 	[_ZZ17calc_lemma_columnIfEvPPT_S2_S2_S2_iiiiiE11myainvu_col], %rd31;
$L__BB8_2:
	bar.sync 	0;
	mov.u32 	%r34, %ctaid.x;
	shl.b32 	%r2, %r34, 8;
	add.s32 	%r3, %r2, %r1;
	sub.s32 	%r4, %r3, %r28;
	setp.ge.s32 	%p2, %r3, %r29;
	mov.f32 	%f116, 0f00000000;
	@%p2 bra 	$L__BB8_18;
	setp.lt.s32 	%p3, %r29, 1;
	mov.f32 	%f116, 0f00000000;
	@%p3 bra 	$L__BB8_16;
	ld.shared.u64 	%rd32, [_ZZ17calc_lemma_columnIfEvPPT_S2_S2_S2_iiiiiE8mynewrow];
	cvta.to.global.u64 	%rd1, %rd32;
	ld.shared.u64 	%rd33, [_ZZ17calc_lemma_columnIfEvPPT_S2_S2_S2_iiiiiE6myainv];
	cvta.to.global.u64 	%rd2, %rd33;
	and.b32  	%r5, %r29, 15;
	setp.lt.u32 	%p4, %r29, 16;
	mov.f32 	%f116, 0f00000000;
	mov.b32 	%r43, 0;
	@%p4 bra 	$L__BB8_7;
	and.b32  	%r43, %r29, 2147483632;
	neg.s32 	%r41, %r43;
	shl.b32 	%r8, %r30, 4;
	add.s64 	%rd82, %rd1, 32;
	mov.f32 	%f116, 0f00000000;
	mul.wide.s32 	%rd36, %r30, 4;
	mov.u32 	%r40, %r3;
$L__BB8_6:
	.pragma "nounroll";
	ld.global.f32 	%f20, [%rd82+-32];
	mul.wide.s32 	%rd34, %r40, 4;
	add.s64 	%rd35, %rd2, %rd34;
	ld.global.f32 	%f21, [%rd35];
	fma.rn.f32 	%f22, %f20, %f21, %f116;
	ld.global.f32 	%f23, [%rd82+-28];
	add.s64 	%rd37, %rd35, %rd36;
	ld.global.f32 	%f24, [%rd37];
	fma.rn.f32 	%f25, %f23, %f24, %f22;
	ld.global.f32 	%f26, [%rd82+-24];
	add.s64 	%rd38, %rd37, %rd36;
	ld.global.f32 	%f27, [%rd38];
	fma.rn.f32 	%f28, %f26, %f27, %f25;
	ld.global.f32 	%f29, [%rd82+-20];
	add.s64 	%rd39, %rd38, %rd36;
	ld.global.f32 	%f30, [%rd39];
	fma.rn.f32 	%f31, %f29, %f30, %f28;
	ld.global.f32 	%f32, [%rd82+-16];
	add.s64 	%rd40, %rd39, %rd36;
	ld.global.f32 	%f33, [%rd40];
	fma.rn.f32 	%f34, %f32, %f33, %f31;
	ld.global.f32 	%f35, [%rd82+-12];
	add.s64 	%rd41, %rd40, %rd36;
	ld.global.f32 	%f36, [%rd41];
	fma.rn.f32 	%f37, %f35, %f36, %f34;
	ld.global.f32 	%f38, [%rd82+-8];
	add.s64 	%rd42, %rd41, %rd36;
	ld.global.f32 	%f39, [%rd42];
	fma.rn.f32 	%f40, %f38, %f39, %f37;
	ld.global.f32 	%f41, [%rd82+-4];
	add.s64 	%rd43, %rd42, %rd36;
	ld.global.f32 	%f42, [%rd43];
	fma.rn.f32 	%f43, %f41, %f42, %f40;
	ld.global.f32 	%f44, [%rd82];
	add.s64 	%rd44, %rd43, %rd36;
	ld.global.f32 	%f45, [%rd44];
	fma.rn.f32 	%f46, %f44, %f45, %f43;
	ld.global.f32 	%f47, [%rd82+4];
	add.s64 	%rd45, %rd44, %rd36;
	ld.global.f32 	%f48, [%rd45];
	fma.rn.f32 	%f49, %f47, %f48, %f46;
	ld.global.f32 	%f50, [%rd82+8];
	add.s64 	%rd46, %rd45, %rd36;
	ld.global.f32 	%f51, [%rd46];
	fma.rn.f32 	%f52, %f50, %f51, %f49;
	ld.global.f32 	%f53, [%rd82+12];
	add.s64 	%rd47, %rd46, %rd36;
	ld.global.f32 	%f54, [%rd47];
	fma.rn.f32 	%f55, %f53, %f54, %f52;
	ld.global.f32 	%f56, [%rd82+16];
	add.s64 	%rd48, %rd47, %rd36;
	ld.global.f32 	%f57, [%rd48];
	fma.rn.f32 	%f58, %f56, %f57, %f55;
	ld.global.f32 	%f59, [%rd82+20];
	add.s64 	%rd49, %rd48, %rd36;
	ld.global.f32 	%f60, [%rd49];
	fma.rn.f32 	%f61, %f59, %f60, %f58;
	ld.global.f32 	%f62, [%rd82+24];
	add.s64 	%rd50, %rd49, %rd36;
	ld.global.f32 	%f63, [%rd50];
	fma.rn.f32 	%f64, %f62, %f63, %f61;
	ld.global.f32 	%f65, [%rd82+28];
	add.s64 	%rd51, %rd50, %rd36;
	ld.global.f32 	%f66, [%rd51];
	fma.rn.f32 	%f116, %f65, %f66, %f64;
	add.s32 	%r41, %r41, 16;
	add.s32 	%r40, %r40, %r8;
	add.s64 	%rd82, %rd82, 64;
	setp.ne.s32 	%p5, %r41, 0;
	@%p5 bra 	$L__BB8_6;
$L__BB8_7:
	setp.eq.s32 	%p6, %r5, 0;
	@%p6 bra 	$L__BB8_16;
	and.b32  	%r14, %r29, 7;
	setp.lt.u32 	%p7, %r5, 8;
	@%p7 bra 	$L__BB8_10;
	mul.wide.u32 	%rd52, %r43, 4;
	add.s64 	%rd53, %rd1, %rd52;
	ld.global.f32 	%f68, [%rd53];
	mad.lo.s32 	%r36, %r43, %r30, %r3;
	mul.wide.s32 	%rd54, %r36, 4;
	add.s64 	%rd55, %rd2, %rd54;
	ld.global.f32 	%f69, [%rd55];
	fma.rn.f32 	%f70, %f68, %f69, %f116;
	ld.global.f32 	%f71, [%rd53+4];
	mul.wide.s32 	%rd56, %r30, 4;
	add.s64 	%rd57, %rd55, %rd56;
	ld.global.f32 	%f72, [%rd57];
	fma.rn.f32 	%f73, %f71, %f72, %f70;
	ld.global.f32 	%f74, [%rd53+8];
	add.s64 	%rd58, %rd57, %rd56;
	ld.global.f32 	%f75, [%rd58];
	fma.rn.f32 	%f76, %f74, %f75, %f73;
	ld.global.f32 	%f77, [%rd53+12];
	add.s64 	%rd59, %rd58, %rd56;
	ld.global.f32 	%f78, [%rd59];
	fma.rn.f32 	%f79, %f77, %f78, %f76;
	ld.global.f32 	%f80, [%rd53+16];
	add.s64 	%rd60, %rd59, %rd56;
	ld.global.f32 	%f81, [%rd60];
	fma.rn.f32 	%f82, %f80, %f81, %f79;
	ld.global.f32 	%f83, [%rd53+20];
	add.s64 	%rd61, %rd60, %rd56;
	ld.global.f32 	%f84, [%rd61];
	fma.rn.f32 	%f85, %f83, %f84, %f82;
	ld.global.f32 	%f86, [%rd53+24];
	add.s64 	%rd62, %rd61, %rd56;
	ld.global.f32 	%f87, [%rd62];
	fma.rn.f32 	%f88, %f86, %f87, %f85;
	ld.global.f32 	%f89, [%rd53+28];
	add.s64 	%rd63, %rd62, %rd56;
	ld.global.f32 	%f90, [%rd63];
	fma.rn.f32 	%f116, %f89, %f90, %f88;
	add.s32 	%r43, %r43, 8;
$L__BB8_10:
	setp.eq.s32 	%p8, %r14, 0;
	@%p8 bra 	$L__BB8_16;
	and.b32  	%r17, %r29, 3;
	setp.lt.u32 	%p9, %r14, 4;
	@%p9 bra 	$L__BB8_13;
	mul.wide.u32 	%rd64, %r43, 4;
	add.s64 	%rd65, %rd1, %rd64;
	ld.global.f32 	%f92, [%rd65];
	mad.lo.s32 	%r37, %r43, %r30, %r3;
	mul.wide.s32 	%rd66, %r37, 4;
	add.s64 	%rd67, %rd2, %rd66;
	ld.global.f32 	%f93, [%rd67];
	fma.rn.f32 	%f94, %f92, %f93, %f116;
	ld.global.f32 	%f95, [%rd65+4];
	mul.wide.s32 	%rd68, %r30, 4;
	add.s64 	%rd69, %rd67, %rd68;
	ld.global.f32 	%f96, [%rd69];
	fma.rn.f32 	%f97, %f95, %f96, %f94;
	ld.global.f32 	%f98, [%rd65+8];
	add.s64 	%rd70, %rd69, %rd68;
	ld.global.f32 	%f99, [%rd70];
	fma.rn.f32 	%f100, %f98, %f99, %f97;
	ld.global.f32 	%f101, [%rd65+12];
	add.s64 	%rd71, %rd70, %rd68;
	ld.global.f32 	%f102, [%rd71];
	fma.rn.f32 	%f116, %f101, %f102, %f100;
	add.s32 	%r43, %r43, 4;
$L__BB8_13:
	setp.eq.s32 	%p10, %r17, 0;
	@%p10 bra 	$L__BB8_16;
	mad.lo.s32 	%r38, %r43, %r30, %r1;
	add.s32 	%r46, %r38, %r2;
	mul.wide.u32 	%rd72, %r43, 4;
	add.s64 	%rd83, %rd1, %rd72;
	neg.s32 	%r45, %r17;
$L__BB8_15:
	.pragma "nounroll";
	ld.global.f32 	%f103, [%rd83];
	mul.wide.s32 	%rd73, %r46, 4;
	add.s64 	%rd74, %rd2, %rd73;
	ld.global.f32 	%f104, [%rd74];
	fma.rn.f32 	%f116, %f103, %f104, %f116;
	add.s32 	%r46, %r46, %r30;
	add.s64 	%rd83, %rd83, 4;
	add.s32 	%r45, %r45, 1;
	setp.ne.s32 	%p11, %r45, 0;
	@%p11 bra 	$L__BB8_15;
$L__BB8_16:
	neg.f32 	%f105, %f116;
	ld.shared.u64 	%rd75, [_ZZ17calc_lemma_columnIfEvPPT_S2_S2_S2_iiiiiE11myainvu_col];
	cvta.to.global.u64 	%rd76, %rd75;
	mul.wide.s32 	%rd77, %r3, 4;
	add.s64 	%rd9, %rd76, %rd77;
	st.global.f32 	[%rd9], %f105;
	add.s32 	%r39, %r28, %r26;
	setp.ne.s32 	%p12, %r3, %r39;
	@%p12 bra 	$L__BB8_18;
	mov.f32 	%f106, 0f3F800000;
	sub.f32 	%f107, %f106, %f116;
	st.global.f32 	[%rd9], %f107;
$L__BB8_18:
	setp.lt.s32 	%p13, %r4, 0;
	setp.ge.s32 	%p14, %r4, %r27;
	or.pred  	%p15, %p13, %p14;
	@%p15 bra 	$L__BB8_20;
	ld.shared.u64 	%rd78, [_ZZ17calc_lemma_columnIfEvPPT_S2_S2_S2_iiiiiE11mylemma_col];
	cvta.to.global.u64 	%rd79, %rd78;
	mul.wide.u32 	%rd80, %r4, 4;
	add.s64 	%rd81, %rd79, %rd80;
	st.global.f32 	[%rd81], %f116;
$L__BB8_20:
	ret;

}
	// .globl	_Z17calc_lemma_columnIdEvPPT_S2_S2_S2_iiiii
.visible .entry _Z17calc_lemma_columnIdEvPPT_S2_S2_S2_iiiii(
	.param .u64 .ptr .align 1 _Z17calc_lemma_columnIdEvPPT_S2_S2_S2_iiiii_param_0,
	.param .u64 .ptr .align 1 _Z17calc_lemma_columnIdEvPPT_S2_S2_S2_iiiii_param_1,
	.param .u64 .ptr .align 1 _Z17calc_lemma_columnIdEvPPT_S2_S2_S2_iiiii_param_2,
	.param .u64 .ptr .align 1 _Z17calc_lemma_columnIdEvPPT_S2_S2_S2_iiiii_param_3,
	.param .u32 _Z17calc_lemma_columnIdEvPPT_S2_S2_S2_iiiii_param_4,
	.param .u32 _Z17calc_lemma_columnIdEvPPT_S2_S2_S2_iiiii_param_5,
	.param .u32 _Z17calc_lemma_columnIdEvPPT_S2_S2_S2_iiiii_param_6,
	.param .u32 _Z17calc_lemma_columnIdEvPPT_S2_S2_S2_iiiii_param_7,
	.param .u32 _Z17calc_lemma_columnIdEvPPT_S2_S2_S2_iiiii_param_8
)
{
	.reg .pred 	%p<16>;
	.reg .b32 	%r<47>;
	.reg .b64 	%rd<84>;
	.reg .b64 	%fd<118>;
	// demoted variable
	.shared .align 8 .u64 _ZZ17calc_lemma_columnIdEvPPT_S2_S2_S2_iiiiiE6myainv;
	// demoted variable
	.shared .align 8 .u64 _ZZ17calc_lemma_columnIdEvPPT_S2_S2_S2_iiiiiE8mynewrow;
	// demoted variable
	.shared .align 8 .u64 _ZZ17calc_lemma_columnIdEvPPT_S2_S2_S2_iiiiiE11mylemma_col;
	// demoted variable
	.shared .align 8 .u64 _ZZ17calc_lemma_columnIdEvPPT_S2_S2_S2_iiiiiE11myainvu_col;
	ld.param.u64 	%rd10, [_Z17calc_lemma_columnIdEvPPT_S2_S2_S2_iiiii_param_0];
	ld.param.u64 	%rd11, [_Z17calc_lemma_columnIdEvPPT_S2_S2_S2_iiiii_param_1];
	ld.param.u64 	%rd12, [_Z17calc_lemma_columnIdEvPPT_S2_S2_S2_iiiii_param_2];
	ld.param.u64 	%rd13, [_Z17calc_lemma_columnIdEvPPT_S2_S2_S2_iiiii_param_3];
	ld.param.u32 	%r26, [_Z17calc_lemma_columnIdEvPPT_S2_S2_S2_iiiii_param_4];
	ld.param.u32 	%r27, [_Z17calc_lemma_columnIdEvPPT_S2_S2_S2_iiiii_param_5];
	ld.param.u32 	%r28, [_Z17calc_lemma_columnIdEvPPT_S2_S2_S2_iiiii_param_6];
	ld.param.u32 	%r29, [_Z17calc_lemma_columnIdEvPPT_S2_S2_S2_iiiii_param_7];
	ld.param.u32 	%r30, [_Z17calc_lemma_columnIdEvPPT_S2_S2_S2_iiiii_param_8];
	mov.u32 	%r1, %tid.x;
	setp.ne.s32 	%p1, %r1, 0;
	@%p1 bra 	$L__BB9_2;
	cvta.to.global.u64 	%rd14, %rd10;
	cvta.to.global.u64 	%rd15, %rd11;
	cvta.to.global.u64 	%rd16, %rd12;
	cvta.to.global.u64 	%rd17, %rd13;
	mov.u32 	%r31, %ctaid.y;
	mul.wide.u32 	%rd18, %r31, 8;
	add.s64 	%rd19, %rd14, %rd18;
	ld.global.u64 	%rd20, [%rd19];
	st.shared.u64 	[_ZZ17calc_lemma_columnIdEvPPT_S2_S2_S2_iiiiiE6myainv], %rd20;
	add.s64 	%rd21, %rd15, %rd18;
	ld.global.u64 	%rd22, [%rd21];
	mul.lo.s32 	%r32, %r30, %r26;
	mul.wide.s32 	%rd23, %r32, 8;
	add.s64 	%rd24, %rd22, %rd23;
	st.shared.u64 	[_ZZ17calc_lemma_columnIdEvPPT_S2_S2_S2_iiiiiE8mynewrow], %rd24;
	add.s64 	%rd25, %rd16, %rd18;
	ld.global.u64 	%rd26, [%rd25];
	mul.lo.s32 	%r33, %r27, %r26;
	mul.wide.s32 	%rd27, %r33, 8;
	add.s64 	%rd28, %rd26, %rd27;
	st.shared.u64 	[_ZZ17calc_lemma_columnIdEvPPT_S2_S2_S2_iiiiiE11mylemma_col], %rd28;
	add.s64 	%rd29, %rd17, %rd18;
	ld.global.u64 	%rd30, [%rd29];
	add.s64 	%rd31, %rd30, %rd23;
	st.shared.u64 	[_ZZ17calc_lemma_columnIdEvPPT_S2_S2_S2_iiiiiE11myainvu_col], %rd31;
$L__BB9_2:
	bar.sync 	0;
	mov.u32 	%r34, %ctaid.x;
	shl.b32 	%r2, %r34, 8;
	add.s32 	%r3, %r2, %r1;
	sub.s32 	%r4, %r3, %r28;
	setp.ge.s32 	%p2, %r3, %r29;
	mov.f64 	%fd116, 0d0000000000000000;
	@%p2 bra 	$L__BB9_18;
	setp.lt.s32 	%p3, %r29, 1;
	mov.f64 	%fd116, 0d0000000000000000;
	@%p3 bra 	$L__BB9_16;
	ld.shared.u64 	%rd32, [_ZZ17calc_lemma_columnIdEvPPT_S2_S2_S2_iiiiiE8mynewrow];
	cvta.to.global.u64 	%rd1, %rd32;
	ld.shared.u64 	%rd33, [_ZZ17calc_lemma_columnIdEvPPT_S2_S2_S2_iiiiiE6myainv];
	cvta.to.global.u64 	%rd2, %rd33;
	and.b32  	%r5, %r29, 15;
	setp.lt.u32 	%p4, %r29, 16;
	mov.f64 	%fd116, 0d0000000000000000;
	mov.b32 	%r43, 0;
	@%p4 bra 	$L__BB9_7;
	and.b32  	%r43, %r29, 2147483632;
	neg.s32 	%r41, %r43;
	shl.b32 	%r8, %r30, 4;
	add.s64 	%rd82, %rd1, 64;
	mov.f64 	%fd116, 0d0000000000000000;
	mul.wide.s32 	%rd36, %r30, 8;
	mov.u32 	%r40, %r3;
$L__BB9_6:
	.pragma "nounroll";
	ld.global.f64 	%fd20, [%rd82+-64];
	mul.wide.s32 	%rd34, %r40, 8;
	add.s64 	%rd35, %rd2, %rd34;
	ld.global.f64 	%fd21, [%rd35];
	fma.rn.f64 	%fd22, %fd20, %fd21, %fd116;
	ld.global.f64 	%fd23, [%rd82+-56];
	add.s64 	%rd37, %rd35, %rd36;
	ld.global.f64 	%fd24, [%rd37];
	fma.rn.f64 	%fd25, %fd23, %fd24, %fd22;
	ld.global.f64 	%fd26, [%rd82+-48];
	add.s64 	%rd38, %rd37, %rd36;
	ld.global.f64 	%fd27, [%rd38];
	fma.rn.f64 	%fd28, %fd26, %fd27, %fd25;
	ld.global.f64 	%fd29, [%rd82+-40];
	add.s64 	%rd39, %rd38, %rd36;
	ld.global.f64 	%fd30, [%rd39];
	fma.rn.f64 	%fd31, %fd29, %fd30, %fd28;
	ld.global.f64 	%fd32, [%rd82+-32];
	add.s64 	%rd40, %rd39, %rd36;
	ld.global.f64 	%fd33, [%rd40];
	fma.rn.f64 	%fd34, %fd32, %fd33, %fd31;
	ld.global.f64 	%fd35, [%rd82+-24];
	add.s64 	%rd41, %rd40, %rd36;
	ld.global.f64 	%fd36, [%rd41];
	fma.rn.f64 	%fd37, %fd35, %fd36, %fd34;
	ld.global.f64 	%fd38, [%rd82+-16];
	add.s64 	%rd42, %rd41, %rd36;
	ld.global.f64 	%fd39, [%rd42];
	fma.rn.f64 	%fd40, %fd38, %fd39, %fd37;
	ld.global.f64 	%fd41, [%rd82+-8];
	add.s64 	%rd43, %rd42, %rd36;
	ld.global.f64 	%fd42, [%rd43];
	fma.rn.f64 	%fd43, %fd41, %fd42, %fd40;
	ld.global.f64 	%fd44, [%rd82];
	add.s64 	%rd44, %rd43, %rd36;
	ld.global.f64 	%fd45, [%rd44];
	fma.rn.f64 	%fd46, %fd44, %fd45, %fd43;
	ld.global.f64 	%fd47, [%rd82+8];
	add.s64 	%rd45, %rd44, %rd36;
	ld.global.f64 	%fd48, [%rd45];
	fma.rn.f64 	%fd49, %fd47, %fd48, %fd46;
	ld.global.f64 	%fd50, [%rd82+16];
	add.s64 	%rd46, %rd45, %rd36;
	ld.global.f64 	%fd51, [%rd46];
	fma.rn.f64 	%fd52, %fd50, %fd51, %fd49;
	ld.global.f64 	%fd53, [%rd82+24];
	add.s64 	%rd47, %rd46, %rd36;
	ld.global.f64 	%fd54, [%rd47];
	fma.rn.f64 	%fd55, %fd53, %fd54, %fd52;
	ld.global.f64 	%fd56, [%rd82+32];
	add.s64 	%rd48, %rd47, %rd36;
	ld.global.f64 	%fd57, [%rd48];
	fma.rn.f64 	%fd58, %fd56, %fd57, %fd55;
	ld.global.f64 	%fd59, [%rd82+40];
	add.s64 	%rd49, %rd48, %rd36;
	ld.global.f64 	%fd60, [%rd49];
	fma.rn.f64 	%fd61, %fd59, %fd60, %fd58;
	ld.global.f64 	%fd62, [%rd82+48];
	add.s64 	%rd50, %rd49, %rd36;
	ld.global.f64 	%fd63, [%rd50];
	fma.rn.f64 	%fd64, %fd62, %fd63, %fd61;
	ld.global.f64 	%fd65, [%rd82+56];
	add.s64 	%rd51, %rd50, %rd36;
	ld.global.f64 	%fd66, [%rd51];
	fma.rn.f64 	%fd116, %fd65, %fd66, %fd64;
	add.s32 	%r41, %r41, 16;
	add.s32 	%r40, %r40, %r8;
	add.s64 	%rd82, %rd82, 128;
	setp.ne.s32 	%p5, %r41, 0;
	@%p5 bra 	$L__BB9_6;
$L__BB9_7:
	setp.eq.s32 	%p6, %r5, 0;
	@%p6 bra 	$L__BB9_16;
	and.b32  	%r14, %r29, 7;
	setp.lt.u32 	%p7, %r5, 8;
	@%p7 bra 	$L__BB9_10;
	mul.wide.u32 	%rd52, %r43, 8;
	add.s64 	%rd53, %rd1, %rd52;
	ld.global.f64 	%fd68, [%rd53];
	mad.lo.s32 	%r36, %r43, %r30, %r3;
	mul.wide.s32 	%rd54, %r36, 8;
	add.s64 	%rd55, %rd2, %rd54;
	ld.global.f64 	%fd69, [%rd55];
	fma.rn.f64 	%fd70, %fd68, %fd69, %fd116;
	ld.global.f64 	%fd71, [%rd53+8];
	mul.wide.s32 	%rd56, %r30, 8;
	add.s64 	%rd57, %rd55, %rd56;
	ld.global.f64 	%fd72, [%rd57];
	fma.rn.f64 	%fd73, %fd71, %fd72, %fd70;
	ld.global.f64 	%fd74, [%rd53+16];
	add.s64 	%rd58, %rd57, %rd56;
	ld.global.f64 	%fd75, [%rd58];
	fma.rn.f64 	%fd76, %fd74, %fd75, %fd73;
	ld.global.f64 	%fd77, [%rd53+24];
	add.s64 	%rd59, %rd58, %rd56;
	ld.global.f64 	%fd78, [%rd59];
	fma.rn.f64 	%fd79, %fd77, %fd78, %fd76;
	ld.global.f64 	%fd80, [%rd53+32];
	add.s64 	%rd60, %rd59, %rd56;
	ld.global.f64 	%fd81, [%rd60];
	fma.rn.f64 	%fd82, %fd80, %fd81, %fd79;
	ld.global.f64 	%fd83, [%rd53+40];
	add.s64 	%rd61, %rd60, %rd56;
	ld.global.f64 	%fd84, [%rd61];
	fma.rn.f64 	%fd85, %fd83, %fd84, %fd82;
	ld.global.f64 	%fd86, [%rd53+48];
	add.s64 	%rd62, %rd61, %rd56;
	ld.global.f64 	%fd87, [%rd62];
	fma.rn.f64 	%fd88, %fd86, %fd87, %fd85;
	ld.global.f64 	%fd89, [%rd53+56];
	add.s64 	%rd63, %rd62, %rd56;
	ld.global.f64 	%fd90, [%rd63];
	fma.rn.f64 	%fd116, %fd89, %fd90, %fd88;
	add.s32 	%r43, %r43, 8;
$L__BB9_10:
	setp.eq.s32 	%p8, %r14, 0;
	@%p8 bra 	$L__BB9_16;
	and.b32  	%r17, %r29, 3;
	setp.lt.u32 	%p9, %r14, 4;
	@%p9 bra 	$L__BB9_13;
	mul.wide.u32 	%rd64, %r43, 8;
	add.s64 	%rd65, %rd1, %rd64;
	ld.global.f64 	%fd92, [%rd65];
	mad.lo.s32 	%r37, %r43, %r30, %r3;
	mul.wide.s32 	%rd66, %r37, 8;
	add.s64 	%rd67, %rd2, %rd66;
	ld.global.f64 	%fd93, [%rd67];
	fma.rn.f64 	%fd94, %fd92, %fd93, %fd116;
	ld.global.f64 	%fd95, [%rd65+8];
	mul.wide.s32 	%rd68, %r30, 8;
	add.s64 	%rd69, %rd67, %rd68;
	ld.global.f64 	%fd96, [%rd69];
	fma.rn.f64 	%fd97, %fd95, %fd96, %fd94;
	ld.global.f64 	%fd98, [%rd65+16];
	add.s64 	%rd70, %rd69, %rd68;
	ld.global.f64 	%fd99, [%rd70];
	fma.rn.f64 	%fd100, %fd98, %fd99, %fd97;
	ld.global.f64 	%fd101, [%rd65+24];
	add.s64 	%rd71, %rd70, %rd68;
	ld.global.f64 	%fd102, [%rd71];
	fma.rn.f64 	%fd116, %fd101, %fd102, %fd100;
	add.s32 	%r43, %r43, 4;
$L__BB9_13:
	setp.eq.s32 	%p10, %r17, 0;
	@%p10 bra 	$L__BB9_16;
	mad.lo.s32 	%r38, %r43, %r30, %r1;
	add.s32 	%r46, %r38, %r2;
	mul.wide.u32 	%rd72, %r43, 8;
	add.s64 	%rd83, %rd1, %rd72;
	neg.s32 	%r45, %r17;
$L__BB9_15:
	.pragma "nounroll";
	ld.global.f64 	%fd103, [%rd83];
	mul.wide.s32 	%rd73, %r46, 8;
	add.s64 	%rd74, %rd2, %rd73;
	ld.global.f64 	%fd104, [%rd74];
	fma.rn.f64 	%fd116, %fd103, %fd104, %fd116;
	add.s32 	%r46, %r46, %r30;
	add.s64 	%rd83, %rd83, 8;
	add.s32 	%r45, %r45, 1;
	setp.ne.s32 	%p11, %r45, 0;
	@%p11 bra 	$L__BB9_15;
$L__BB9_16:
	neg.f64 	%fd105, %fd116;
	ld.shared.u64 	%rd75, [_ZZ17calc_lemma_columnIdEvPPT_S2_S2_S2_iiiiiE11myainvu_col];
	cvta.to.global.u64 	%rd76, %rd75;
	mul.wide.s32 	%rd77, %r3, 8;
	add.s64 	%rd9, %rd76, %rd77;
	st.global.f64 	[%rd9], %fd105;
	add.s32 	%r39, %r28, %r26;
	setp.ne.s32 	%p12, %r3, %r39;
	@%p12 bra 	$L__BB9_18;
	mov.f64 	%fd106, 0d3FF0000000000000;
	sub.f64 	%fd107, %fd106, %fd116;
	st.global.f64 	[%rd9], %fd107;
$L__BB9_18:
	setp.lt.s32 	%p13, %r4, 0;
	setp.ge.s32 	%p14, %r4, %r27;
	or.pred  	%p15, %p13, %p14;
	@%p15 bra 	$L__BB9_20;
	ld.shared.u64 	%rd78, [_ZZ17calc_lemma_columnIdEvPPT_S2_S2_S2_iiiiiE11mylemma_col];
	cvta.to.global.u64 	%rd79, %rd78;
	mul.wide.u32 	%rd80, %r4, 8;
	add.s64 	%rd81, %rd79, %rd80;
	st.global.f64 	[%rd81], %fd116;
$L__BB9_20:
	ret;

}
	// .globl	_Z12copy_delayedIfEvPPT_S2_S2_S2_iii
.visible .entry _Z12copy_delayedIfEvPPT_S2_S2_S2_iii(
	.param .u64 .ptr .align 1 _Z12copy_delayedIfEvPPT_S2_S2_S2_iii_param_0,
	.param .u64 .ptr .align 1 _Z12copy_delayedIfEvPPT_S2_S2_S2_iii_param_1,
	.param .u64 .ptr .align 1 _Z12copy_delayedIfEvPPT_S2_S2_S2_iii_param_2,
	.param .u64 .ptr .align 1 _Z12copy_delayedIfEvPPT_S2_S2_S2_iii_param_3,
	.param .u32 _Z12copy_delayedIfEvPPT_S2_S2_S2_iii_param_4,
	.param .u32 _Z12copy_delayedIfEvPPT_S2_S2_S2_iii_param_5,
	.param .u32 _Z12copy_delayedIfEvPPT_S2_S2_S2_iii_param_6
)
{
	.reg .pred 	%p<4>;
	.reg .b32 	%r<11>;
	.reg .b32 	%f<3>;
	.reg .b64 	%rd<33>;
	// demoted variable
	.shared .align 8 .u64 _ZZ12copy_delayedIfEvPPT_S2_S2_S2_iiiE10mylemma_lu;
	// demoted variable
	.shared .align 8 .u64 _ZZ12copy_delayedIfEvPPT_S2_S2_S2_iiiE7mylemma;
	// demoted variable
	.shared .align 8 .u64 _ZZ12copy_delayedIfEvPPT_S2_S2_S2_iiiE13myainv_kblock;
	// demoted variable
	.shared .align 8 .u64 _ZZ12copy_delayedIfEvPPT_S2_S2_S2_iiiE10myainv_row;
	ld.param.u64 	%rd1, [_Z12copy_delayedIfEvPPT_S2_S2_S2_iii_param_0];
	ld.param.u64 	%rd2, [_Z12copy_delayedIfEvPPT_S2_S2_S2_iii_param_1];
	ld.param.u64 	%rd3, [_Z12copy_delayedIfEvPPT_S2_S2_S2_iii_param_2];
	ld.param.u64 	%rd4, [_Z12copy_delayedIfEvPPT_S2_S2_S2_iii_param_3];
	ld.param.u32 	%r3, [_Z12copy_delayedIfEvPPT_S2_S2_S2_iii_param_4];
	ld.param.u32 	%r4, [_Z12copy_delayedIfEvPPT_S2_S2_S2_iii_param_5];
	ld.param.u32 	%r5, [_Z12copy_delayedIfEvPPT_S2_S2_S2_iii_param_6];
	mov.u32 	%r1, %tid.x;
	setp.ne.s32 	%p1, %r1, 0;
	@%p1 bra 	$L__BB10_2;
	cvta.to.global.u64 	%rd5, %rd1;
	cvta.to.global.u64 	%rd6, %rd2;
	cvta.to.global.u64 	%rd7, %rd4;
	cvta.to.global.u64 	%rd8, %rd3;
	mov.u32 	%r6, %ctaid.y;
	mul.wide.u32 	%rd9, %r6, 8;
	add.s64 	%rd10, %rd5, %rd9;
	ld.global.u64 	%rd11, [%rd10];
	st.shared.u64 	[_ZZ12copy_delayedIfEvPPT_S2_S2_S2_iiiE10mylemma_lu], %rd11;
	add.s64 	%rd12, %rd6, %rd9;
	ld.global.u64 	%rd13, [%rd12];
	st.shared.u64 	[_ZZ12copy_delayedIfEvPPT_S2_S2_S2_iiiE7mylemma], %rd13;
	add.s64 	%rd14, %rd7, %rd9;
	ld.global.u64 	%rd15, [%rd14];
	st.shared.u64 	[_ZZ12copy_delayedIfEvPPT_S2_S2_S2_iiiE13myainv_kblock], %rd15;
	add.s64 	%rd16, %rd8, %rd9;
	ld.global.u64 	%rd17, [%rd16];
	st.shared.u64 	[_ZZ12copy_delayedIfEvPPT_S2_S2_S2_iiiE10myainv_row], %rd17;
$L__BB10_2:
	bar.sync 	0;
	mov.u32 	%r7, %ctaid.x;
	shl.b32 	%r8, %r7, 8;
	add.s32 	%r2, %r8, %r1;
	setp.ge.s32 	%p2, %r2, %r5;
	@%p2 bra 	$L__BB10_4;
	ld.shared.u64 	%rd18, [_ZZ12copy_delayedIfEvPPT_S2_S2_S2_iiiE13myainv_kblock];
	cvta.to.global.u64 	%rd19, %rd18;
	mad.lo.s32 	%r9, %r5, %r2, %r3;
	mul.wide.s32 	%rd20, %r9, 4;
	add.s64 	%rd21, %rd19, %rd20;
	ld.global.f32 	%f1, [%rd21];
	ld.shared.u64 	%rd22, [_ZZ12copy_delayedIfEvPPT_S2_S2_S2_iiiE10myainv_row];
	cvta.to.global.u64 	%rd23, %rd22;
	mul.wide.s32 	%rd24, %r2, 4;
	add.s64 	%rd25, %rd23, %rd24;
	st.global.f32 	[%rd25], %f1;
$L__BB10_4:
	mad.lo.s32 	%r10, %r4, %r3, %r4;
	setp.ge.s32 	%p3, %r2, %r10;
	@%p3 bra 	$L__BB10_6;
	ld.shared.u64 	%rd26, [_ZZ12copy_delayedIfEvPPT_S2_S2_S2_iiiE7mylemma];
	cvta.to.global.u64 	%rd27, %rd26;
	mul.wide.s32 	%rd28, %r2, 4;
	add.s64 	%rd29, %rd27, %rd28;
	ld.global.f32 	%f2, [%rd29];
	ld.shared.u64 	%rd30, [_ZZ12copy_delayedIfEvPPT_S2_S2_S2_iiiE10mylemma_lu];
	cvta.to.global.u64 	%rd31, %rd30;
	add.s64 	%rd32, %rd31, %rd28;
	st.global.f32 	[%rd32], %f2;
$L__BB10_6:
	ret;

}
	// .globl	_Z12copy_delayedIdEvPPT_S2_S2_S2_iii
.visible .entry _Z12copy_delayedIdEvPPT_S2_S2_S2_iii(
	.param .u64 .ptr .align 1 _Z12copy_delayedIdEvPPT_S2_S2_S2_iii_param_0,
	.param .u64 .ptr .align 1 _Z12copy_delayedIdEvPPT_S2_S2_S2_iii_param_1,
	.param .u64 .ptr .align 1 _Z12copy_delayedIdEvPPT_S2_S2_S2_iii_param_2,
	.param .u64 .ptr .align 1 _Z12copy_delayedIdEvPPT_S2_S2_S2_iii_param_3,
	.param .u32 _Z12copy_delayedIdEvPPT_S2_S2_S2_iii_param_4,
	.param .u32 _Z12copy_delayedIdEvPPT_S2_S2_S2_iii_param_5,
	.param .u32 _Z12copy_delayedIdEvPPT_S2_S2_S2_iii_param_6
)
{
	.reg .pred 	%p<4>;
	.reg .b32 	%r<11>;
	.reg .b64 	%rd<33>;
	.reg .b64 	%fd<3>;
	// demoted variable
	.shared .align 8 .u64 _ZZ12copy_delayedIdEvPPT_S2_S2_S2_iiiE10mylemma_lu;
	// demoted variable
	.shared .align 8 .u64 _ZZ12copy_delayedIdEvPPT_S2_S2_S2_iiiE7mylemma;
	// demoted variable
	.shared .align 8 .u64 _ZZ12copy_delayedIdEvPPT_S2_S2_S2_iiiE13myainv_kblock;
	// demoted variable
	.shared .align 8 .u64 _ZZ12copy_delayedIdEvPPT_S2_S2_S2_iiiE10myainv_row;
	ld.param.u64 	%rd1, [_Z12copy_delayedIdEvPPT_S2_S2_S2_iii_param_0];
	ld.param.u64 	%rd2, [_Z12copy_delayedIdEvPPT_S2_S2_S2_iii_param_1];
	ld.param.u64 	%rd3, [_Z12copy_delayedIdEvPPT_S2_S2_S2_iii_param_2];
	ld.param.u64 	%rd4, [_Z12copy_delayedIdEvPPT_S2_S2_S2_iii_param_3];
	ld.param.u32 	%r3, [_Z12copy_delayedIdEvPPT_S2_S2_S2_iii_param_4];
	ld.param.u32 	%r4, [_Z12copy_delayedIdEvPPT_S2_S2_S2_iii_param_5];
	ld.param.u32 	%r5, [_Z12copy_delayedIdEvPPT_S2_S2_S2_iii_param_6];
	mov.u32 	%r1, %tid.x;
	setp.ne.s32 	%p1, %r1, 0;
	@%p1 bra 	$L__BB11_2;
	cvta.to.global.u64 	%rd5, %rd1;
	cvta.to.global.u64 	%rd6, %rd2;
	cvta.to.global.u64 	%rd7, %rd4;
	cvta.to.global.u64 	%rd8, %rd3;
	mov.u32 	%r6, %ctaid.y;
	mul.wide.u32 	%rd9, %r6, 8;
	add.s64 	%rd10, %rd5, %rd9;
	ld.global.u64 	%rd11, [%rd10];
	st.shared.u64 	[_ZZ12copy_delayedIdEvPPT_S2_S2_S2_iiiE10mylemma_lu], %rd11;
	add.s64 	%rd12, %rd6, %rd9;
	ld.global.u64 	%rd13, [%rd12];
	st.shared.u64 	[_ZZ12copy_delayedIdEvPPT_S2_S2_S2_iiiE7mylemma], %rd13;
	add.s64 	%rd14, %rd7, %rd9;
	ld.global.u64 	%rd15, [%rd14];
	st.shared.u64 	[_ZZ12copy_delayedIdEvPPT_S2_S2_S2_iiiE13myainv_kblock], %rd15;
	add.s64 	%rd16, %rd8, %rd9;
	ld.global.u64 	%rd17, [%rd16];
	st.shared.u64 	[_ZZ12copy_delayedIdEvPPT_S2_S2_S2_iiiE10myainv_row], %rd17;
$L__BB11_2:
	bar.sync 	0;
	mov.u32 	%r7, %ctaid.x;
	shl.b32 	%r8, %r7, 8;
	add.s32 	%r2, %r8, %r1;
	setp.ge.s32 	%p2, %r2, %r5;
	@%p2 bra 	$L__BB11_4;
	ld.shared.u64 	%rd18, [_ZZ12copy_delayedIdEvPPT_S2_S2_S2_iiiE13myainv_kblock];
	cvta.to.global.u64 	%rd19, %rd18;
	mad.lo.s32 	%r9, %r5, %r2, %r3;
	mul.wide.s32 	%rd20, %r9, 8;
	add.s64 	%rd21, %rd19, %rd20;
	ld.global.f64 	%fd1, [%rd21];
	ld.shared.u64 	%rd22, [_ZZ12copy_delayedIdEvPPT_S2_S2_S2_iiiE10myainv_row];
	cvta.to.global.u64 	%rd23, %rd22;
	mul.wide.s32 	%rd24, %r2, 8;
	add.s64 	%rd25, %rd23, %rd24;
	st.global.f64 	[%rd25], %fd1;
$L__BB11_4:
	mad.lo.s32 	%r10, %r4, %r3, %r4;
	setp.ge.s32 	%p3, %r2, %r10;
	@%p3 bra 	$L__BB11_6;
	ld.shared.u64 	%rd26, [_ZZ12copy_delayedIdEvPPT_S2_S2_S2_iiiE7mylemma];
	cvta.to.global.u64 	%rd27, %rd26;
	mul.wide.s32 	%rd28, %r2, 8;
	add.s64 	%rd29, %rd27, %rd28;
	ld.global.f64 	%fd2, [%rd29];
	ld.shared.u64 	%rd30, [_ZZ12copy_delayedIdEvPPT_S2_S2_S2_iiiE10mylemma_lu];
	cvta.to.global.u64 	%rd31, %rd30;
	add.s64 	%rd32, %rd31, %rd28;
	st.global.f64 	[%rd32], %fd2;
$L__BB11_6:
	ret;

}
	// .globl	_Z17copy_update_blockIfEvPPT_S2_S2_S2_iii
.visible .entry _Z17copy_update_blockIfEvPPT_S2_S2_S2_iii(
	.param .u64 .ptr .align 1 _Z17copy_update_blockIfEvPPT_S2_S2_S2_iii_param_0,
	.param .u64 .ptr .align 1 _Z17copy_update_blockIfEvPPT_S2_S2_S2_iii_param_1,
	.param .u64 .ptr .align 1 _Z17copy_update_blockIfEvPPT_S2_S2_S2_iii_param_2,
	.param .u64 .ptr .align 1 _Z17copy_update_blockIfEvPPT_S2_S2_S2_iii_param_3,
	.param .u32 _Z17copy_update_blockIfEvPPT_S2_S2_S2_iii_param_4,
	.param .u32 _Z17copy_update_blockIfEvPPT_S2_S2_S2_iii_param_5,
	.param .u32 _Z17copy_update_blockIfEvPPT_S2_S2_S2_iii_param_6
)
{
	.reg .pred 	%p<4>;
	.reg .b32 	%r<15>;
	.reg .b32 	%f<3>;
	.reg .b64 	%rd<33>;
	// demoted variable
	.shared .align 8 .u64 _ZZ17copy_update_blockIfEvPPT_S2_S2_S2_iiiE10mylemma_lu;
	// demoted variable
	.shared .align 8 .u64 _ZZ17copy_update_blockIfEvPPT_S2_S2_S2_iiiE7mylemma;
	// demoted variable
	.shared .align 8 .u64 _ZZ17copy_update_blockIfEvPPT_S2_S2_S2_iiiE13myainv_kblock;
	// demoted variable
	.shared .align 8 .u64 _ZZ17copy_update_blockIfEvPPT_S2_S2_S2_iiiE11myainv_work;
	ld.param.u64 	%rd1, [_Z17copy_update_blockIfEvPPT_S2_S2_S2_iii_param_0];
	ld.param.u64 	%rd2, [_Z17copy_update_blockIfEvPPT_S2_S2_S2_iii_param_1];
	ld.param.u64 	%rd3, [_Z17copy_update_blockIfEvPPT_S2_S2_S2_iii_param_2];
	ld.param.u64 	%rd4, [_Z17copy_update_blockIfEvPPT_S2_S2_S2_iii_param_3];
	ld.param.u32 	%r3, [_Z17copy_update_blockIfEvPPT_S2_S2_S2_iii_param_4];
	ld.param.u32 	%r4, [_Z17copy_update_blockIfEvPPT_S2_S2_S2_iii_param_5];
	ld.param.u32 	%r5, [_Z17copy_update_blockIfEvPPT_S2_S2_S2_iii_param_6];
	mov.u32 	%r1, %tid.x;
	setp.ne.s32 	%p1, %r1, 0;
	@%p1 bra 	$L__BB12_2;
	cvta.to.global.u64 	%rd5, %rd1;
	cvta.to.global.u64 	%rd6, %rd2;
	cvta.to.global.u64 	%rd7, %rd4;
	cvta.to.global.u64 	%rd8, %rd3;
	mov.u32 	%r6, %ctaid.y;
	mul.wide.u32 	%rd9, %r6, 8;
	add.s64 	%rd10, %rd5, %rd9;
	ld.global.u64 	%rd11, [%rd10];
	st.shared.u64 	[_ZZ17copy_update_blockIfEvPPT_S2_S2_S2_iiiE10mylemma_lu], %rd11;
	add.s64 	%rd12, %rd6, %rd9;
	ld.global.u64 	%rd13, [%rd12];
	st.shared.u64 	[_ZZ17copy_update_blockIfEvPPT_S2_S2_S2_iiiE7mylemma], %rd13;
	add.s64 	%rd14, %rd7, %rd9;
	ld.global.u64 	%rd15, [%rd14];
	st.shared.u64 	[_ZZ17copy_update_blockIfEvPPT_S2_S2_S2_iiiE13myainv_kblock], %rd15;
	add.s64 	%rd16, %rd8, %rd9;
	ld.global.u64 	%rd17, [%rd16];
	st.shared.u64 	[_ZZ17copy_update_blockIfEvPPT_S2_S2_S2_iiiE11myainv_work], %rd17;
$L__BB12_2:
	bar.sync 	0;
	mov.u32 	%r7, %ctaid.x;
	shl.b32 	%r8, %r7, 8;
	add.s32 	%r2, %r8, %r1;
	mul.lo.s32 	%r9, %r5, %r3;
	setp.ge.s32 	%p2, %r2, %r9;
	@%p2 bra 	$L__BB12_4;
	ld.shared.u64 	%rd18, [_ZZ17copy_update_blockIfEvPPT_S2_S2_S2_iiiE13myainv_kblock];
	cvta.to.global.u64 	%rd19, %rd18;
	div.s32 	%r10, %r2, %r3;
	mul.lo.s32 	%r11, %r10, %r3;
	sub.s32 	%r12, %r2, %r11;
	mad.lo.s32 	%r13, %r10, %r5, %r12;
	mul.wide.s32 	%rd20, %r13, 4;
	add.s64 	%rd21, %rd19, %rd20;
	ld.global.f32 	%f1, [%rd21];
	ld.shared.u64 	%rd22, [_ZZ17copy_update_blockIfEvPPT_S2_S2_S2_iiiE11myainv_work];
	cvta.to.global.u64 	%rd23, %rd22;
	mul.wide.s32 	%rd24, %r2, 4;
	add.s64 	%rd25, %rd23, %rd24;
	st.global.f32 	[%rd25], %f1;
$L__BB12_4:
	mul.lo.s32 	%r14, %r4, %r3;
	setp.ge.s32 	%p3, %r2, %r14;
	@%p3 bra 	$L__BB12_6;
	ld.shared.u64 	%rd26, [_ZZ17copy_update_blockIfEvPPT_S2_S2_S2_iiiE7mylemma];
	cvta.to.global.u64 	%rd27, %rd26;
	mul.wide.s32 	%rd28, %r2, 4;
	add.s64 	%rd29, %rd27, %rd28;
	ld.global.f32 	%f2, [%rd29];
	ld.shared.u64 	%rd30, [_ZZ17copy_update_blockIfEvPPT_S2_S2_S2_iiiE10mylemma_lu];
	cvta.to.global.u64 	%rd31, %rd30;
	add.s64 	%rd32, %rd31, %rd28;
	st.global.f32 	[%rd32], %f2;
$L__BB12_6:
	ret;

}
	// .globl	_Z17copy_update_blockIdEvPPT_S2_S2_S2_iii
.visible .entry _Z17copy_update_blockIdEvPPT_S2_S2_S2_iii(
	.param .u64 .ptr .align 1 _Z17copy_update_blockIdEvPPT_S2_S2_S2_iii_param_0,
	.param .u64 .ptr .align 1 _Z17copy_update_blockIdEvPPT_S2_S2_S2_iii_param_1,
	.param .u64 .ptr .align 1 _Z17copy_update_blockIdEvPPT_S2_S2_S2_iii_param_2,
	.param .u64 .ptr .align 1 _Z17copy_update_blockIdEvPPT_S2_S2_S2_iii_param_3,
	.param .u32 _Z17copy_update_blockIdEvPPT_S2_S2_S2_iii_param_4,
	.param .u32 _Z17copy_update_blockIdEvPPT_S2_S2_S2_iii_param_5,
	.param .u32 _Z17copy_update_blockIdEvPPT_S2_S2_S2_iii_param_6
)
{
	.reg .pred 	%p<4>;
	.reg .b32 	%r<15>;
	.reg .b64 	%rd<33>;
	.reg .b64 	%fd<3>;
	// demoted variable
	.shared .align 8 .u64 _ZZ17copy_update_blockIdEvPPT_S2_S2_S2_iiiE10mylemma_lu;
	// demoted variable
	.shared .align 8 .u64 _ZZ17copy_update_blockIdEvPPT_S2_S2_S2_iiiE7mylemma;
	// demoted variable
	.shared .align 8 .u64 _ZZ17copy_update_blockIdEvPPT_S2_S2_S2_iiiE13myainv_kblock;
	// demoted variable
	.shared .align 8 .u64 _ZZ17copy_update_blockIdEvPPT_S2_S2_S2_iiiE11myainv_work;
	ld.param.u64 	%rd1, [_Z17copy_update_blockIdEvPPT_S2_S2_S2_iii_param_0];
	ld.param.u64 	%rd2, [_Z17copy_update_blockIdEvPPT_S2_S2_S2_iii_param_1];
	ld.param.u64 	%rd3, [_Z17copy_update_blockIdEvPPT_S2_S2_S2_iii_param_2];
	ld.param.u64 	%rd4, [_Z17copy_update_blockIdEvPPT_S2_S2_S2_iii_param_3];
	ld.param.u32 	%r3, [_Z17copy_update_blockIdEvPPT_S2_S2_S2_iii_param_4];
	ld.param.u32 	%r4, [_Z17copy_update_blockIdEvPPT_S2_S2_S2_iii_param_5];
	ld.param.u32 	%r5, [_Z17copy_update_blockIdEvPPT_S2_S2_S2_iii_param_6];
	mov.u32 	%r1, %tid.x;
	setp.ne.s32 	%p1, %r1, 0;
	@%p1 bra 	$L__BB13_2;
	cvta.to.global.u64 	%rd5, %rd1;
	cvta.to.global.u64 	%rd6, %rd2;
	cvta.to.global.u64 	%rd7, %rd4;
	cvta.to.global.u64 	%rd8, %rd3;
	mov.u32 	%r6, %ctaid.y;
	mul.wide.u32 	%rd9, %r6, 8;
	add.s64 	%rd10, %rd5, %rd9;
	ld.global.u64 	%rd11, [%rd10];
	st.shared.u64 	[_ZZ17copy_update_blockIdEvPPT_S2_S2_S2_iiiE10mylemma_lu], %rd11;
	add.s64 	%rd12, %rd6, %rd9;
	ld.global.u64 	%rd13, [%rd12];
	st.shared.u64 	[_ZZ17copy_update_blockIdEvPPT_S2_S2_S2_iiiE7mylemma], %rd13;
	add.s64 	%rd14, %rd7, %rd9;
	ld.global.u64 	%rd15, [%rd14];
	st.shared.u64 	[_ZZ17copy_update_blockIdEvPPT_S2_S2_S2_iiiE13myainv_kblock], %rd15;
	add.s64 	%rd16, %rd8, %rd9;
	ld.global.u64 	%rd17, [%rd16];
	st.shared.u64 	[_ZZ17copy_update_blockIdEvPPT_S2_S2_S2_iiiE11myainv_work], %rd17;
$L__BB13_2:
	bar.sync 	0;
	mov.u32 	%r7, %ctaid.x;
	shl.b32 	%r8, %r7, 8;
	add.s32 	%r2, %r8, %r1;
	mul.lo.s32 	%r9, %r5, %r3;
	setp.ge.s32 	%p2, %r2, %r9;
	@%p2 bra 	$L__BB13_4;
	ld.shared.u64 	%rd18, [_ZZ17copy_update_blockIdEvPPT_S2_S2_S2_iiiE13myainv_kblock];
	cvta.to.global.u64 	%rd19, %rd18;
	div.s32 	%r10, %r2, %r3;
	mul.lo.s32 	%r11, %r10, %r3;
	sub.s32 	%r12, %r2, %r11;
	mad.lo.s32 	%r13, %r10, %r5, %r12;
	mul.wide.s32 	%rd20, %r13, 8;
	add.s64 	%rd21, %rd19, %rd20;
	ld.global.f64 	%fd1, [%rd21];
	ld.shared.u64 	%rd22, [_ZZ17copy_update_blockIdEvPPT_S2_S2_S2_iiiE11myainv_work];
	cvta.to.global.u64 	%rd23, %rd22;
	mul.wide.s32 	%rd24, %r2, 8;
	add.s64 	%rd25, %rd23, %rd24;
	st.global.f64 	[%rd25], %fd1;
$L__BB13_4:
	mul.lo.s32 	%r14, %r4, %r3;
	setp.ge.s32 	%p3, %r2, %r14;
	@%p3 bra 	$L__BB13_6;
	ld.shared.u64 	%rd26, [_ZZ17copy_update_blockIdEvPPT_S2_S2_S2_iiiE7mylemma];
	cvta.to.global.u64 	%rd27, %rd26;
	mul.wide.s32 	%rd28, %r2, 8;
	add.s64 	%rd29, %rd27, %rd28;
	ld.global.f64 	%fd2, [%rd29];
	ld.shared.u64 	%rd30, [_ZZ17copy_update_blockIdEvPPT_S2_S2_S2_iiiE10mylemma_lu];
	cvta.to.global.u64 	%rd31, %rd30;
	add.s64 	%rd32, %rd31, %rd28;
	st.global.f64 	[%rd32], %fd2;
$L__BB13_6:
	ret;

}
	// .globl	_Z25calc_gradlapl_and_collectIfEvPPT_S2_S2_S1_iiii
.visible .entry _Z25calc_gradlapl_and_collectIfEvPPT_S2_S2_S1_iiii(
	.param .u64 .ptr .align 1 _Z25calc_gradlapl_and_collectIfEvPPT_S2_S2_S1_iiii_param_0,
	.param .u64 .ptr .align 1 _Z25calc_gradlapl_and_collectIfEvPPT_S2_S2_S1_iiii_param_1,
	.param .u64 .ptr .align 1 _Z25calc_gradlapl_and_collectIfEvPPT_S2_S2_S1_iiii_param_2,
	.param .u64 .ptr .align 1 _Z25calc_gradlapl_and_collectIfEvPPT_S2_S2_S1_iiii_param_3,
	.param .u32 _Z25calc_gradlapl_and_collectIfEvPPT_S2_S2_S1_iiii_param_4,
	.param .u32 _Z25calc_gradlapl_and_collectIfEvPPT_S2_S2_S1_iiii_param_5,
	.param .u32 _Z25calc_gradlapl_and_collectIfEvPPT_S2_S2_S1_iiii_param_6,
	.param .u32 _Z25calc_gradlapl_and_collectIfEvPPT_S2_S2_S1_iiii_param_7
)
{
	.reg .pred 	%p<12>;
	.reg .b32 	%r<65>;
	.reg .b32 	%f<113>;
	.reg .b64 	%rd<96>;
	// demoted variable
	.shared .align 8 .u64 _ZZ25calc_gradlapl_and_collectIfEvPPT_S2_S2_S1_iiiiE6my_row;
	// demoted variable
	.shared .align 8 .u64 _ZZ25calc_gradlapl_and_collectIfEvPPT_S2_S2_S1_iiiiE6my_col;
	ld.param.u64 	%rd7, [_Z25calc_gradlapl_and_collectIfEvPPT_S2_S2_S1_iiii_param_0];
	ld.param.u64 	%rd8, [_Z25calc_gradlapl_and_collectIfEvPPT_S2_S2_S1_iiii_param_1];
	ld.param.u64 	%rd9, [_Z25calc_gradlapl_and_collectIfEvPPT_S2_S2_S1_iiii_param_2];
	ld.param.u64 	%rd10, [_Z25calc_gradlapl_and_collectIfEvPPT_S2_S2_S1_iiii_param_3];
	ld.param.u32 	%r22, [_Z25calc_gradlapl_and_collectIfEvPPT_S2_S2_S1_iiii_param_4];
	ld.param.u32 	%r23, [_Z25calc_gradlapl_and_collectIfEvPPT_S2_S2_S1_iiii_param_5];
	ld.param.u32 	%r24, [_Z25calc_gradlapl_and_collectIfEvPPT_S2_S2_S1_iiii_param_6];
	ld.param.u32 	%r25, [_Z25calc_gradlapl_and_collectIfEvPPT_S2_S2_S1_iiii_param_7];
	cvta.to.global.u64 	%rd1, %rd10;
	mov.u32 	%r1, %ctaid.x;
	mul.lo.s32 	%r2, %r1, 5;
	mov.u32 	%r3, %tid.x;
	setp.ne.s32 	%p1, %r3, 0;
	@%p1 bra 	$L__BB14_2;
	cvta.to.global.u64 	%rd11, %rd8;
	cvta.to.global.u64 	%rd12, %rd9;
	cvta.to.global.u64 	%rd13, %rd7;
	mul.wide.u32 	%rd14, %r1, 8;
	add.s64 	%rd15, %rd11, %rd14;
	ld.global.u64 	%rd16, [%rd15];
	st.shared.u64 	[_ZZ25calc_gradlapl_and_collectIfEvPPT_S2_S2_S1_iiiiE6my_row], %rd16;
	add.s64 	%rd17, %rd12, %rd14;
	ld.global.u64 	%rd18, [%rd17];
	st.shared.u64 	[_ZZ25calc_gradlapl_and_collectIfEvPPT_S2_S2_S1_iiiiE6my_col], %rd18;
	add.s64 	%rd19, %rd13, %rd14;
	ld.global.u64 	%rd20, [%rd19];
	cvta.to.global.u64 	%rd21, %rd20;
	mad.lo.s32 	%r26, %r23, %r22, %r22;
	mul.wide.s32 	%rd22, %r26, 4;
	add.s64 	%rd23, %rd21, %rd22;
	ld.global.f32 	%f14, [%rd23];
	mul.wide.s32 	%rd24, %r2, 4;
	add.s64 	%rd25, %rd1, %rd24;
	st.global.f32 	[%rd25], %f14;
$L__BB14_2:
	bar.sync 	0;
	setp.gt.u32 	%p2, %r3, 3;
	@%p2 bra 	$L__BB14_17;
	setp.lt.s32 	%p3, %r24, 1;
	mov.f32 	%f112, 0f00000000;
	@%p3 bra 	$L__BB14_16;
	ld.shared.u64 	%rd26, [_ZZ25calc_gradlapl_and_collectIfEvPPT_S2_S2_S1_iiiiE6my_row];
	cvta.to.global.u64 	%rd2, %rd26;
	ld.shared.u64 	%rd27, [_ZZ25calc_gradlapl_and_collectIfEvPPT_S2_S2_S1_iiiiE6my_col];
	cvta.to.global.u64 	%rd3, %rd27;
	mul.lo.s32 	%r4, %r25, %r3;
	and.b32  	%r5, %r24, 15;
	setp.lt.u32 	%p4, %r24, 16;
	mov.f32 	%f112, 0f00000000;
	mov.b32 	%r61, 0;
	@%p4 bra 	$L__BB14_7;
	and.b32  	%r61, %r24, 2147483632;
	mov.f32 	%f112, 0f00000000;
	mov.b32 	%r59, 0;
$L__BB14_6:
	.pragma "nounroll";
	mul.wide.u32 	%rd28, %r59, 4;
	add.s64 	%rd29, %rd2, %rd28;
	ld.global.f32 	%f19, [%rd29];
	add.s32 	%r29, %r59, %r4;
	mul.wide.u32 	%rd30, %r29, 4;
	add.s64 	%rd31, %rd3, %rd30;
	ld.global.f32 	%f20, [%rd31];
	fma.rn.f32 	%f21, %f19, %f20, %f112;
	ld.global.f32 	%f22, [%rd29+4];
	add.s32 	%r30, %r29, 1;
	mul.wide.u32 	%rd32, %r30, 4;
	add.s64 	%rd33, %rd3, %rd32;
	ld.global.f32 	%f23, [%rd33];
	fma.rn.f32 	%f24, %f22, %f23, %f21;
	ld.global.f32 	%f25, [%rd29+8];
	add.s32 	%r31, %r29, 2;
	mul.wide.u32 	%rd34, %r31, 4;
	add.s64 	%rd35, %rd3, %rd34;
	ld.global.f32 	%f26, [%rd35];
	fma.rn.f32 	%f27, %f25, %f26, %f24;
	ld.global.f32 	%f28, [%rd29+12];
	add.s32 	%r32, %r29, 3;
	mul.wide.u32 	%rd36, %r32, 4;
	add.s64 	%rd37, %rd3, %rd36;
	ld.global.f32 	%f29, [%rd37];
	fma.rn.f32 	%f30, %f28, %f29, %f27;
	ld.global.f32 	%f31, [%rd29+16];
	add.s32 	%r33, %r29, 4;
	mul.wide.u32 	%rd38, %r33, 4;
	add.s64 	%rd39, %rd3, %rd38;
	ld.global.f32 	%f32, [%rd39];
	fma.rn.f32 	%f33, %f31, %f32, %f30;
	ld.global.f32 	%f34, [%rd29+20];
	add.s32 	%r34, %r29, 5;
	mul.wide.u32 	%rd40, %r34, 4;
	add.s64 	%rd41, %rd3, %rd40;
	ld.global.f32 	%f35, [%rd41];
	fma.rn.f32 	%f36, %f34, %f35, %f33;
	ld.global.f32 	%f37, [%rd29+24];
	add.s32 	%r35, %r29, 6;
	mul.wide.u32 	%rd42, %r35, 4;
	add.s64 	%rd43, %rd3, %rd42;
	ld.global.f32 	%f38, [%rd43];
	fma.rn.f32 	%f39, %f37, %f38, %f36;
	ld.global.f32 	%f40, [%rd29+28];
	add.s32 	%r36, %r29, 7;
	mul.wide.u32 	%rd44, %r36, 4;
	add.s64 	%rd45, %rd3, %rd44;
	ld.global.f32 	%f41, [%rd45];
	fma.rn.f32 	%f42, %f40, %f41, %f39;
	ld.global.f32 	%f43, [%rd29+32];
	add.s32 	%r37, %r29, 8;
	mul.wide.u32 	%rd46, %r37, 4;
	add.s64 	%rd47, %rd3, %rd46;
	ld.global.f32 	%f44, [%rd47];
	fma.rn.f32 	%f45, %f43, %f44, %f42;
	ld.global.f32 	%f46, [%rd29+36];
	add.s32 	%r38, %r29, 9;
	mul.wide.u32 	%rd48, %r38, 4;
	add.s64 	%rd49, %rd3, %rd48;
	ld.global.f32 	%f47, [%rd49];
	fma.rn.f32 	%f48, %f46, %f47, %f45;
	ld.global.f32 	%f49, [%rd29+40];
	add.s32 	%r39, %r29, 10;
	mul.wide.u32 	%rd50, %r39, 4;
	add.s64 	%rd51, %rd3, %rd50;
	ld.global.f32 	%f50, [%rd51];
	fma.rn.f32 	%f51, %f49, %f50, %f48;
	ld.global.f32 	%f52, [%rd29+44];
	add.s32 	%r40, %r29, 11;
	mul.wide.u32 	%rd52, %r40, 4;
	add.s64 	%rd53, %rd3, %rd52;
	ld.global.f32 	%f53, [%rd53];
	fma.rn.f32 	%f54, %f52, %f53, %f51;
	ld.global.f32 	%f55, [%rd29+48];
	add.s32 	%r41, %r29, 12;
	mul.wide.u32 	%rd54, %r41, 4;
	add.s64 	%rd55, %rd3, %rd54;
	ld.global.f32 	%f56, [%rd55];
	fma.rn.f32 	%f57, %f55, %f56, %f54;
	ld.global.f32 	%f58, [%rd29+52];
	add.s32 	%r42, %r29, 13;
	mul.wide.u32 	%rd56, %r42, 4;
	add.s64 	%rd57, %rd3, %rd56;
	ld.global.f32 	%f59, [%rd57];
	fma.rn.f32 	%f60, %f58, %f59, %f57;
	ld.global.f32 	%f61, [%rd29+56];
	add.s32 	%r43, %r29, 14;
	mul.wide.u32 	%rd58, %r43, 4;
	add.s64 	%rd59, %rd3, %rd58;
	ld.global.f32 	%f62, [%rd59];
	fma.rn.f32 	%f63, %f61, %f62, %f60;
	ld.global.f32 	%f64, [%rd29+60];
	add.s32 	%r44, %r29, 15;
	mul.wide.u32 	%rd60, %r44, 4;
	add.s64 	%rd61, %rd3, %rd60;
	ld.global.f32 	%f65, [%rd61];
	fma.rn.f32 	%f112, %f64, %f65, %f63;
	add.s32 	%r59, %r59, 16;
	setp.ne.s32 	%p5, %r59, %r61;
	@%p5 bra 	$L__BB14_6;
$L__BB14_7:
	setp.eq.s32 	%p6, %r5, 0;
	@%p6 bra 	$L__BB14_16;
	and.b32  	%r10, %r24, 7;
	setp.lt.u32 	%p7, %r5, 8;
	@%p7 bra 	$L__BB14_10;
	mul.wide.u32 	%rd62, %r61, 4;
	add.s64 	%rd63, %rd2, %rd62;
	ld.global.f32 	%f67, [%rd63];
	add.s32 	%r45, %r61, %r4;
	mul.wide.u32 	%rd64, %r45, 4;
	add.s64 	%rd65, %rd3, %rd64;
	ld.global.f32 	%f68, [%rd65];
	fma.rn.f32 	%f69, %f67, %f68, %f112;
	ld.global.f32 	%f70, [%rd63+4];
	add.s32 	%r46, %r45, 1;
	mul.wide.u32 	%rd66, %r46, 4;
	add.s64 	%rd67, %rd3, %rd66;
	ld.global.f32 	%f71, [%rd67];
	fma.rn.f32 	%f72, %f70, %f71, %f69;
	ld.global.f32 	%f73, [%rd63+8];
	add.s32 	%r47, %r45, 2;
	mul.wide.u32 	%rd68, %r47, 4;
	add.s64 	%rd69, %rd3, %rd68;
	ld.global.f32 	%f74, [%rd69];
	fma.rn.f32 	%f75, %f73, %f74, %f72;
	ld.global.f32 	%f76, [%rd63+12];
	add.s32 	%r48, %r45, 3;
	mul.wide.u32 	%rd70, %r48, 4;
	add.s64 	%rd71, %rd3, %rd70;
	ld.global.f32 	%f77, [%rd71];
	fma.rn.f32 	%f78, %f76, %f77, %f75;
	ld.global.f32 	%f79, [%rd63+16];
	add.s32 	%r49, %r45, 4;
	mul.wide.u32 	%rd72, %r49, 4;
	add.s64 	%rd73, %rd3, %rd72;
	ld.global.f32 	%f80, [%rd73];
	fma.rn.f32 	%f81, %f79, %f80, %f78;
	ld.global.f32 	%f82, [%rd63+20];
	add.s32 	%r50, %r45, 5;
	mul.wide.u32 	%rd74, %r50, 4;
	add.s64 	%rd75, %rd3, %rd74;
	ld.global.f32 	%f83, [%rd75];
	fma.rn.f32 	%f84, %f82, %f83, %f81;
	ld.global.f32 	%f85, [%rd63+24];
	add.s32 	%r51, %r45, 6;
	mul.wide.u32 	%rd76, %r51, 4;
	add.s64 	%rd77, %rd3, %rd76;
	ld.global.f32 	%f86, [%rd77];
	fma.rn.f32 	%f87, %f85, %f86, %f84;
	ld.global.f32 	%f88, [%rd63+28];
	add.s32 	%r52, %r45, 7;
	mul.wide.u32 	%rd78, %r52, 4;
	add.s64 	%rd79, %rd3, %rd78;
	ld.global.f32 	%f89, [%rd79];
	fma.rn.f32 	%f112, %f88, %f89, %f87;
	add.s32 	%r61, %r61, 8;
$L__BB14_10:
	setp.eq.s32 	%p8, %r10, 0;
	@%p8 bra 	$L__BB14_16;
	and.b32  	%r13, %r24, 3;
	setp.lt.u32 	%p9, %r10, 4;
	@%p9 bra 	$L__BB14_13;
	mul.wide.u32 	%rd80, %r61, 4;
	add.s64 	%rd81, %rd2, %rd80;
	ld.global.f32 	%f91, [%rd81];
	add.s32 	%r53, %r61, %r4;
	mul.wide.u32 	%rd82, %r53, 4;
	add.s64 	%rd83, %rd3, %rd82;
	ld.global.f32 	%f92, [%rd83];
	fma.rn.f32 	%f93, %f91, %f92, %f112;
	ld.global.f32 	%f94, [%rd81+4];
	add.s32 	%r54, %r53, 1;
	mul.wide.u32 	%rd84, %r54, 4;
	add.s64 	%rd85, %rd3, %rd84;
	ld.global.f32 	%f95, [%rd85];
	fma.rn.f32 	%f96, %f94, %f95, %f93;
	ld.global.f32 	%f97, [%rd81+8];
	add.s32 	%r55, %r53, 2;
	mul.wide.u32 	%rd86, %r55, 4;
	add.s64 	%rd87, %rd3, %rd86;
	ld.global.f32 	%f98, [%rd87];
	fma.rn.f32 	%f99, %f97, %f98, %f96;
	ld.global.f32 	%f100, [%rd81+12];
	add.s32 	%r56, %r53, 3;
	mul.wide.u32 	%rd88, %r56, 4;
	add.s64 	%rd89, %rd3, %rd88;
	ld.global.f32 	%f101, [%rd89];
	fma.rn.f32 	%f112, %f100, %f101, %f99;
	add.s32 	%r61, %r61, 4;
$L__BB14_13:
	setp.eq.s32 	%p10, %r13, 0;
	@%p10 bra 	$L__BB14_16;
	add.s32 	%r64, %r61, %r4;
	mul.wide.u32 	%rd90, %r61, 4;
	add.s64 	%rd95, %rd2, %rd90;
	neg.s32 	%r63, %r13;
$L__BB14_15:
	.pragma "nounroll";
	ld.global.f32 	%f102, [%rd95];
	mul.wide.u32 	%rd91, %r64, 4;
	add.s64 	%rd92, %rd3, %rd91;
	ld.global.f32 	%f103, [%rd92];
	fma.rn.f32 	%f112, %f102, %f103, %f112;
	add.s32 	%r64, %r64, 1;
	add.s64 	%rd95, %rd95, 4;
	add.s32 	%r63, %r63, 1;
	setp.ne.s32 	%p11, %r63, 0;
	@%p11 bra 	$L__BB14_15;
$L__BB14_16:
	add.s32 	%r57, %r3, %r2;
	add.s32 	%r58, %r57, 1;
	mul.wide.u32 	%rd93, %r58, 4;
	add.s64 	%rd94, %rd1, %rd93;
	st.global.f32 	[%rd94], %f112;
$L__BB14_17:
	ret;

}
	// .globl	_Z25calc_gradlapl_and_collectIdEvPPT_S2_S2_S1_iiii
.visible .entry _Z25calc_gradlapl_and_collectIdEvPPT_S2_S2_S1_iiii(
	.param .u64 .ptr .align 1 _Z25calc_gradlapl_and_collectIdEvPPT_S2_S2_S1_iiii_param_0,
	.param .u64 .ptr .align 1 _Z25calc_gradlapl_and_collectIdEvPPT_S2_S2_S1_iiii_param_1,
	.param .u64 .ptr .align 1 _Z25calc_gradlapl_and_collectIdEvPPT_S2_S2_S1_iiii_param_2,
	.param .u64 .ptr .align 1 _Z25calc_gradlapl_and_collectIdEvPPT_S2_S2_S1_iiii_param_3,
	.param .u32 _Z25calc_gradlapl_and_collectIdEvPPT_S2_S2_S1_iiii_param_4,
	.param .u32 _Z25calc_gradlapl_and_collectIdEvPPT_S2_S2_S1_iiii_param_5,
	.param .u32 _Z25calc_gradlapl_and_collectIdEvPPT_S2_S2_S1_iiii_param_6,
	.param .u32 _Z25calc_gradlapl_and_collectIdEvPPT_S2_S2_S1_iiii_param_7
)
{
	.reg .pred 	%p<12>;
	.reg .b32 	%r<65>;
	.reg .b64 	%rd<96>;
	.reg .b64 	%fd<113>;
	// demoted variable
	.shared .align 8 .u64 _ZZ25calc_gradlapl_and_collectIdEvPPT_S2_S2_S1_iiiiE6my_row;
	// demoted variable
	.shared .align 8 .u64 _ZZ25calc_gradlapl_and_collectIdEvPPT_S2_S2_S1_iiiiE6my_col;
	ld.param.u64 	%rd7, [_Z25calc_gradlapl_and_collectIdEvPPT_S2_S2_S1_iiii_param_0];
	ld.param.u64 	%rd8, [_Z25calc_gradlapl_and_collectIdEvPPT_S2_S2_S1_iiii_param_1];
	ld.param.u64 	%rd9, [_Z25calc_gradlapl_and_collectIdEvPPT_S2_S2_S1_iiii_param_2];
	ld.param.u64 	%rd10, [_Z25calc_gradlapl_and_collectIdEvPPT_S2_S2_S1_iiii_param_3];
	ld.param.u32 	%r22, [_Z25calc_gradlapl_and_collectIdEvPPT_S2_S2_S1_iiii_param_4];
	ld.param.u32 	%r23, [_Z25calc_gradlapl_and_collectIdEvPPT_S2_S2_S1_iiii_param_5];
	ld.param.u32 	%r24, [_Z25calc_gradlapl_and_collectIdEvPPT_S2_S2_S1_iiii_param_6];
	ld.param.u32 	%r25, [_Z25calc_gradlapl_and_collectIdEvPPT_S2_S2_S1_iiii_param_7];
	cvta.to.global.u64 	%rd1, %rd10;
	mov.u32 	%r1, %ctaid.x;
	mul.lo.s32 	%r2, %r1, 5;
	mov.u32 	%r3, %tid.x;
	setp.ne.s32 	%p1, %r3, 0;
	@%p1 bra 	$L__BB15_2;
	cvta.to.global.u64 	%rd11, %rd8;
	cvta.to.global.u64 	%rd12, %rd9;
	cvta.to.global.u64 	%rd13, %rd7;
	mul.wide.u32 	%rd14, %r1, 8;
	add.s64 	%rd15, %rd11, %rd14;
	ld.global.u64 	%rd16, [%rd15];
	st.shared.u64 	[_ZZ25calc_gradlapl_and_collectIdEvPPT_S2_S2_S1_iiiiE6my_row], %rd16;
	add.s64 	%rd17, %rd12, %rd14;
	ld.global.u64 	%rd18, [%rd17];
	st.shared.u64 	[_ZZ25calc_gradlapl_and_collectIdEvPPT_S2_S2_S1_iiiiE6my_col], %rd18;
	add.s64 	%rd19, %rd13, %rd14;
	ld.global.u64 	%rd20, [%rd19];
	cvta.to.global.u64 	%rd21, %rd20;
	mad.lo.s32 	%r26, %r23, %r22, %r22;
	mul.wide.s32 	%rd22, %r26, 8;
	add.s64 	%rd23, %rd21, %rd22;
	ld.global.f64 	%fd14, [%rd23];
	mul.wide.s32 	%rd24, %r2, 8;
	add.s64 	%rd25, %rd1, %rd24;
	st.global.f64 	[%rd25], %fd14;
$L__BB15_2:
	bar.sync 	0;
	setp.gt.u32 	%p2, %r3, 3;
	@%p2 bra 	$L__BB15_17;
	setp.lt.s32 	%p3, %r24, 1;
	mov.f64 	%fd112, 0d0000000000000000;
	@%p3 bra 	$L__BB15_16;
	ld.shared.u64 	%rd26, [_ZZ25calc_gradlapl_and_collectIdEvPPT_S2_S2_S1_iiiiE6my_row];
	cvta.to.global.u64 	%rd2, %rd26;
	ld.shared.u64 	%rd27, [_ZZ25calc_gradlapl_and_collectIdEvPPT_S2_S2_S1_iiiiE6my_col];
	cvta.to.global.u64 	%rd3, %rd27;
	mul.lo.s32 	%r4, %r25, %r3;
	and.b32  	%r5, %r24, 15;
	setp.lt.u32 	%p4, %r24, 16;
	mov.f64 	%fd112, 0d0000000000000000;
	mov.b32 	%r61, 0;
	@%p4 bra 	$L__BB15_7;
	and.b32  	%r61, %r24, 2147483632;
	mov.f64 	%fd112, 0d0000000000000000;
	mov.b32 	%r59, 0;
$L__BB15_6:
	.pragma "nounroll";
	mul.wide.u32 	%rd28, %r59, 8;
	add.s64 	%rd29, %rd2, %rd28;
	ld.global.f64 	%fd19, [%rd29];
	add.s32 	%r29, %r59, %r4;
	mul.wide.u32 	%rd30, %r29, 8;
	add.s64 	%rd31, %rd3, %rd30;
	ld.global.f64 	%fd20, [%rd31];
	fma.rn.f64 	%fd21, %fd19, %fd20, %fd112;
	ld.global.f64 	%fd22, [%rd29+8];
	add.s32 	%r30, %r29, 1;
	mul.wide.u32 	%rd32, %r30, 8;
	add.s64 	%rd33, %rd3, %rd32;
	ld.global.f64 	%fd23, [%rd33];
	fma.rn.f64 	%fd24, %fd22, %fd23, %fd21;
	ld.global.f64 	%fd25, [%rd29+16];
	add.s32 	%r31, %r29, 2;
	mul.wide.u32 	%rd34, %r31, 8;
	add.s64 	%rd35, %rd3, %rd34;
	ld.global.f64 	%fd26, [%rd35];
	fma.rn.f64 	%fd27, %fd25, %fd26, %fd24;
	ld.global.f64 	%fd28, [%rd29+24];
	add.s32 	%r32, %r29, 3;
	mul.wide.u32 	%rd36, %r32, 8;
	add.s64 	%rd37, %rd3, %rd36;
	ld.global.f64 	%fd29, [%rd37];
	fma.rn.f64 	%fd30, %fd28, %fd29, %fd27;
	ld.global.f64 	%fd31, [%rd29+32];
	add.s32 	%r33, %r29, 4;
	mul.wide.u32 	%rd38, %r33, 8;
	add.s64 	%rd39, %rd3, %rd38;
	ld.global.f64 	%fd32, [%rd39];
	fma.rn.f64 	%fd33, %fd31, %fd32, %fd30;
	ld.global.f64 	%fd34, [%rd29+40];
	add.s32 	%r34, %r29, 5;
	mul.wide.u32 	%rd40, %r34, 8;
	add.s64 	%rd41, %rd3, %rd40;
	ld.global.f64 	%fd35, [%rd41];
	fma.rn.f64 	%fd36, %fd34, %fd35, %fd33;
	ld.global.f64 	%fd37, [%rd29+48];
	add.s32 	%r35, %r29, 6;
	mul.wide.u32 	%rd42, %r35, 8;
	add.s64 	%rd43, %rd3, %rd42;
	ld.global.f64 	%fd38, [%rd43];
	fma.rn.f64 	%fd39, %fd37, %fd38, %fd36;
	ld.global.f64 	%fd40, [%rd29+56];
	add.s32 	%r36, %r29, 7;
	mul.wide.u32 	%rd44, %r36, 8;
	add.s64 	%rd45, %rd3, %rd44;
	ld.global.f64 	%fd41, [%rd45];
	fma.rn.f64 	%fd42, %fd40, %fd41, %fd39;
	ld.global.f64 	%fd43, [%rd29+64];
	add.s32 	%r37, %r29, 8;
	mul.wide.u32 	%rd46, %r37, 8;
	add.s64 	%rd47, %rd3, %rd46;
	ld.global.f64 	%fd44, [%rd47];
	fma.rn.f64 	%fd45, %fd43, %fd44, %fd42;
	ld.global.f64 	%fd46, [%rd29+72];
	add.s32 	%r38, %r29, 9;
	mul.wide.u32 	%rd48, %r38, 8;
	add.s64 	%rd49, %rd3, %rd48;
	ld.global.f64 	%fd47, [%rd49];
	fma.rn.f64 	%fd48, %fd46, %fd47, %fd45;
	ld.global.f64 	%fd49, [%rd29+80];
	add.s32 	%r39, %r29, 10;
	mul.wide.u32 	%rd50, %r39, 8;
	add.s64 	%rd51, %rd3, %rd50;
	ld.global.f64 	%fd50, [%rd51];
	fma.rn.f64 	%fd51, %fd49, %fd50, %fd48;
	ld.global.f64 	%fd52, [%rd29+88];
	add.s32 	%r40, %r29, 11;
	mul.wide.u32 	%rd52, %r40, 8;
	add.s64 	%rd53, %rd3, %rd52;
	ld.global.f64 	%fd53, [%rd53];
	fma.rn.f64 	%fd54, %fd52, %fd53, %fd51;
	ld.global.f64 	%fd55, [%rd29+96];
	add.s32 	%r41, %r29, 12;
	mul.wide.u32 	%rd54, %r41, 8;
	add.s64 	%rd55, %rd3, %rd54;
	ld.global.f64 	%fd56, [%rd55];
	fma.rn.f64 	%fd57, %fd55, %fd56, %fd54;
	ld.global.f64 	%fd58, [%rd29+104];
	add.s32 	%r42, %r29, 13;
	mul.wide.u32 	%rd56, %r42, 8;
	add.s64 	%rd57, %rd3, %rd56;
	ld.global.f64 	%fd59, [%rd57];
	fma.rn.f64 	%fd60, %fd58, %fd59, %fd57;
	ld.global.f64 	%fd61, [%rd29+112];
	add.s32 	%r43, %r29, 14;
	mul.wide.u32 	%rd58, %r43, 8;
	add.s64 	%rd59, %rd3, %rd58;
	ld.global.f64 	%fd62, [%rd59];
	fma.rn.f64 	%fd63, %fd61, %fd62, %fd60;
	ld.global.f64 	%fd64, [%rd29+120];
	add.s32 	%r44, %r29, 15;
	mul.wide.u32 	%rd60, %r44, 8;
	add.s64 	%rd61, %rd3, %rd60;
	ld.global.f64 	%fd65, [%rd61];
	fma.rn.f64 	%fd112, %fd64, %fd65, %fd63;
	add.s32 	%r59, %r59, 16;
	setp.ne.s32 	%p5, %r59, %r61;
	@%p5 bra 	$L__BB15_6;
$L__BB15_7:
	setp.eq.s32 	%p6, %r5, 0;
	@%p6 bra 	$L__BB15_16;
	and.b32  	%r10, %r24, 7;
	setp.lt.u32 	%p7, %r5, 8;
	@%p7 bra 	$L__BB15_10;
	mul.wide.u32 	%rd62, %r61, 8;
	add.s64 	%rd63, %rd2, %rd62;
	ld.global.f64 	%fd67, [%rd63];
	add.s32 	%r45, %r61, %r4;
	mul.wide.u32 	%rd64, %r45, 8;
	add.s64 	%rd65, %rd3, %rd64;
	ld.global.f64 	%fd68, [%rd65];
	fma.rn.f64 	%fd69, %fd67, %fd68, %fd112;
	ld.global.f64 	%fd70, [%rd63+8];
	add.s32 	%r46, %r45, 1;
	mul.wide.u32 	%rd66, %r46, 8;
	add.s64 	%rd67, %rd3, %rd66;
	ld.global.f64 	%fd71, [%rd67];
	fma.rn.f64 	%fd72, %fd70, %fd71, %fd69;
	ld.global.f64 	%fd73, [%rd63+16];
	add.s32 	%r47, %r45, 2;
	mul.wide.u32 	%rd68, %r47, 8;
	add.s64 	%rd69, %rd3, %rd68;
	ld.global.f64 	%fd74, [%rd69];
	fma.rn.f64 	%fd75, %fd73, %fd74, %fd72;
	ld.global.f64 	%fd76, [%rd63+24];
	add.s32 	%r48, %r45, 3;
	mul.wide.u32 	%rd70, %r48, 8;
	add.s64 	%rd71, %rd3, %rd70;
	ld.global.f64 	%fd77, [%rd71];
	fma.rn.f64 	%fd78, %fd76, %fd77, %fd75;
	ld.global.f64 	%fd79, [%rd63+32];
	add.s32 	%r49, %r45, 4;
	mul.wide.u32 	%rd72, %r49, 8;
	add.s64 	%rd73, %rd3, %rd72;
	ld.global.f64 	%fd80, [%rd73];
	fma.rn.f64 	%fd81, %fd79, %fd80, %fd78;
	ld.global.f64 	%fd82, [%rd63+40];
	add.s32 	%r50, %r45, 5;
	mul.wide.u32 	%rd74, %r50, 8;
	add.s64 	%rd75, %rd3, %rd74;
	ld.global.f64 	%fd83, [%rd75];
	fma.rn.f64 	%fd84, %fd82, %fd83, %fd81;
	ld.global.f64 	%fd85, [%rd63+48];
	add.s32 	%r51, %r45, 6;
	mul.wide.u32 	%rd76, %r51, 8;
	add.s64 	%rd77, %rd3, %rd76;
	ld.global.f64 	%fd86, [%rd77];
	fma.rn.f64 	%fd87, %fd85, %fd86, %fd84;
	ld.global.f64 	%fd88, [%rd63+56];
	add.s32 	%r52, %r45, 7;
	mul.wide.u32 	%rd78, %r52, 8;
	add.s64 	%rd79, %rd3, %rd78;
	ld.global.f64 	%fd89, [%rd79];
	fma.rn.f64 	%fd112, %fd88, %fd89, %fd87;
	add.s32 	%r61, %r61, 8;
$L__BB15_10:
	setp.eq.s32 	%p8, %r10, 0;
	@%p8 bra 	$L__BB15_16;
	and.b32  	%r13, %r24, 3;
	setp.lt.u32 	%p9, %r10, 4;
	@%p9 bra 	$L__BB15_13;
	mul.wide.u32 	%rd80, %r61, 8;
	add.s64 	%rd81, %rd2, %rd80;
	ld.global.f64 	%fd91, [%rd81];
	add.s32 	%r53, %r61, %r4;
	mul.wide.u32 	%rd82, %r53, 8;
	add.s64 	%rd83, %rd3, %rd82;
	ld.global.f64 	%fd92, [%rd83];
	fma.rn.f64 	%fd93, %fd91, %fd92, %fd112;
	ld.global.f64 	%fd94, [%rd81+8];
	add.s32 	%r54, %r53, 1;
	mul.wide.u32 	%rd84, %r54, 8;
	add.s64 	%rd85, %rd3, %rd84;
	ld.global.f64 	%fd95, [%rd85];
	fma.rn.f64 	%fd96, %fd94, %fd95, %fd93;
	ld.global.f64 	%fd97, [%rd81+16];
	add.s32 	%r55, %r53, 2;
	mul.wide.u32 	%rd86, %r55, 8;
	add.s64 	%rd87, %rd3, %rd86;
	ld.global.f64 	%fd98, [%rd87];
	fma.rn.f64 	%fd99, %fd97, %fd98, %fd96;
	ld.global.f64 	%fd100, [%rd81+24];
	add.s32 	%r56, %r53, 3;
	mul.wide.u32 	%rd88, %r56, 8;
	add.s64 	%rd89, %rd3, %rd88;
	ld.global.f64 	%fd101, [%rd89];
	fma.rn.f64 	%fd112, %fd100, %fd101, %fd99;
	add.s32 	%r61, %r61, 4;
$L__BB15_13:
	setp.eq.s32 	%p10, %r13, 0;
	@%p10 bra 	$L__BB15_16;
	add.s32 	%r64, %r61, %r4;
	mul.wide.u32 	%rd90, %r61, 8;
	add.s64 	%rd95, %rd2, %rd90;
	neg.s32 	%r63, %r13;
$L__BB15_15:
	.pragma "nounroll";
	ld.global.f64 	%fd102, [%rd95];
	mul.wide.u32 	%rd91, %r64, 8;
	add.s64 	%rd92, %rd3, %rd91;
	ld.global.f64 	%fd103, [%rd92];
	fma.rn.f64 	%fd112, %fd102, %fd103, %fd112;
	add.s32 	%r64, %r64, 1;
	add.s64 	%rd95, %rd95, 8;
	add.s32 	%r63, %r63, 1;
	setp.ne.s32 	%p11, %r63, 0;
	@%p11 bra 	$L__BB15_15;
$L__BB15_16:
	add.s32 	%r57, %r3, %r2;
	add.s32 	%r58, %r57, 1;
	mul.wide.u32 	%rd93, %r58, 8;
	add.s64 	%rd94, %rd1, %rd93;
	st.global.f64 	[%rd94], %fd112;
$L__BB15_17:
	ret;

}
	// .globl	_Z21calc_gradient_delayedIfEvPPT_S2_S1_ii
.visible .entry _Z21calc_gradient_delayedIfEvPPT_S2_S1_ii(
	.param .u64 .ptr .align 1 _Z21calc_gradient_delayedIfEvPPT_S2_S1_ii_param_0,
	.param .u64 .ptr .align 1 _Z21calc_gradient_delayedIfEvPPT_S2_S1_ii_param_1,
	.param .u64 .ptr .align 1 _Z21calc_gradient_delayedIfEvPPT_S2_S1_ii_param_2,
	.param .u32 _Z21calc_gradient_delayedIfEvPPT_S2_S1_ii_param_3,
	.param .u32 _Z21calc_gradient_delayedIfEvPPT_S2_S1_ii_param_4
)
{
	.reg .pred 	%p<12>;
	.reg .b32 	%r<61>;
	.reg .b32 	%f<112>;
	.reg .b64 	%rd<87>;
	// demoted variable
	.shared .align 8 .u64 _ZZ21calc_gradient_delayedIfEvPPT_S2_S1_iiE6my_row;
	// demoted variable
	.shared .align 8 .u64 _ZZ21calc_gradient_delayedIfEvPPT_S2_S1_iiE6my_col;
	ld.param.u64 	%rd6, [_Z21calc_gradient_delayedIfEvPPT_S2_S1_ii_param_0];
	ld.param.u64 	%rd7, [_Z21calc_gradient_delayedIfEvPPT_S2_S1_ii_param_1];
	ld.param.u64 	%rd8, [_Z21calc_gradient_delayedIfEvPPT_S2_S1_ii_param_2];
	ld.param.u32 	%r20, [_Z21calc_gradient_delayedIfEvPPT_S2_S1_ii_param_3];
	ld.param.u32 	%r21, [_Z21calc_gradient_delayedIfEvPPT_S2_S1_ii_param_4];
	mov.u32 	%r1, %tid.x;
	setp.ne.s32 	%p1, %r1, 0;
	@%p1 bra 	$L__BB16_2;
	cvta.to.global.u64 	%rd9, %rd6;
	cvta.to.global.u64 	%rd10, %rd7;
	mov.u32 	%r22, %ctaid.x;
	mul.wide.u32 	%rd11, %r22, 8;
	add.s64 	%rd12, %rd9, %rd11;
	ld.global.u64 	%rd13, [%rd12];
	st.shared.u64 	[_ZZ21calc_gradient_delayedIfEvPPT_S2_S1_iiE6my_row], %rd13;
	add.s64 	%rd14, %rd10, %rd11;
	ld.global.u64 	%rd15, [%rd14];
	st.shared.u64 	[_ZZ21calc_gradient_delayedIfEvPPT_S2_S1_iiE6my_col], %rd15;
$L__BB16_2:
	bar.sync 	0;
	setp.gt.u32 	%p2, %r1, 2;
	@%p2 bra 	$L__BB16_17;
	setp.lt.s32 	%p3, %r20, 1;
	mov.f32 	%f111, 0f00000000;
	@%p3 bra 	$L__BB16_16;
	ld.shared.u64 	%rd16, [_ZZ21calc_gradient_delayedIfEvPPT_S2_S1_iiE6my_row];
	cvta.to.global.u64 	%rd1, %rd16;
	ld.shared.u64 	%rd17, [_ZZ21calc_gradient_delayedIfEvPPT_S2_S1_iiE6my_col];
	cvta.to.global.u64 	%rd2, %rd17;
	mul.lo.s32 	%r2, %r21, %r1;
	and.b32  	%r3, %r20, 15;
	setp.lt.u32 	%p4, %r20, 16;
	mov.f32 	%f111, 0f00000000;
	mov.b32 	%r57, 0;
	@%p4 bra 	$L__BB16_7;
	and.b32  	%r57, %r20, 2147483632;
	mov.f32 	%f111, 0f00000000;
	mov.b32 	%r55, 0;
$L__BB16_6:
	.pragma "nounroll";
	mul.wide.u32 	%rd18, %r55, 4;
	add.s64 	%rd19, %rd1, %rd18;
	ld.global.f32 	%f18, [%rd19];
	add.s32 	%r25, %r55, %r2;
	mul.wide.u32 	%rd20, %r25, 4;
	add.s64 	%rd21, %rd2, %rd20;
	ld.global.f32 	%f19, [%rd21];
	fma.rn.f32 	%f20, %f18, %f19, %f111;
	ld.global.f32 	%f21, [%rd19+4];
	add.s32 	%r26, %r25, 1;
	mul.wide.u32 	%rd22, %r26, 4;
	add.s64 	%rd23, %rd2, %rd22;
	ld.global.f32 	%f22, [%rd23];
	fma.rn.f32 	%f23, %f21, %f22, %f20;
	ld.global.f32 	%f24, [%rd19+8];
	add.s32 	%r27, %r25, 2;
	mul.wide.u32 	%rd24, %r27, 4;
	add.s64 	%rd25, %rd2, %rd24;
	ld.global.f32 	%f25, [%rd25];
	fma.rn.f32 	%f26, %f24, %f25, %f23;
	ld.global.f32 	%f27, [%rd19+12];
	add.s32 	%r28, %r25, 3;
	mul.wide.u32 	%rd26, %r28, 4;
	add.s64 	%rd27, %rd2, %rd26;
	ld.global.f32 	%f28, [%rd27];
	fma.rn.f32 	%f29, %f27, %f28, %f26;
	ld.global.f32 	%f30, [%rd19+16];
	add.s32 	%r29, %r25, 4;
	mul.wide.u32 	%rd28, %r29, 4;
	add.s64 	%rd29, %rd2, %rd28;
	ld.global.f32 	%f31, [%rd29];
	fma.rn.f32 	%f32, %f30, %f31, %f29;
	ld.global.f32 	%f33, [%rd19+20];
	add.s32 	%r30, %r25, 5;
	mul.wide.u32 	%rd30, %r30, 4;
	add.s64 	%rd31, %rd2, %rd30;
	ld.global.f32 	%f34, [%rd31];
	fma.rn.f32 	%f35, %f33, %f34, %f32;
	ld.global.f32 	%f36, [%rd19+24];
	add.s32 	%r31, %r25, 6;
	mul.wide.u32 	%rd32, %r31, 4;
	add.s64 	%rd33, %rd2, %rd32;
	ld.global.f32 	%f37, [%rd33];
	fma.rn.f32 	%f38, %f36, %f37, %f35;
	ld.global.f32 	%f39, [%rd19+28];
	add.s32 	%r32, %r25, 7;
	mul.wide.u32 	%rd34, %r32, 4;
	add.s64 	%rd35, %rd2, %rd34;
	ld.global.f32 	%f40, [%rd35];
	fma.rn.f32 	%f41, %f39, %f40, %f38;
	ld.global.f32 	%f42, [%rd19+32];
	add.s32 	%r33, %r25, 8;
	mul.wide.u32 	%rd36, %r33, 4;
	add.s64 	%rd37, %rd2, %rd36;
	ld.global.f32 	%f43, [%rd37];
	fma.rn.f32 	%f44, %f42, %f43, %f41;
	ld.global.f32 	%f45, [%rd19+36];
	add.s32 	%r34, %r25, 9;
	mul.wide.u32 	%rd38, %r34, 4;
	add.s64 	%rd39, %rd2, %rd38;
	ld.global.f32 	%f46, [%rd39];
	fma.rn.f32 	%f47, %f45, %f46, %f44;
	ld.global.f32 	%f48, [%rd19+40];
	add.s32 	%r35, %r25, 10;
	mul.wide.u32 	%rd40, %r35, 4;
	add.s64 	%rd41, %rd2, %rd40;
	ld.global.f32 	%f49, [%rd41];
	fma.rn.f32 	%f50, %f48, %f49, %f47;
	ld.global.f32 	%f51, [%rd19+44];
	add.s32 	%r36, %r25, 11;
	mul.wide.u32 	%rd42, %r36, 4;
	add.s64 	%rd43, %rd2, %rd42;
	ld.global.f32 	%f52, [%rd43];
	fma.rn.f32 	%f53, %f51, %f52, %f50;
	ld.global.f32 	%f54, [%rd19+48];
	add.s32 	%r37, %r25, 12;
	mul.wide.u32 	%rd44, %r37, 4;
	add.s64 	%rd45, %rd2, %rd44;
	ld.global.f32 	%f55, [%rd45];
	fma.rn.f32 	%f56, %f54, %f55, %f53;
	ld.global.f32 	%f57, [%rd19+52];
	add.s32 	%r38, %r25, 13;
	mul.wide.u32 	%rd46, %r38, 4;
	add.s64 	%rd47, %rd2, %rd46;
	ld.global.f32 	%f58, [%rd47];
	fma.rn.f32 	%f59, %f57, %f58, %f56;
	ld.global.f32 	%f60, [%rd19+56];
	add.s32 	%r39, %r25, 14;
	mul.wide.u32 	%rd48, %r39, 4;
	add.s64 	%rd49, %rd2, %rd48;
	ld.global.f32 	%f61, [%rd49];
	fma.rn.f32 	%f62, %f60, %f61, %f59;
	ld.global.f32 	%f63, [%rd19+60];
	add.s32 	%r40, %r25, 15;
	mul.wide.u32 	%rd50, %r40, 4;
	add.s64 	%rd51, %rd2, %rd50;
	ld.global.f32 	%f64, [%rd51];
	fma.rn.f32 	%f111, %f63, %f64, %f62;
	add.s32 	%r55, %r55, 16;
	setp.ne.s32 	%p5, %r55, %r57;
	@%p5 bra 	$L__BB16_6;
$L__BB16_7:
	setp.eq.s32 	%p6, %r3, 0;
	@%p6 bra 	$L__BB16_16;
	and.b32  	%r8, %r20, 7;
	setp.lt.u32 	%p7, %r3, 8;
	@%p7 bra 	$L__BB16_10;
	mul.wide.u32 	%rd52, %r57, 4;
	add.s64 	%rd53, %rd1, %rd52;
	ld.global.f32 	%f66, [%rd53];
	add.s32 	%r41, %r57, %r2;
	mul.wide.u32 	%rd54, %r41, 4;
	add.s64 	%rd55, %rd2, %rd54;
	ld.global.f32 	%f67, [%rd55];
	fma.rn.f32 	%f68, %f66, %f67, %f111;
	ld.global.f32 	%f69, [%rd53+4];
	add.s32 	%r42, %r41, 1;
	mul.wide.u32 	%rd56, %r42, 4;
	add.s64 	%rd57, %rd2, %rd56;
	ld.global.f32 	%f70, [%rd57];
	fma.rn.f32 	%f71, %f69, %f70, %f68;
	ld.global.f32 	%f72, [%rd53+8];
	add.s32 	%r43, %r41, 2;
	mul.wide.u32 	%rd58, %r43, 4;
	add.s64 	%rd59, %rd2, %rd58;
	ld.global.f32 	%f73, [%rd59];
	fma.rn.f32 	%f74, %f72, %f73, %f71;
	ld.global.f32 	%f75, [%rd53+12];
	add.s32 	%r44, %r41, 3;
	mul.wide.u32 	%rd60, %r44, 4;
	add.s64 	%rd61, %rd2, %rd60;
	ld.global.f32 	%f76, [%rd61];
	fma.rn.f32 	%f77, %f75, %f76, %f74;
	ld.global.f32 	%f78, [%rd53+16];
	add.s32 	%r45, %r41, 4;
	mul.wide.u32 	%rd62, %r45, 4;
	add.s64 	%rd63, %rd2, %rd62;
	ld.global.f32 	%f79, [%rd63];
	fma.rn.f32 	%f80, %f78, %f79, %f77;
	ld.global.f32 	%f81, [%rd53+20];
	add.s32 	%r46, %r41, 5;
	mul.wide.u32 	%rd64, %r46, 4;
	add.s64 	%rd65, %rd2, %rd64;
	ld.global.f32 	%f82, [%rd65];
	fma.rn.f32 	%f83, %f81, %f82, %f80;
	ld.global.f32 	%f84, [%rd53+24];
	add.s32 	%r47, %r41, 6;
	mul.wide.u32 	%rd66, %r47, 4;
	add.s64 	%rd67, %rd2, %rd66;
	ld.global.f32 	%f85, [%rd67];
	fma.rn.f32 	%f86, %f84, %f85, %f83;
	ld.global.f32 	%f87, [%rd53+28];
	add.s32 	%r48, %r41, 7;
	mul.wide.u32 	%rd68, %r48, 4;
	add.s64 	%rd69, %rd2, %rd68;
	ld.global.f32 	%f88, [%rd69];
	fma.rn.f32 	%f111, %f87, %f88, %f86;
	add.s32 	%r57, %r57, 8;
$L__BB16_10:
	setp.eq.s32 	%p8, %r8, 0;
	@%p8 bra 	$L__BB16_16;
	and.b32  	%r11, %r20, 3;
	setp.lt.u32 	%p9, %r8, 4;
	@%p9 bra 	$L__BB16_13;
	mul.wide.u32 	%rd70, %r57, 4;
	add.s64 	%rd71, %rd1, %rd70;
	ld.global.f32 	%f90, [%rd71];
	add.s32 	%r49, %r57, %r2;
	mul.wide.u32 	%rd72, %r49, 4;
	add.s64 	%rd73, %rd2, %rd72;
	ld.global.f32 	%f91, [%rd73];
	fma.rn.f32 	%f92, %f90, %f91, %f111;
	ld.global.f32 	%f93, [%rd71+4];
	add.s32 	%r50, %r49, 1;
	mul.wide.u32 	%rd74, %r50, 4;
	add.s64 	%rd75, %rd2, %rd74;
	ld.global.f32 	%f94, [%rd75];
	fma.rn.f32 	%f95, %f93, %f94, %f92;
	ld.global.f32 	%f96, [%rd71+8];
	add.s32 	%r51, %r49, 2;
	mul.wide.u32 	%rd76, %r51, 4;
	add.s64 	%rd77, %rd2, %rd76;
	ld.global.f32 	%f97, [%rd77];
	fma.rn.f32 	%f98, %f96, %f97, %f95;
	ld.global.f32 	%f99, [%rd71+12];
	add.s32 	%r52, %r49, 3;
	mul.wide.u32 	%rd78, %r52, 4;
	add.s64 	%rd79, %rd2, %rd78;
	ld.global.f32 	%f100, [%rd79];
	fma.rn.f32 	%f111, %f99, %f100, %f98;
	add.s32 	%r57, %r57, 4;
$L__BB16_13:
	setp.eq.s32 	%p10, %r11, 0;
	@%p10 bra 	$L__BB16_16;
	add.s32 	%r60, %r57, %r2;
	mul.wide.u32 	%rd80, %r57, 4;
	add.s64 	%rd86, %rd1, %rd80;
	neg.s32 	%r59, %r11;
$L__BB16_15:
	.pragma "nounroll";
	ld.global.f32 	%f101, [%rd86];
	mul.wide.u32 	%rd81, %r60, 4;
	add.s64 	%rd82, %rd2, %rd81;
	ld.global.f32 	%f102, [%rd82];
	fma.rn.f32 	%f111, %f101, %f102, %f111;
	add.s32 	%r60, %r60, 1;
	add.s64 	%rd86, %rd86, 4;
	add.s32 	%r59, %r59, 1;
	setp.ne.s32 	%p11, %r59, 0;
	@%p11 bra 	$L__BB16_15;
$L__BB16_16:
	mov.u32 	%r53, %ctaid.x;
	mad.lo.s32 	%r54, %r53, 3, %r1;
	cvta.to.global.u64 	%rd83, %rd8;
	mul.wide.u32 	%rd84, %r54, 4;
	add.s64 	%rd85, %rd83, %rd84;
	st.global.f32 	[%rd85], %f111;
$L__BB16_17:
	ret;

}
	// .globl	_Z21calc_gradient_delayedIdEvPPT_S2_S1_ii
.visible .entry _Z21calc_gradient_delayedIdEvPPT_S2_S1_ii(
	.param .u64 .ptr .align 1 _Z21calc_gradient_delayedIdEvPPT_S2_S1_ii_param_0,
	.param .u64 .ptr .align 1 _Z21calc_gradient_delayedIdEvPPT_S2_S1_ii_param_1,
	.param .u64 .ptr .align 1 _Z21calc_gradient_delayedIdEvPPT_S2_S1_ii_param_2,
	.param .u32 _Z21calc_gradient_delayedIdEvPPT_S2_S1_ii_param_3,
	.param .u32 _Z21calc_gradient_delayedIdEvPPT_S2_S1_ii_param_4
)
{
	.reg .pred 	%p<12>;
	.reg .b32 	%r<61>;
	.reg .b64 	%rd<87>;
	.reg .b64 	%fd<112>;
	// demoted variable
	.shared .align 8 .u64 _ZZ21calc_gradient_delayedIdEvPPT_S2_S1_iiE6my_row;
	// demoted variable
	.shared .align 8 .u64 _ZZ21calc_gradient_delayedIdEvPPT_S2_S1_iiE6my_col;
	ld.param.u64 	%rd6, [_Z21calc_gradient_delayedIdEvPPT_S2_S1_ii_param_0];
	ld.param.u64 	%rd7, [_Z21calc_gradient_delayedIdEvPPT_S2_S1_ii_param_1];
	ld.param.u64 	%rd8, [_Z21calc_gradient_delayedIdEvPPT_S2_S1_ii_param_2];
	ld.param.u32 	%r20, [_Z21calc_gradient_delayedIdEvPPT_S2_S1_ii_param_3];
	ld.param.u32 	%r21, [_Z21calc_gradient_delayedIdEvPPT_S2_S1_ii_param_4];
	mov.u32 	%r1, %tid.x;
	setp.ne.s32 	%p1, %r1, 0;
	@%p1 bra 	$L__BB17_2;
	cvta.to.global.u64 	%rd9, %rd6;
	cvta.to.global.u64 	%rd10, %rd7;
	mov.u32 	%r22, %ctaid.x;
	mul.wide.u32 	%rd11, %r22, 8;
	add.s64 	%rd12, %rd9, %rd11;
	ld.global.u64 	%rd13, [%rd12];
	st.shared.u64 	[_ZZ21calc_gradient_delayedIdEvPPT_S2_S1_iiE6my_row], %rd13;
	add.s64 	%rd14, %rd10, %rd11;
	ld.global.u64 	%rd15, [%rd14];
	st.shared.u64 	[_ZZ21calc_gradient_delayedIdEvPPT_S2_S1_iiE6my_col], %rd15;
$L__BB17_2:
	bar.sync 	0;
	setp.gt.u32 	%p2, %r1, 2;
	@%p2 bra 	$L__BB17_17;
	setp.lt.s32 	%p3, %r20, 1;
	mov.f64 	%fd111, 0d0000000000000000;
	@%p3 bra 	$L__BB17_16;
	ld.shared.u64 	%rd16, [_ZZ21calc_gradient_delayedIdEvPPT_S2_S1_iiE6my_row];
	cvta.to.global.u64 	%rd1, %rd16;
	ld.shared.u64 	%rd17, [_ZZ21calc_gradient_delayedIdEvPPT_S2_S1_iiE6my_col];
	cvta.to.global.u64 	%rd2, %rd17;
	mul.lo.s32 	%r2, %r21, %r1;
	and.b32  	%r3, %r20, 15;
	setp.lt.u32 	%p4, %r20, 16;
	mov.f64 	%fd111, 0d0000000000000000;
	mov.b32 	%r57, 0;
	@%p4 bra 	$L__BB17_7;
	and.b32  	%r57, %r20, 2147483632;
	mov.f64 	%fd111, 0d0000000000000000;
	mov.b32 	%r55, 0;
$L__BB17_6:
	.pragma "nounroll";
	mul.wide.u32 	%rd18, %r55, 8;
	add.s64 	%rd19, %rd1, %rd18;
	ld.global.f64 	%fd18, [%rd19];
	add.s32 	%r25, %r55, %r2;
	mul.wide.u32 	%rd20, %r25, 8;
	add.s64 	%rd21, %rd2, %rd20;
	ld.global.f64 	%fd19, [%rd21];
	fma.rn.f64 	%fd20, %fd18, %fd19, %fd111;
	ld.global.f64 	%fd21, [%rd19+8];
	add.s32 	%r26, %r25, 1;
	mul.wide.u32 	%rd22, %r26, 8;
	add.s64 	%rd23, %rd2, %rd22;
	ld.global.f64 	%fd22, [%rd23];
	fma.rn.f64 	%fd23, %fd21, %fd22, %fd20;
	ld.global.f64 	%fd24, [%rd19+16];
	add.s32 	%r27, %r25, 2;
	mul.wide.u32 	%rd24, %r27, 8;
	add.s64 	%rd25, %rd2, %rd24;
	ld.global.f64 	%fd25, [%rd25];
	fma.rn.f64 	%fd26, %fd24, %fd25, %fd23;
	ld.global.f64 	%fd27, [%rd19+24];
	add.s32 	%r28, %r25, 3;
	mul.wide.u32 	%rd26, %r28, 8;
	add.s64 	%rd27, %rd2, %rd26;
	ld.global.f64 	%fd28, [%rd27];
	fma.rn.f64 	%fd29, %fd27, %fd28, %fd26;
	ld.global.f64 	%fd30, [%rd19+32];
	add.s32 	%r29, %r25, 4;
	mul.wide.u32 	%rd28, %r29, 8;
	add.s64 	%rd29, %rd2, %rd28;
	ld.global.f64 	%fd31, [%rd29];
	fma.rn.f64 	%fd32, %fd30, %fd31, %fd29;
	ld.global.f64 	%fd33, [%rd19+40];
	add.s32 	%r30, %r25, 5;
	mul.wide.u32 	%rd30, %r30, 8;
	add.s64 	%rd31, %rd2, %rd30;
	ld.global.f64 	%fd34, [%rd31];
	fma.rn.f64 	%fd35, %fd33, %fd34, %fd32;
	ld.global.f64 	%fd36, [%rd19+48];
	add.s32 	%r31, %r25, 6;
	mul.wide.u32 	%rd32, %r31, 8;
	add.s64 	%rd33, %rd2, %rd32;
	ld.global.f64 	%fd37, [%rd33];
	fma.rn.f64 	%fd38, %fd36, %fd37, %fd35;
	ld.global.f64 	%fd39, [%rd19+56];
	add.s32 	%r32, %r25, 7;
	mul.wide.u32 	%rd34, %r32, 8;
	add.s64 	%rd35, %rd2, %rd34;
	ld.global.f64 	%fd40, [%rd35];
	fma.rn.f64 	%fd41, %fd39, %fd40, %fd38;
	ld.global.f64 	%fd42, [%rd19+64];
	add.s32 	%r33, %r25, 8;
	mul.wide.u32 	%rd36, %r33, 8;
	add.s64 	%rd37, %rd2, %rd36;
	ld.global.f64 	%fd43, [%rd37];
	fma.rn.f64 	%fd44, %fd42, %fd43, %fd41;
	ld.global.f64 	%fd45, [%rd19+72];
	add.s32 	%r34, %r25, 9;
	mul.wide.u32 	%rd38, %r34, 8;
	add.s64 	%rd39, %rd2, %rd38;
	ld.global.f64 	%fd46, [%rd39];
	fma.rn.f64 	%fd47, %fd45, %fd46, %fd44;
	ld.global.f64 	%fd48, [%rd19+80];
	add.s32 	%r35, %r25, 10;
	mul.wide.u32 	%rd40, %r35, 8;
	add.s64 	%rd41, %rd2, %rd40;
	ld.global.f64 	%fd49, [%rd41];
	fma.rn.f64 	%fd50, %fd48, %fd49, %fd47;
	ld.global.f64 	%fd51, [%rd19+88];
	add.s32 	%r36, %r25, 11;
	mul.wide.u32 	%rd42, %r36, 8;
	add.s64 	%rd43, %rd2, %rd42;
	ld.global.f64 	%fd52, [%rd43];
	fma.rn.f64 	%fd53, %fd51, %fd52, %fd50;
	ld.global.f64 	%fd54, [%rd19+96];
	add.s32 	%r37, %r25, 12;
	mul.wide.u32 	%rd44, %r37, 8;
	add.s64 	%rd45, %rd2, %rd44;
	ld.global.f64 	%fd55, [%rd45];
	fma.rn.f64 	%fd56, %fd54, %fd55, %fd53;
	ld.global.f64 	%fd57, [%rd19+104];
	add.s32 	%r38, %r25, 13;
	mul.wide.u32 	%rd46, %r38, 8;
	add.s64 	%rd47, %rd2, %rd46;
	ld.global.f64 	%fd58, [%rd47];
	fma.rn.f64 	%fd59, %fd57, %fd58, %fd56;
	ld.global.f64 	%fd60, [%rd19+112];
	add.s32 	%r39, %r25, 14;
	mul.wide.u32 	%rd48, %r39, 8;
	add.s64 	%rd49, %rd2, %rd48;
	ld.global.f64 	%fd61, [%rd49];
	fma.rn.f64 	%fd62, %fd60, %fd61, %fd59;
	ld.global.f64 	%fd63, [%rd19+120];
	add.s32 	%r40, %r25, 15;
	mul.wide.u32 	%rd50, %r40, 8;
	add.s64 	%rd51, %rd2, %rd50;
	ld.global.f64 	%fd64, [%rd51];
	fma.rn.f64 	%fd111, %fd63, %fd64, %fd62;
	add.s32 	%r55, %r55, 16;
	setp.ne.s32 	%p5, %r55, %r57;
	@%p5 bra 	$L__BB17_6;
$L__BB17_7:
	setp.eq.s32 	%p6, %r3, 0;
	@%p6 bra 	$L__BB17_16;
	and.b32  	%r8, %r20, 7;
	setp.lt.u32 	%p7, %r3, 8;
	@%p7 bra 	$L__BB17_10;
	mul.wide.u32 	%rd52, %r57, 8;
	add.s64 	%rd53, %rd1, %rd52;
	ld.global.f64 	%fd66, [%rd53];
	add.s32 	%r41, %r57, %r2;
	mul.wide.u32 	%rd54, %r41, 8;
	add.s64 	%rd55, %rd2, %rd54;
	ld.global.f64 	%fd67, [%rd55];
	fma.rn.f64 	%fd68, %fd66, %fd67, %fd111;
	ld.global.f64 	%fd69, [%rd53+8];
	add.s32 	%r42, %r41, 1;
	mul.wide.u32 	%rd56, %r42, 8;
	add.s64 	%rd57, %rd2, %rd56;
	ld.global.f64 	%fd70, [%rd57];
	fma.rn.f64 	%fd71, %fd69, %fd70, %fd68;
	ld.global.f64 	%fd72, [%rd53+16];
	add.s32 	%r43, %r41, 2;
	mul.wide.u32 	%rd58, %r43, 8;
	add.s64 	%rd59, %rd2, %rd58;
	ld.global.f64 	%fd73, [%rd59];
	fma.rn.f64 	%fd74, %fd72, %fd73, %fd71;
	ld.global.f64 	%fd75, [%rd53+24];
	add.s32 	%r44, %r41, 3;
	mul.wide.u32 	%rd60, %r44, 8;
	add.s64 	%rd61, %rd2, %rd60;
	ld.global.f64 	%fd76, [%rd61];
	fma.rn.f64 	%fd77, %fd75, %fd76, %fd74;
	ld.global.f64 	%fd78, [%rd53+32];
	add.s32 	%r45, %r41, 4;
	mul.wide.u32 	%rd62, %r45, 8;
	add.s64 	%rd63, %rd2, %rd62;
	ld.global.f64 	%fd79, [%rd63];
	fma.rn.f64 	%fd80, %fd78, %fd79, %fd77;
	ld.global.f64 	%fd81, [%rd53+40];
	add.s32 	%r46, %r41, 5;
	mul.wide.u32 	%rd64, %r46, 8;
	add.s64 	%rd65, %rd2, %rd64;
	ld.global.f64 	%fd82, [%rd65];
	fma.rn.f64 	%fd83, %fd81, %fd82, %fd80;
	ld.global.f64 	%fd84, [%rd53+48];
	add.s32 	%r47, %r41, 6;
	mul.wide.u32 	%rd66, %r47, 8;
	add.s64 	%rd67, %rd2, %rd66;
	ld.global.f64 	%fd85, [%rd67];
	fma.rn.f64 	%fd86, %fd84, %fd85, %fd83;
	ld.global.f64 	%fd87, [%rd53+56];
	add.s32 	%r48, %r41, 7;
	mul.wide.u32 	%rd68, %r48, 8;
	add.s64 	%rd69, %rd2, %rd68;
	ld.global.f64 	%fd88, [%rd69];
	fma.rn.f64 	%fd111, %fd87, %fd88, %fd86;
	add.s32 	%r57, %r57, 8;
$L__BB17_10:
	setp.eq.s32 	%p8, %r8, 0;
	@%p8 bra 	$L__BB17_16;
	and.b32  	%r11, %r20, 3;
	setp.lt.u32 	%p9, %r8, 4;
	@%p9 bra 	$L__BB17_13;
	mul.wide.u32 	%rd70, %r57, 8;
	add.s64 	%rd71, %rd1, %rd70;
	ld.global.f64 	%fd90, [%rd71];
	add.s32 	%r49, %r57, %r2;
	mul.wide.u32 	%rd72, %r49, 8;
	add.s64 	%rd73, %rd2, %rd72;
	ld.global.f64 	%fd91, [%rd73];
	fma.rn.f64 	%fd92, %fd90, %fd91, %fd111;
	ld.global.f64 	%fd93, [%rd71+8];
	add.s32 	%r50, %r49, 1;
	mul.wide.u32 	%rd74, %r50, 8;
	add.s64 	%rd75, %rd2, %rd74;
	ld.global.f64 	%fd94, [%rd75];
	fma.rn.f64 	%fd95, %fd93, %fd94, %fd92;
	ld.global.f64 	%fd96, [%rd71+16];
	add.s32 	%r51, %r49, 2;
	mul.wide.u32 	%rd76, %r51, 8;
	add.s64 	%rd77, %rd2, %rd76;
	ld.global.f64 	%fd97, [%rd77];
	fma.rn.f64 	%fd98, %fd96, %fd97, %fd95;
	ld.global.f64 	%fd99, [%rd71+24];
	add.s32 	%r52, %r49, 3;
	mul.wide.u32 	%rd78, %r52, 8;
	add.s64 	%rd79, %rd2, %rd78;
	ld.global.f64 	%fd100, [%rd79];
	fma.rn.f64 	%fd111, %fd99, %fd100, %fd98;
	add.s32 	%r57, %r57, 4;
$L__BB17_13:
	setp.eq.s32 	%p10, %r11, 0;
	@%p10 bra 	$L__BB17_16;
	add.s32 	%r60, %r57, %r2;
	mul.wide.u32 	%rd80, %r57, 8;
	add.s64 	%rd86, %rd1, %rd80;
	neg.s32 	%r59, %r11;
$L__BB17_15:
	.pragma "nounroll";
	ld.global.f64 	%fd101, [%rd86];
	mul.wide.u32 	%rd81, %r60, 8;
	add.s64 	%rd82, %rd2, %rd81;
	ld.global.f64 	%fd102, [%rd82];
	fma.rn.f64 	%fd111, %fd101, %fd102, %fd111;
	add.s32 	%r60, %r60, 1;
	add.s64 	%rd86, %rd86, 8;
	add.s32 	%r59, %r59, 1;
	setp.ne.s32 	%p11, %r59, 0;
	@%p11 bra 	$L__BB17_15;
$L__BB17_16:
	mov.u32 	%r53, %ctaid.x;
	mad.lo.s32 	%r54, %r53, 3, %r1;
	cvta.to.global.u64 	%rd83, %rd8;
	mul.wide.u32 	%rd84, %r54, 8;
	add.s64 	%rd85, %rd83, %rd84;
	st.global.f64 	[%rd85], %fd111;
$L__BB17_17:
	ret;

}


// ===== COMPILED SASS (sm_100) =====

	.target	sm_100

	.elftype	@"ET_EXEC"


//--------------------- .note.nv.tkinfo           --------------------------
	.section	.note.nv.tkinfo,"",@"SHT_NOTE"
	.sectionflags	@"SHF_NOTE_NV_TKINFO"
	.tkinfo
        /*0018*/ 	.word	0x00000002
        /*0030*/ 	.string	""
        /*0030*/ 	.string	"ptxas"
        /*0030*/ 	.string	"Cuda compilation tools, release 13.0, V13.0.88"
        /*0030*/ 	.string	"Build cuda_13.0.r13.0/compiler.36424714_0"
        /*0030*/ 	.string	"-arch sm_100 -m 64 "



//--------------------- .note.nv.cuinfo           --------------------------
	.section	.note.nv.cuinfo,"",@"SHT_NOTE"
	.sectionflags	@"SHF_NOTE_NV_CUINFO"
        /*0018*/ 	.short	0x0002
        /*001a*/ 	.short	0x0064
        /*001c*/ 	.short	0x0082
	.zero		2


//--------------------- .nv.info                  --------------------------
	.section	.nv.info,"",@"SHT_CUDA_INFO"
	.align	4


	//----- nvinfo : EIATTR_REGCOUNT
	.align		4
        /*0000*/ 	.byte	0x04, 0x2f
        /*0002*/ 	.short	(.L_29 - .L_28)
	.align		4
.L_28:
        /*0004*/ 	.word	index@(_Z17finish_lemma_calcIfEvPPT_S2_iiii)
        /*0008*/ 	.word	0x00000011


	//----- nvinfo : EIATTR_FRAME_SIZE
	.align		4
.L_29:
        /*000c*/ 	.byte	0x04, 0x11
        /*000e*/ 	.short	(.L_31 - .L_30)
	.align		4
.L_30:
        /*0010*/ 	.word	index@(_Z17finish_lemma_calcIfEvPPT_S2_iiii)
        /*0014*/ 	.word	0x00000000


	//----- nvinfo : EIATTR_REGCOUNT
	.align		4
.L_31:
        /*0018*/ 	.byte	0x04, 0x2f
        /*001a*/ 	.short	(.L_33 - .L_32)
	.align		4
.L_32:
        /*001c*/ 	.word	index@(_Z17finish_lemma_calcIdEvPPT_S2_iiii)
        /*0020*/ 	.word	0x00000011


	//----- nvinfo : EIATTR_FRAME_SIZE
	.align		4
.L_33:
        /*0024*/ 	.byte	0x04, 0x11
        /*0026*/ 	.short	(.L_35 - .L_34)
	.align		4
.L_34:
        /*0028*/ 	.word	index@(_Z17finish_lemma_calcIdEvPPT_S2_iiii)
        /*002c*/ 	.word	0x00000000


	//----- nvinfo : EIATTR_REGCOUNT
	.align		4
.L_35:
        /*0030*/ 	.byte	0x04, 0x2f
        /*0032*/ 	.short	(.L_37 - .L_36)
	.align		4
.L_36:
        /*0034*/ 	.word	index@(_Z17finish_lemma_calcIN6thrust24THRUST_300001_SM_1000_NS7complexIfEEEvPPT_S6_iiii)
        /*0038*/ 	.word	0x00000011


	//----- nvinfo : EIATTR_FRAME_SIZE
	.align		4
.L_37:
        /*003c*/ 	.byte	0x04, 0x11
        /*003e*/ 	.short	(.L_39 - .L_38)
	.align		4
.L_38:
        /*0040*/ 	.word	index@(_Z17finish_lemma_calcIN6thrust24THRUST_300001_SM_1000_NS7complexIfEEEvPPT_S6_iiii)
        /*0044*/ 	.word	0x00000000


	//----- nvinfo : EIATTR_REGCOUNT
	.align		4
.L_39:
        /*0048*/ 	.byte	0x04, 0x2f
        /*004a*/ 	.short	(.L_41 - .L_40)
	.align		4
.L_40:
        /*004c*/ 	.word	index@(_Z17finish_lemma_calcIN6thrust24THRUST_300001_SM_1000_NS7complexIdEEEvPPT_S6_iiii)
        /*0050*/ 	.word	0x00000012


	//----- nvinfo : EIATTR_FRAME_SIZE
	.align		4
.L_41:
        /*0054*/ 	.byte	0x04, 0x11
        /*0056*/ 	.short	(.L_43 - .L_42)
	.align		4
.L_42:
        /*0058*/ 	.word	index@(_Z17finish_lemma_calcIN6thrust24THRUST_300001_SM_1000_NS7complexIdEEEvPPT_S6_iiii)
        /*005c*/ 	.word	0x00000000


	//----- nvinfo : EIATTR_REGCOUNT
	.align		4
.L_43:
        /*0060*/ 	.byte	0x04, 0x2f
        /*0062*/ 	.short	(.L_45 - .L_44)
	.align		4
.L_44:
        /*0064*/ 	.word	index@(_Z14update_onemoveIfEvPPT_iiiiiiiiiiiii)
        /*0068*/ 	.word	0x00000020


	//----- nvinfo : EIATTR_FRAME_SIZE
	.align		4
.L_45:
        /*006c*/ 	.byte	0x04, 0x11
        /*006e*/ 	.short	(.L_47 - .L_46)
	.align		4
.L_46:
        /*0070*/ 	.word	index@($__internal_3_$__cuda_sm3x_div_rn_noftz_f32_slowpath)
        /*0074*/ 	.word	0x00000000


	//----- nvinfo : EIATTR_FRAME_SIZE
	.align		4
.L_47:
        /*0078*/ 	.byte	0x04, 0x11
        /*007a*/ 	.short	(.L_49 - .L_48)
	.align		4
.L_48:
        /*007c*/ 	.word	index@($__internal_2_$__cuda_sm20_rcp_rn_f32_slowpath)
        /*0080*/ 	.word	0x00000000


	//----- nvinfo : EIATTR_FRAME_SIZE
	.align		4
.L_49:
        /*0084*/ 	.byte	0x04, 0x11
        /*0086*/ 	.short	(.L_51 - .L_50)
	.align		4
.L_50:
        /*0088*/ 	.word	index@(_Z14update_onemoveIfEvPPT_iiiiiiiiiiiii)
        /*008c*/ 	.word	0x00000000


	//----- nvinfo : EIATTR_REGCOUNT
	.align		4
.L_51:
        /*0090*/ 	.byte	0x04, 0x2f
        /*0092*/ 	.short	(.L_53 - .L_52)
	.align		4
.L_52:
        /*0094*/ 	.word	index@(_Z14update_onemoveIdEvPPT_iiiiiiiiiiiii)
        /*0098*/ 	.word	0x00000028


	//----- nvinfo : EIATTR_FRAME_SIZE
	.align		4
.L_53:
        /*009c*/ 	.byte	0x04, 0x11
        /*009e*/ 	.short	(.L_55 - .L_54)
	.align		4
.L_54:
        /*00a0*/ 	.word	index@($__internal_1_$__cuda_sm20_div_rn_f64_full)
        /*00a4*/ 	.word	0x00000000


	//----- nvinfo : EIATTR_FRAME_SIZE
	.align		4
.L_55:
        /*00a8*/ 	.byte	0x04, 0x11
        /*00aa*/ 	.short	(.L_57 - .L_56)
	.align		4
.L_56:
        /*00ac*/ 	.word	index@($__internal_0_$__cuda_sm20_dblrcp_rn_slowpath_v3)
        /*00b0*/ 	.word	0x00000000


	//----- nvinfo : EIATTR_FRAME_SIZE
	.align		4
.L_57:
        /*00b4*/ 	.byte	0x04, 0x11
        /*00b6*/ 	.short	(.L_59 - .L_58)
	.align		4
.L_58:
        /*00b8*/ 	.word	index@(_Z14update_onemoveIdEvPPT_iiiiiiiiiiiii)
        /*00bc*/ 	.word	0x00000000


	//----- nvinfo : EIATTR_REGCOUNT
	.align		4
.L_59:
        /*00c0*/ 	.byte	0x04, 0x2f
        /*00c2*/ 	.short	(.L_61 - .L_60)
	.align		4
.L_60:
        /*00c4*/ 	.word	index@(_Z14multi_row_copyIfEvPPT_S2_iiii)
        /*00c8*/ 	.word	0x0000000c


	//----- nvinfo : EIATTR_FRAME_SIZE
	.align		4
.L_61:
        /*00cc*/ 	.byte	0x04, 0x11
        /*00ce*/ 	.short	(.L_63 - .L_62)
	.align		4
.L_62:
        /*00d0*/ 	.word	index@(_Z14multi_row_copyIfEvPPT_S2_iiii)
        /*00d4*/ 	.word	0x00000000


	//----- nvinfo : EIATTR_REGCOUNT
	.align		4
.L_63:
        /*00d8*/ 	.byte	0x04, 0x2f
        /*00da*/ 	.short	(.L_65 - .L_64)
	.align		4
.L_64:
        /*00dc*/ 	.word	index@(_Z14multi_row_copyIdEvPPT_S2_iiii)
        /*00e0*/ 	.word	0x0000000c


	//----- nvinfo : EIATTR_FRAME_SIZE
	.align		4
.L_65:
        /*00e4*/ 	.byte	0x04, 0x11
        /*00e6*/ 	.short	(.L_67 - .L_66)
	.align		4
.L_66:
        /*00e8*/ 	.word	index@(_Z14multi_row_copyIdEvPPT_S2_iiii)
        /*00ec*/ 	.word	0x00000000


	//----- nvinfo : EIATTR_REGCOUNT
	.align		4
.L_67:
        /*00f0*/ 	.byte	0x04, 0x2f
        /*00f2*/ 	.short	(.L_69 - .L_68)
	.align		4
.L_68:
        /*00f4*/ 	.word	index@(_Z17calc_lemma_columnIfEvPPT_S2_S2_S2_iiiii)
        /*00f8*/ 	.word	0x00000020


	//----- nvinfo : EIATTR_FRAME_SIZE
	.align		4
.L_69:
        /*00fc*/ 	.byte	0x04, 0x11
        /*00fe*/ 	.short	(.L_71 - .L_70)
	.align		4
.L_70:
        /*0100*/ 	.word	index@(_Z17calc_lemma_columnIfEvPPT_S2_S2_S2_iiiii)
        /*0104*/ 	.word	0x00000000


	//----- nvinfo : EIATTR_REGCOUNT
	.align		4
.L_71:
        /*0108*/ 	.byte	0x04, 0x2f
        /*010a*/ 	.short	(.L_73 - .L_72)
	.align		4
.L_72:
        /*010c*/ 	.word	index@(_Z17calc_lemma_columnIdEvPPT_S2_S2_S2_iiiii)
        /*0110*/ 	.word	0x00000020


	//----- nvinfo : EIATTR_FRAME_SIZE
	.align		4
.L_73:
        /*0114*/ 	.byte	0x04, 0x11
        /*0116*/ 	.short	(.L_75 - .L_74)
	.align		4
.L_74:
        /*0118*/ 	.word	index@(_Z17calc_lemma_columnIdEvPPT_S2_S2_S2_iiiii)
        /*011c*/ 	.word	0x00000000


	//----- nvinfo : EIATTR_REGCOUNT
	.align		4
.L_75:
        /*0120*/ 	.byte	0x04, 0x2f
        /*0122*/ 	.short	(.L_77 - .L_76)
	.align		4
.L_76:
        /*0124*/ 	.word	index@(_Z12copy_delayedIfEvPPT_S2_S2_S2_iii)
        /*0128*/ 	.word	0x00000010


	//----- nvinfo : EIATTR_FRAME_SIZE
	.align		4
.L_77:
        /*012c*/ 	.byte	0x04, 0x11
        /*012e*/ 	.short	(.L_79 - .L_78)
	.align		4
.L_78:
        /*0130*/ 	.word	index@(_Z12copy_delayedIfEvPPT_S2_S2_S2_iii)
        /*0134*/ 	.word	0x00000000


	//----- nvinfo : EIATTR_REGCOUNT
	.align		4
.L_79:
        /*0138*/ 	.byte	0x04, 0x2f
        /*013a*/ 	.short	(.L_81 - .L_80)
	.align		4
.L_80:
        /*013c*/ 	.word	index@(_Z12copy_delayedIdEvPPT_S2_S2_S2_iii)
        /*0140*/ 	.word	0x00000010


	//----- nvinfo : EIATTR_FRAME_SIZE
	.align		4
.L_81:
        /*0144*/ 	.byte	0x04, 0x11
        /*0146*/ 	.short	(.L_83 - .L_82)
	.align		4
.L_82:
        /*0148*/ 	.word	index@(_Z12copy_delayedIdEvPPT_S2_S2_S2_iii)
        /*014c*/ 	.word	0x00000000


	//----- nvinfo : EIATTR_REGCOUNT
	.align		4
.L_83:
        /*0150*/ 	.byte	0x04, 0x2f
        /*0152*/ 	.short	(.L_85 - .L_84)
	.align		4
.L_84:
        /*0154*/ 	.word	index@(_Z17copy_update_blockIfEvPPT_S2_S2_S2_iii)
        /*0158*/ 	.word	0x00000014


	//----- nvinfo : EIATTR_FRAME_SIZE
	.align		4
.L_85:
        /*015c*/ 	.byte	0x04, 0x11
        /*015e*/ 	.short	(.L_87 - .L_86)
	.align		4
.L_86:
        /*0160*/ 	.word	index@(_Z17copy_update_blockIfEvPPT_S2_S2_S2_iii)
        /*0164*/ 	.word	0x00000000


	//----- nvinfo : EIATTR_REGCOUNT
	.align		4
.L_87:
        /*0168*/ 	.byte	0x04, 0x2f
        /*016a*/ 	.short	(.L_89 - .L_88)
	.align		4
.L_88:
        /*016c*/ 	.word	index@(_Z17copy_update_blockIdEvPPT_S2_S2_S2_iii)
        /*0170*/ 	.word	0x00000014


	//----- nvinfo : EIATTR_FRAME_SIZE
	.align		4
.L_89:
        /*0174*/ 	.byte	0x04, 0x11
        /*0176*/ 	.short	(.L_91 - .L_90)
	.align		4
.L_90:
        /*0178*/ 	.word	index@(_Z17copy_update_blockIdEvPPT_S2_S2_S2_iii)
        /*017c*/ 	.word	0x00000000


	//----- nvinfo : EIATTR_REGCOUNT
	.align		4
.L_91:
        /*0180*/ 	.byte	0x04, 0x2f
        /*0182*/ 	.short	(.L_93 - .L_92)
	.align		4
.L_92:
        /*0184*/ 	.word	index@(_Z25calc_gradlapl_and_collectIfEvPPT_S2_S2_S1_iiii)
        /*0188*/ 	.word	0x00000020


	//----- nvinfo : EIATTR_FRAME_SIZE
	.align		4
.L_93:
        /*018c*/ 	.byte	0x04, 0x11
        /*018e*/ 	.short	(.L_95 - .L_94)
	.align		4
.L_94:
        /*0190*/ 	.word	index@(_Z25calc_gradlapl_and_collectIfEvPPT_S2_S2_S1_iiii)
        /*0194*/ 	.word	0x00000000


	//----- nvinfo : EIATTR_REGCOUNT
	.align		4
.L_95:
        /*0198*/ 	.byte	0x04, 0x2f
        /*019a*/ 	.short	(.L_97 - .L_96)
	.align		4
.L_96:
        /*019c*/ 	.word	index@(_Z25calc_gradlapl_and_collectIdEvPPT_S2_S2_S1_iiii)
        /*01a0*/ 	.word	0x00000020


	//----- nvinfo : EIATTR_FRAME_SIZE
	.align		4
.L_97:
        /*01a4*/ 	.byte	0x04, 0x11
        /*01a6*/ 	.short	(.L_99 - .L_98)
	.align		4
.L_98:
        /*01a8*/ 	.word	index@(_Z25calc_gradlapl_and_collectIdEvPPT_S2_S2_S1_iiii)
        /*01ac*/ 	.word	0x00000000


	//----- nvinfo : EIATTR_REGCOUNT
	.align		4
.L_99:
        /*01b0*/ 	.byte	0x04, 0x2f
        /*01b2*/ 	.short	(.L_101 - .L_100)
	.align		4
.L_100:
        /*01b4*/ 	.word	index@(_Z21calc_gradient_delayedIfEvPPT_S2_S1_ii)
        /*01b8*/ 	.word	0x00000020


	//----- nvinfo : EIATTR_FRAME_SIZE
	.align		4
.L_101:
        /*01bc*/ 	.byte	0x04, 0x11
        /*01be*/ 	.short	(.L_103 - .L_102)
	.align		4
.L_102:
        /*01c0*/ 	.word	index@(_Z21calc_gradient_delayedIfEvPPT_S2_S1_ii)
        /*01c4*/ 	.word	0x00000000


	//----- nvinfo : EIATTR_REGCOUNT
	.align		4
.L_103:
        /*01c8*/ 	.byte	0x04, 0x2f
        /*01ca*/ 	.short	(.L_105 - .L_104)
	.align		4
.L_104:
        /*01cc*/ 	.word	index@(_Z21calc_gradient_delayedIdEvPPT_S2_S1_ii)
        /*01d0*/ 	.word	0x00000020


	//----- nvinfo : EIATTR_FRAME_SIZE
	.align		4
.L_105:
        /*01d4*/ 	.byte	0x04, 0x11
        /*01d6*/ 	.short	(.L_107 - .L_106)
	.align		4
.L_106:
        /*01d8*/ 	.word	index@(_Z21calc_gradient_delayedIdEvPPT_S2_S1_ii)
        /*01dc*/ 	.word	0x00000000


	//----- nvinfo : EIATTR_MIN_STACK_SIZE
	.align		4
.L_107:
        /*01e0*/ 	.byte	0x04, 0x12
        /*01e2*/ 	.short	(.L_109 - .L_108)
	.align		4
.L_108:
        /*01e4*/ 	.word	index@(_Z21calc_gradient_delayedIdEvPPT_S2_S1_ii)
        /*01e8*/ 	.word	0x00000000


	//----- nvinfo : EIATTR_MIN_STACK_SIZE
	.align		4
.L_109:
        /*01ec*/ 	.byte	0x04, 0x12
        /*01ee*/ 	.short	(.L_111 - .L_110)
	.align		4
.L_110:
        /*01f0*/ 	.word	index@(_Z21calc_gradient_delayedIfEvPPT_S2_S1_ii)
        /*01f4*/ 	.word	0x00000000


	//----- nvinfo : EIATTR_MIN_STACK_SIZE
	.align		4
.L_111:
        /*01f8*/ 	.byte	0x04, 0x12
        /*01fa*/ 	.short	(.L_113 - .L_112)
	.align		4
.L_112:
        /*01fc*/ 	.word	index@(_Z25calc_gradlapl_and_collectIdEvPPT_S2_S2_S1_iiii)
        /*0200*/ 	.word	0x00000000


	//----- nvinfo : EIATTR_MIN_STACK_SIZE
	.align		4
.L_113:
        /*0204*/ 	.byte	0x04, 0x12
        /*0206*/ 	.short	(.L_115 - .L_114)
	.align		4
.L_114:
        /*0208*/ 	.word	index@(_Z25calc_gradlapl_and_collectIfEvPPT_S2_S2_S1_iiii)
        /*020c*/ 	.word	0x00000000


	//----- nvinfo : EIATTR_MIN_STACK_SIZE
	.align		4
.L_115:
        /*0210*/ 	.byte	0x04, 0x12
        /*0212*/ 	.short	(.L_117 - .L_116)
	.align		4
.L_116:
        /*0214*/ 	.word	index@(_Z17copy_update_blockIdEvPPT_S2_S2_S2_iii)
        /*0218*/ 	.word	0x00000000


	//----- nvinfo : EIATTR_MIN_STACK_SIZE
	.align		4
.L_117:
        /*021c*/ 	.byte	0x04, 0x12
        /*021e*/ 	.short	(.L_119 - .L_118)
	.align		4
.L_118:
        /*0220*/ 	.word	index@(_Z17copy_update_blockIfEvPPT_S2_S2_S2_iii)
        /*0224*/ 	.word	0x00000000


	//----- nvinfo : EIATTR_MIN_STACK_SIZE
	.align		4
.L_119:
        /*0228*/ 	.byte	0x04, 0x12
        /*022a*/ 	.short	(.L_121 - .L_120)
	.align		4
.L_120:
        /*022c*/ 	.word	index@(_Z12copy_delayedIdEvPPT_S2_S2_S2_iii)
        /*0230*/ 	.word	0x00000000


	//----- nvinfo : EIATTR_MIN_STACK_SIZE
	.align		4
.L_121:
        /*0234*/ 	.byte	0x04, 0x12
        /*0236*/ 	.short	(.L_123 - .L_122)
	.align		4
.L_122:
        /*0238*/ 	.word	index@(_Z12copy_delayedIfEvPPT_S2_S2_S2_iii)
        /*023c*/ 	.word	0x00000000


	//----- nvinfo : EIATTR_MIN_STACK_SIZE
	.align		4
.L_123:
        /*0240*/ 	.byte	0x04, 0x12
        /*0242*/ 	.short	(.L_125 - .L_124)
	.align		4
.L_124:
        /*0244*/ 	.word	index@(_Z17calc_lemma_columnIdEvPPT_S2_S2_S2_iiiii)
        /*0248*/ 	.word	0x00000000


	//----- nvinfo : EIATTR_MIN_STACK_SIZE
	.align		4
.L_125:
        /*024c*/ 	.byte	0x04, 0x12
        /*024e*/ 	.short	(.L_127 - .L_126)
	.align		4
.L_126:
        /*0250*/ 	.word	index@(_Z17calc_lemma_columnIfEvPPT_S2_S2_S2_iiiii)
        /*0254*/ 	.word	0x00000000


	//----- nvinfo : EIATTR_MIN_STACK_SIZE
	.align		4
.L_127:
        /*0258*/ 	.byte	0x04, 0x12
        /*025a*/ 	.short	(.L_129 - .L_128)
	.align		4
.L_128:
        /*025c*/ 	.word	index@(_Z14multi_row_copyIdEvPPT_S2_iiii)
        /*0260*/ 	.word	0x00000000


	//----- nvinfo : EIATTR_MIN_STACK_SIZE
	.align		4
.L_129:
        /*0264*/ 	.byte	0x04, 0x12
        /*0266*/ 	.short	(.L_131 - .L_130)
	.align		4
.L_130:
        /*0268*/ 	.word	index@(_Z14multi_row_copyIfEvPPT_S2_iiii)
        /*026c*/ 	.word	0x00000000


	//----- nvinfo : EIATTR_MIN_STACK_SIZE
	.align		4
.L_131:
        /*0270*/ 	.byte	0x04, 0x12
        /*0272*/ 	.short	(.L_133 - .L_132)
	.align		4
.L_132:
        /*0274*/ 	.word	index@(_Z14update_onemoveIdEvPPT_iiiiiiiiiiiii)
        /*0278*/ 	.word	0x00000000


	//----- nvinfo : EIATTR_MIN_STACK_SIZE
	.align		4
.L_133:
        /*027c*/ 	.byte	0x04, 0x12
        /*027e*/ 	.short	(.L_135 - .L_134)
	.align		4
.L_134:
        /*0280*/ 	.word	index@(_Z14update_onemoveIfEvPPT_iiiiiiiiiiiii)
        /*0284*/ 	.word	0x00000000


	//----- nvinfo : EIATTR_MIN_STACK_SIZE
	.align		4
.L_135:
        /*0288*/ 	.byte	0x04, 0x12
        /*028a*/ 	.short	(.L_137 - .L_136)
	.align		4
.L_136:
        /*028c*/ 	.word	index@(_Z17finish_lemma_calcIN6thrust24THRUST_300001_SM_1000_NS7complexIdEEEvPPT_S6_iiii)
        /*0290*/ 	.word	0x00000000


	//----- nvinfo : EIATTR_MIN_STACK_SIZE
	.align		4
.L_137:
        /*0294*/ 	.byte	0x04, 0x12
        /*0296*/ 	.short	(.L_139 - .L_138)
	.align		4
.L_138:
        /*0298*/ 	.word	index@(_Z17finish_lemma_calcIN6thrust24THRUST_300001_SM_1000_NS7complexIfEEEvPPT_S6_iiii)
        /*029c*/ 	.word	0x00000000


	//----- nvinfo : EIATTR_MIN_STACK_SIZE
	.align		4
.L_139:
        /*02a0*/ 	.byte	0x04, 0x12
        /*02a2*/ 	.short	(.L_141 - .L_140)
	.align		4
.L_140:
        /*02a4*/ 	.word	index@(_Z17finish_lemma_calcIdEvPPT_S2_iiii)
        /*02a8*/ 	.word	0x00000000


	//----- nvinfo : EIATTR_MIN_STACK_SIZE
	.align		4
.L_141:
        /*02ac*/ 	.byte	0x04, 0x12
        /*02ae*/ 	.short	(.L_143 - .L_142)
	.align		4
.L_142:
        /*02b0*/ 	.word	index@(_Z17finish_lemma_calcIfEvPPT_S2_iiii)
        /*02b4*/ 	.word	0x00000000
.L_143:


//--------------------- .nv.compat                --------------------------
	.section	.nv.compat,"",@"SHT_CUDA_COMPAT_INFO"
	.align	4
        /*0000*/ 	.byte	0x02, 0x09, 0x00, 0x00, 0x02, 0x02, 0x01, 0x00, 0x02, 0x05, 0x05, 0x00, 0x03, 0x07, 0x01, 0x01
        /*0010*/ 	.byte	0x02, 0x03, 0x00, 0x00, 0x02, 0x06, 0x01, 0x00, 0x04, 0x0b, 0x08, 0x00, 0x01, 0x00, 0x00, 0x00
        /*0020*/ 	.byte	0x00, 0x00, 0x00, 0x00


//--------------------- .nv.info._Z21calc_gradient_delayedIdEvPPT_S2_S1_ii --------------------------
	.section	.nv.info._Z21calc_gradient_delayedIdEvPPT_S2_S1_ii,"",@"SHT_CUDA_INFO"
	.sectionflags	@""
	.align	4


	//----- nvinfo : EIATTR_CUDA_API_VERSION
	.align		4
        /*0000*/ 	.byte	0x04, 0x37
        /*0002*/ 	.short	(.L_145 - .L_144)
.L_144:
        /*0004*/ 	.word	0x00000082


	//----- nvinfo : EIATTR_KPARAM_INFO
	.align		4
.L_145:
        /*0008*/ 	.byte	0x04, 0x17
        /*000a*/ 	.short	(.L_147 - .L_146)
.L_146:
        /*000c*/ 	.word	0x00000000
        /*0010*/ 	.short	0x0004
        /*0012*/ 	.short	0x001c
        /*0014*/ 	.byte	0x00, 0xf0, 0x11, 0x00


	//----- nvinfo : EIATTR_KPARAM_INFO
	.align		4
.L_147:
        /*0018*/ 	.byte	0x04, 0x17
        /*001a*/ 	.short	(.L_149 - .L_148)
.L_148:
        /*001c*/ 	.word	0x00000000
        /*0020*/ 	.short	0x0003
        /*0022*/ 	.short	0x0018
        /*0024*/ 	.byte	0x00, 0xf0, 0x11, 0x00


	//----- nvinfo : EIATTR_KPARAM_INFO
	.align		4
.L_149:
        /*0028*/ 	.byte	0x04, 0x17
        /*002a*/ 	.short	(.L_151 - .L_150)
.L_150:
        /*002c*/ 	.word	0x00000000
        /*0030*/ 	.short	0x0002
        /*0032*/ 	.short	0x0010
        /*0034*/ 	.byte	0x00, 0xf5, 0x21, 0x00


	//----- nvinfo : EIATTR_KPARAM_INFO
	.align		4
.L_151:
        /*0038*/ 	.byte	0x04, 0x17
        /*003a*/ 	.short	(.L_153 - .L_152)
.L_152:
        /*003c*/ 	.word	0x00000000
        /*0040*/ 	.short	0x0001
        /*0042*/ 	.short	0x0008
        /*0044*/ 	.byte	0x00, 0xf5, 0x21, 0x00


	//----- nvinfo : EIATTR_KPARAM_INFO
	.align		4
.L_153:
        /*0048*/ 	.byte	0x04, 0x17
        /*004a*/ 	.short	(.L_155 - .L_154)
.L_154:
        /*004c*/ 	.word	0x00000000
        /*0050*/ 	.short	0x0000
        /*0052*/ 	.short	0x0000
        /*0054*/ 	.byte	0x00, 0xf5, 0x21, 0x00


	//----- nvinfo : EIATTR_SPARSE_MMA_MASK
	.align		4
.L_155:
        /*0058*/ 	.byte	0x03, 0x50
        /*005a*/ 	.short	0x0000


	//----- nvinfo : EIATTR_MAXREG_COUNT
	.align		4
        /*005c*/ 	.byte	0x03, 0x1b
        /*005e*/ 	.short	0x00ff


	//----- nvinfo : EIATTR_NUM_BARRIERS
	.align		4
        /*0060*/ 	.byte	0x02, 0x4c
        /*0062*/ 	.byte	0x01
	.zero		1


	//----- nvinfo : EIATTR_MERCURY_ISA_VERSION
	.align		4
        /*0064*/ 	.byte	0x03, 0x5f
        /*0066*/ 	.short	0x0101


	//----- nvinfo : EIATTR_VRC_CTA_INIT_COUNT
	.align		4
        /*0068*/ 	.byte	0x02, 0x4a
	.zero		1
	.zero		1


	//----- nvinfo : EIATTR_EXIT_INSTR_OFFSETS
	.align		4
        /*006c*/ 	.byte	0x04, 0x1c
        /*006e*/ 	.short	(.L_157 - .L_156)


	//   ....[0]....
.L_156:
        /*0070*/ 	.word	0x00000140


	//   ....[1]....
        /*0074*/ 	.word	0x00000e00


	//----- nvinfo : EIATTR_CRS_STACK_SIZE
	.align		4
.L_157:
        /*0078*/ 	.byte	0x04, 0x1e
        /*007a*/ 	.short	(.L_159 - .L_158)
.L_158:
        /*007c*/ 	.word	0x00000000


	//----- nvinfo : EIATTR_CBANK_PARAM_SIZE
	.align		4
.L_159:
        /*0080*/ 	.byte	0x03, 0x19
        /*0082*/ 	.short	0x0020


	//----- nvinfo : EIATTR_PARAM_CBANK
	.align		4
        /*0084*/ 	.byte	0x04, 0x0a
        /*0086*/ 	.short	(.L_161 - .L_160)
	.align		4
.L_160:
        /*0088*/ 	.word	index@(.nv.constant0._Z21calc_gradient_delayedIdEvPPT_S2_S1_ii)
        /*008c*/ 	.short	0x0380
        /*008e*/ 	.short	0x0020


	//----- nvinfo : EIATTR_SW_WAR
	.align		4
.L_161:
        /*0090*/ 	.byte	0x04, 0x36
        /*0092*/ 	.short	(.L_163 - .L_162)
.L_162:
        /*0094*/ 	.word	0x00000008
.L_163:


//--------------------- .nv.info._Z21calc_gradient_delayedIfEvPPT_S2_S1_ii --------------------------
	.section	.nv.info._Z21calc_gradient_delayedIfEvPPT_S2_S1_ii,"",@"SHT_CUDA_INFO"
	.sectionflags	@""
	.align	4


	//----- nvinfo : EIATTR_CUDA_API_VERSION
	.align		4
        /*0000*/ 	.byte	0x04, 0x37
        /*0002*/ 	.short	(.L_165 - .L_164)
.L_164:
        /*0004*/ 	.word	0x00000082


	//----- nvinfo : EIATTR_KPARAM_INFO
	.align		4
.L_165:
        /*0008*/ 	.byte	0x04, 0x17
        /*000a*/ 	.short	(.L_167 - .L_166)
.L_166:
        /*000c*/ 	.word	0x00000000
        /*0010*/ 	.short	0x0004
        /*0012*/ 	.short	0x001c
        /*0014*/ 	.byte	0x00, 0xf0, 0x11, 0x00


	//----- nvinfo : EIATTR_KPARAM_INFO
	.align		4
.L_167:
        /*0018*/ 	.byte	0x04, 0x17
        /*001a*/ 	.short	(.L_169 - .L_168)
.L_168:
        /*001c*/ 	.word	0x00000000
        /*0020*/ 	.short	0x0003
        /*0022*/ 	.short	0x0018
        /*0024*/ 	.byte	0x00, 0xf0, 0x11, 0x00


	//----- nvinfo : EIATTR_KPARAM_INFO
	.align		4
.L_169:
        /*0028*/ 	.byte	0x04, 0x17
        /*002a*/ 	.short	(.L_171 - .L_170)
.L_170:
        /*002c*/ 	.word	0x00000000
        /*0030*/ 	.short	0x0002
        /*0032*/ 	.short	0x0010
        /*0034*/ 	.byte	0x00, 0xf5, 0x21, 0x00


	//----- nvinfo : EIATTR_KPARAM_INFO
	.align		4
.L_171:
        /*0038*/ 	.byte	0x04, 0x17
        /*003a*/ 	.short	(.L_173 - .L_172)
.L_172:
        /*003c*/ 	.word	0x00000000
        /*0040*/ 	.short	0x0001
        /*0042*/ 	.short	0x0008
        /*0044*/ 	.byte	0x00, 0xf5, 0x21, 0x00


	//----- nvinfo : EIATTR_KPARAM_INFO
	.align		4
.L_173:
        /*0048*/ 	.byte	0x04, 0x17
        /*004a*/ 	.short	(.L_175 - .L_174)
.L_174:
        /*004c*/ 	.word	0x00000000
        /*0050*/ 	.short	0x0000
        /*0052*/ 	.short	0x0000
        /*0054*/ 	.byte	0x00, 0xf5, 0x21, 0x00


	//----- nvinfo : EIATTR_SPARSE_MMA_MASK
	.align		4
.L_175:
        /*0058*/ 	.byte	0x03, 0x50
        /*005a*/ 	.short	0x0000


	//----- nvinfo : EIATTR_MAXREG_COUNT
	.align		4
        /*005c*/ 	.byte	0x03, 0x1b
        /*005e*/ 	.short	0x00ff


	//----- nvinfo : EIATTR_NUM_BARRIERS
	.align		4
        /*0060*/ 	.byte	0x02, 0x4c
        /*0062*/ 	.byte	0x01
	.zero		1


	//----- nvinfo : EIATTR_MERCURY_ISA_VERSION
	.align		4
        /*0064*/ 	.byte	0x03, 0x5f
        /*0066*/ 	.short	0x0101


	//----- nvinfo : EIATTR_VRC_CTA_INIT_COUNT
	.align		4
        /*0068*/ 	.byte	0x02, 0x4a
	.zero		1
	.zero		1


	//----- nvinfo : EIATTR_EXIT_INSTR_OFFSETS
	.align		4
        /*006c*/ 	.byte	0x04, 0x1c
        /*006e*/ 	.short	(.L_177 - .L_176)


	//   ....[0]....
.L_176:
        /*0070*/ 	.word	0x00000140


	//   ....[1]....
        /*0074*/ 	.word	0x00000de0


	//----- nvinfo : EIATTR_CRS_STACK_SIZE
	.align		4
.L_177:
        /*0078*/ 	.byte	0x04, 0x1e
        /*007a*/ 	.short	(.L_179 - .L_178)
.L_178:
        /*007c*/ 	.word	0x00000000


	//----- nvinfo : EIATTR_CBANK_PARAM_SIZE
	.align		4
.L_179:
        /*0080*/ 	.byte	0x03, 0x19
        /*0082*/ 	.short	0x0020


	//----- nvinfo : EIATTR_PARAM_CBANK
	.align		4
        /*0084*/ 	.byte	0x04, 0x0a
        /*0086*/ 	.short	(.L_181 - .L_180)
	.align		4
.L_180:
        /*0088*/ 	.word	index@(.nv.constant0._Z21calc_gradient_delayedIfEvPPT_S2_S1_ii)
        /*008c*/ 	.short	0x0380
        /*008e*/ 	.short	0x0020


	//----- nvinfo : EIATTR_SW_WAR
	.align		4
.L_181:
        /*0090*/ 	.byte	0x04, 0x36
        /*0092*/ 	.short	(.L_183 - .L_182)
.L_182:
        /*0094*/ 	.word	0x00000008
.L_183:


//--------------------- .nv.info._Z25calc_gradlapl_and_collectIdEvPPT_S2_S2_S1_iiii --------------------------
	.section	.nv.info._Z25calc_gradlapl_and_collectIdEvPPT_S2_S2_S1_iiii,"",@"SHT_CUDA_INFO"
	.sectionflags	@""
	.align	4


	//----- nvinfo : EIATTR_CUDA_API_VERSION
	.align		4
        /*0000*/ 	.byte	0x04, 0x37
        /*0002*/ 	.short	(.L_185 - .L_184)
.L_184:
        /*0004*/ 	.word	0x00000082


	//----- nvinfo : EIATTR_KPARAM_INFO
	.align		4
.L_185:
        /*0008*/ 	.byte	0x04, 0x17
        /*000a*/ 	.short	(.L_187 - .L_186)
.L_186:
        /*000c*/ 	.word	0x00000000
        /*0010*/ 	.short	0x0007
        /*0012*/ 	.short	0x002c
        /*0014*/ 	.byte	0x00, 0xf0, 0x11, 0x00


	//----- nvinfo : EIATTR_KPARAM_INFO
	.align		4
.L_187:
        /*0018*/ 	.byte	0x04, 0x17
        /*001a*/ 	.short	(.L_189 - .L_188)
.L_188:
        /*001c*/ 	.word	0x00000000
        /*0020*/ 	.short	0x0006
        /*0022*/ 	.short	0x0028
        /*0024*/ 	.byte	0x00, 0xf0, 0x11, 0x00


	//----- nvinfo : EIATTR_KPARAM_INFO
	.align		4
.L_189:
        /*0028*/ 	.byte	0x04, 0x17
        /*002a*/ 	.short	(.L_191 - .L_190)
.L_190:
        /*002c*/ 	.word	0x00000000
        /*0030*/ 	.short	0x0005
        /*0032*/ 	.short	0x0024
        /*0034*/ 	.byte	0x00, 0xf0, 0x11, 0x00


	//----- nvinfo : EIATTR_KPARAM_INFO
	.align		4
.L_191:
        /*0038*/ 	.byte	0x04, 0x17
        /*003a*/ 	.short	(.L_193 - .L_192)
.L_192:
        /*003c*/ 	.word	0x00000000
        /*0040*/ 	.short	0x0004
        /*0042*/ 	.short	0x0020
        /*0044*/ 	.byte	0x00, 0xf0, 0x11, 0x00


	//----- nvinfo : EIATTR_KPARAM_INFO
	.align		4
.L_193:
        /*0048*/ 	.byte	0x04, 0x17
        /*004a*/ 	.short	(.L_195 - .L_194)
.L_194:
        /*004c*/ 	.word	0x00000000
        /*0050*/ 	.short	0x0003
        /*0052*/ 	.short	0x0018
        /*0054*/ 	.byte	0x00, 0xf5, 0x21, 0x00


	//----- nvinfo : EIATTR_KPARAM_INFO
	.align		4
.L_195:
        /*0058*/ 	.byte	0x04, 0x17
        /*005a*/ 	.short	(.L_197 - .L_196)
.L_196:
        /*005c*/ 	.word	0x00000000
        /*0060*/ 	.short	0x0002
        /*0062*/ 	.short	0x0010
        /*0064*/ 	.byte	0x00, 0xf5, 0x21, 0x00


	//----- nvinfo : EIATTR_KPARAM_INFO
	.align		4
.L_197:
        /*0068*/ 	.byte	0x04, 0x17
        /*006a*/ 	.short	(.L_199 - .L_198)
.L_198:
        /*006c*/ 	.word	0x00000000
        /*0070*/ 	.short	0x0001
        /*0072*/ 	.short	0x0008
        /*0074*/ 	.byte	0x00, 0xf5, 0x21, 0x00


	//----- nvinfo : EIATTR_KPARAM_INFO
	.align		4
.L_199:
        /*0078*/ 	.byte	0x04, 0x17
        /*007a*/ 	.short	(.L_201 - .L_200)
.L_200:
        /*007c*/ 	.word	0x00000000
        /*0080*/ 	.short	0x0000
        /*0082*/ 	.short	0x0000
        /*0084*/ 	.byte	0x00, 0xf5, 0x21, 0x00


	//----- nvinfo : EIATTR_SPARSE_MMA_MASK
	.align		4
.L_201:
        /*0088*/ 	.byte	0x03, 0x50
        /*008a*/ 	.short	0x0000


	//----- nvinfo : EIATTR_MAXREG_COUNT
	.align		4
        /*008c*/ 	.byte	0x03, 0x1b
        /*008e*/ 	.short	0x00ff


	//----- nvinfo : EIATTR_NUM_BARRIERS
	.align		4
        /*0090*/ 	.byte	0x02, 0x4c
        /*0092*/ 	.byte	0x01
	.zero		1


	//----- nvinfo : EIATTR_MERCURY_ISA_VERSION
	.align		4
        /*0094*/ 	.byte	0x03, 0x5f
        /*0096*/ 	.short	0x0101


	//----- nvinfo : EIATTR_VRC_CTA_INIT_COUNT
	.align		4
        /*0098*/ 	.byte	0x02, 0x4a
	.zero		1
	.zero		1


	//----- nvinfo : EIATTR_EXIT_INSTR_OFFSETS
	.align		4
        /*009c*/ 	.byte	0x04, 0x1c
        /*009e*/ 	.short	(.L_203 - .L_202)


	//   ....[0]....
.L_202:
        /*00a0*/ 	.word	0x000001f0


	//   ....[1]....
        /*00a4*/ 	.word	0x00000e80


	//----- nvinfo : EIATTR_CRS_STACK_SIZE
	.align		4
.L_203:
        /*00a8*/ 	.byte	0x04, 0x1e
        /*00aa*/ 	.short	(.L_205 - .L_204)
.L_204:
        /*00ac*/ 	.word	0x00000000


	//----- nvinfo : EIATTR_CBANK_PARAM_SIZE
	.align		4
.L_205:
        /*00b0*/ 	.byte	0x03, 0x19
        /*00b2*/ 	.short	0x0030


	//----- nvinfo : EIATTR_PARAM_CBANK
	.align		4
        /*00b4*/ 	.byte	0x04, 0x0a
        /*00b6*/ 	.short	(.L_207 - .L_206)
	.align		4
.L_206:
        /*00b8*/ 	.word	index@(.nv.constant0._Z25calc_gradlapl_and_collectIdEvPPT_S2_S2_S1_iiii)
        /*00bc*/ 	.short	0x0380
        /*00be*/ 	.short	0x0030


	//----- nvinfo : EIATTR_SW_WAR
	.align		4
.L_207:
        /*00c0*/ 	.byte	0x04, 0x36
        /*00c2*/ 	.short	(.L_209 - .L_208)
.L_208:
        /*00c4*/ 	.word	0x00000008
.L_209:


//--------------------- .nv.info._Z25calc_gradlapl_and_collectIfEvPPT_S2_S2_S1_iiii --------------------------
	.section	.nv.info._Z25calc_gradlapl_and_collectIfEvPPT_S2_S2_S1_iiii,"",@"SHT_CUDA_INFO"
	.sectionflags	@""
	.align	4


	//----- nvinfo : EIATTR_CUDA_API_VERSION
	.align		4
        /*0000*/ 	.byte	0x04, 0x37
        /*0002*/ 	.short	(.L_211 - .L_210)
.L_210:
        /*0004*/ 	.word	0x00000082


	//----- nvinfo : EIATTR_KPARAM_INFO
	.align		4
.L_211:
        /*0008*/ 	.byte	0x04, 0x17
        /*000a*/ 	.short	(.L_213 - .L_212)
.L_212:
        /*000c*/ 	.word	0x00000000
        /*0010*/ 	.short	0x0007
        /*0012*/ 	.short	0x002c
        /*0014*/ 	.byte	0x00, 0xf0, 0x11, 0x00


	//----- nvinfo : EIATTR_KPARAM_INFO
	.align		4
.L_213:
        /*0018*/ 	.byte	0x04, 0x17
        /*001a*/ 	.short	(.L_215 - .L_214)
.L_214:
        /*001c*/ 	.word	0x00000000
        /*0020*/ 	.short	0x0006
        /*0022*/ 	.short	0x0028
        /*0024*/ 	.byte	0x00, 0xf0, 0x11, 0x00


	//----- nvinfo : EIATTR_KPARAM_INFO
	.align		4
.L_215:
        /*0028*/ 	.byte	0x04, 0x17
        /*002a*/ 	.short	(.L_217 - .L_216)
.L_216:
        /*002c*/ 	.word	0x00000000
        /*0030*/ 	.short	0x0005
        /*0032*/ 	.short	0x0024
        /*0034*/ 	.byte	0x00, 0xf0, 0x11, 0x00


	//----- nvinfo : EIATTR_KPARAM_INFO
	.align		4
.L_217:
        /*0038*/ 	.byte	0x04, 0x17
        /*003a*/ 	.short	(.L_219 - .L_218)
.L_218:
        /*003c*/ 	.word	0x00000000
        /*0040*/ 	.short	0x0004
        /*0042*/ 	.short	0x0020
        /*0044*/ 	.byte	0x00, 0xf0, 0x11, 0x00


	//----- nvinfo : EIATTR_KPARAM_INFO
	.align		4
.L_219:
        /*0048*/ 	.byte	0x04, 0x17
        /*004a*/ 	.short	(.L_221 - .L_220)
.L_220:
        /*004c*/ 	.word	0x00000000
        /*0050*/ 	.short	0x0003
        /*0052*/ 	.short	0x0018
        /*0054*/ 	.byte	0x00, 0xf5, 0x21, 0x00


	//----- nvinfo : EIATTR_KPARAM_INFO
	.align		4
.L_221:
        /*0058*/ 	.byte	0x04, 0x17
        /*005a*/ 	.short	(.L_223 - .L_222)
.L_222:
        /*005c*/ 	.word	0x00000000
        /*0060*/ 	.short	0x0002
        /*0062*/ 	.short	0x0010
        /*0064*/ 	.byte	0x00, 0xf5, 0x21, 0x00


	//----- nvinfo : EIATTR_KPARAM_INFO
	.align		4
.L_223:
        /*0068*/ 	.byte	0x04, 0x17
        /*006a*/ 	.short	(.L_225 - .L_224)
.L_224:
        /*006c*/ 	.word	0x00000000
        /*0070*/ 	.short	0x0001
        /*0072*/ 	.short	0x0008
        /*0074*/ 	.byte	0x00, 0xf5, 0x21, 0x00


	//----- nvinfo : EIATTR_KPARAM_INFO
	.align		4
.L_225:
        /*0078*/ 	.byte	0x04, 0x17
        /*007a*/ 	.short	(.L_227 - .L_226)
.L_226:
        /*007c*/ 	.word	0x00000000
        /*0080*/ 	.short	0x0000
        /*0082*/ 	.short	0x0000
        /*0084*/ 	.byte	0x00, 0xf5, 0x21, 0x00


	//----- nvinfo : EIATTR_SPARSE_MMA_MASK
	.align		4
.L_227:
        /*0088*/ 	.byte	0x03, 0x50
        /*008a*/ 	.short	0x0000


	//----- nvinfo : EIATTR_MAXREG_COUNT
	.align		4
        /*008c*/ 	.byte	0x03, 0x1b
        /*008e*/ 	.short	0x00ff


	//----- nvinfo : EIATTR_NUM_BARRIERS
	.align		4
        /*0090*/ 	.byte	0x02, 0x4c
        /*0092*/ 	.byte	0x01
	.zero		1


	//----- nvinfo : EIATTR_MERCURY_ISA_VERSION
	.align		4
        /*0094*/ 	.byte	0x03, 0x5f
        /*0096*/ 	.short	0x0101


	//----- nvinfo : EIATTR_VRC_CTA_INIT_COUNT
	.align		4
        /*0098*/ 	.byte	0x02, 0x4a
	.zero		1
	.zero		1


	//----- nvinfo : EIATTR_EXIT_INSTR_OFFSETS
	.align		4
        /*009c*/ 	.byte	0x04, 0x1c
        /*009e*/ 	.short	(.L_229 - .L_228)


	//   ....[0]....
.L_228:
        /*00a0*/ 	.word	0x000001f0


	//   ....[1]....
        /*00a4*/ 	.word	0x00000e90


	//----- nvinfo : EIATTR_CRS_STACK_SIZE
	.align		4
.L_229:
        /*00a8*/ 	.byte	0x04, 0x1e
        /*00aa*/ 	.short	(.L_231 - .L_230)
.L_230:
        /*00ac*/ 	.word	0x00000000


	//----- nvinfo : EIATTR_CBANK_PARAM_SIZE
	.align		4
.L_231:
        /*00b0*/ 	.byte	0x03, 0x19
        /*00b2*/ 	.short	0x0030


	//----- nvinfo : EIATTR_PARAM_CBANK
	.align		4
        /*00b4*/ 	.byte	0x04, 0x0a
        /*00b6*/ 	.short	(.L_233 - .L_232)
	.align		4
.L_232:
        /*00b8*/ 	.word	index@(.nv.constant0._Z25calc_gradlapl_and_collectIfEvPPT_S2_S2_S1_iiii)
        /*00bc*/ 	.short	0x0380
        /*00be*/ 	.short	0x0030


	//----- nvinfo : EIATTR_SW_WAR
	.align		4
.L_233:
        /*00c0*/ 	.byte	0x04, 0x36
        /*00c2*/ 	.short	(.L_235 - .L_234)
.L_234:
        /*00c4*/ 	.word	0x00000008
.L_235:


//--------------------- .nv.info._Z17copy_update_blockIdEvPPT_S2_S2_S2_iii --------------------------
	.section	.nv.info._Z17copy_update_blockIdEvPPT_S2_S2_S2_iii,"",@"SHT_CUDA_INFO"
	.sectionflags	@""
	.align	4


	//----- nvinfo : EIATTR_CUDA_API_VERSION
	.align		4
        /*0000*/ 	.byte	0x04, 0x37
        /*0002*/ 	.short	(.L_237 - .L_236)
.L_236:
        /*0004*/ 	.word	0x00000082


	//----- nvinfo : EIATTR_KPARAM_INFO
	.align		4
.L_237:
        /*0008*/ 	.byte	0x04, 0x17
        /*000a*/ 	.short	(.L_239 - .L_238)
.L_238:
        /*000c*/ 	.word	0x00000000
        /*0010*/ 	.short	0x0006
        /*0012*/ 	.short	0x0028
        /*0014*/ 	.byte	0x00, 0xf0, 0x11, 0x00


	//----- nvinfo : EIATTR_KPARAM_INFO
	.align		4
.L_239:
        /*0018*/ 	.byte	0x04, 0x17
        /*001a*/ 	.short	(.L_241 - .L_240)
.L_240:
        /*001c*/ 	.word	0x00000000
        /*0020*/ 	.short	0x0005
        /*0022*/ 	.short	0x0024
        /*0024*/ 	.byte	0x00, 0xf0, 0x11, 0x00


	//----- nvinfo : EIATTR_KPARAM_INFO
	.align		4
.L_241:
        /*0028*/ 	.byte	0x04, 0x17
        /*002a*/ 	.short	(.L_243 - .L_242)
.L_242:
        /*002c*/ 	.word	0x00000000
        /*0030*/ 	.short	0x0004
        /*0032*/ 	.short	0x0020
        /*0034*/ 	.byte	0x00, 0xf0, 0x11, 0x00


	//----- nvinfo : EIATTR_KPARAM_INFO
	.align		4
.L_243:
        /*0038*/ 	.byte	0x04, 0x17
        /*003a*/ 	.short	(.L_245 - .L_244)
.L_244:
        /*003c*/ 	.word	0x00000000
        /*0040*/ 	.short	0x0003
        /*0042*/ 	.short	0x0018
        /*0044*/ 	.byte	0x00, 0xf5, 0x21, 0x00


	//----- nvinfo : EIATTR_KPARAM_INFO
	.align		4
.L_245:
        /*0048*/ 	.byte	0x04, 0x17
        /*004a*/ 	.short	(.L_247 - .L_246)
.L_246:
        /*004c*/ 	.word	0x00000000
        /*0050*/ 	.short	0x0002
        /*0052*/ 	.short	0x0010
        /*0054*/ 	.byte	0x00, 0xf5, 0x21, 0x00


	//----- nvinfo : EIATTR_KPARAM_INFO
	.align		4
.L_247:
        /*0058*/ 	.byte	0x04, 0x17
        /*005a*/ 	.short	(.L_249 - .L_248)
.L_248:
        /*005c*/ 	.word	0x00000000
        /*0060*/ 	.short	0x0001
        /*0062*/ 	.short	0x0008
        /*0064*/ 	.byte	0x00, 0xf5, 0x21, 0x00


	//----- nvinfo : EIATTR_KPARAM_INFO
	.align		4
.L_249:
        /*0068*/ 	.byte	0x04, 0x17
        /*006a*/ 	.short	(.L_251 - .L_250)
.L_250:
        /*006c*/ 	.word	0x00000000
        /*0070*/ 	.short	0x0000
        /*0072*/ 	.short	0x0000
        /*0074*/ 	.byte	0x00, 0xf5, 0x21, 0x00


	//----- nvinfo : EIATTR_SPARSE_MMA_MASK
	.align		4
.L_251:
        /*0078*/ 	.byte	0x03, 0x50
        /*007a*/ 	.short	0x0000


	//----- nvinfo : EIATTR_MAXREG_COUNT
	.align		4
        /*007c*/ 	.byte	0x03, 0x1b
        /*007e*/ 	.short	0x00ff


	//----- nvinfo : EIATTR_NUM_BARRIERS
	.align		4
        /*0080*/ 	.byte	0x02, 0x4c
        /*0082*/ 	.byte	0x01
	.zero		1


	//----- nvinfo : EIATTR_MERCURY_ISA_VERSION
	.align		4
        /*0084*/ 	.byte	0x03, 0x5f
        /*0086*/ 	.short	0x0101


	//----- nvinfo : EIATTR_VRC_CTA_INIT_COUNT
	.align		4
        /*0088*/ 	.byte	0x02, 0x4a
	.zero		1
	.zero		1


	//----- nvinfo : EIATTR_EXIT_INSTR_OFFSETS
	.align		4
        /*008c*/ 	.byte	0x04, 0x1c
        /*008e*/ 	.short	(.L_253 - .L_252)


	//   ....[0]....
.L_252:
        /*0090*/ 	.word	0x00000450


	//   ....[1]....
        /*0094*/ 	.word	0x000004e0


	//----- nvinfo : EIATTR_CRS_STACK_SIZE
	.align		4
.L_253:
        /*0098*/ 	.byte	0x04, 0x1e
        /*009a*/ 	.short	(.L_255 - .L_254)
.L_254:
        /*009c*/ 	.word	0x00000000


	//----- nvinfo : EIATTR_CBANK_PARAM_SIZE
	.align		4
.L_255:
        /*00a0*/ 	.byte	0x03, 0x19
        /*00a2*/ 	.short	0x002c


	//----- nvinfo : EIATTR_PARAM_CBANK
	.align		4
        /*00a4*/ 	.byte	0x04, 0x0a
        /*00a6*/ 	.short	(.L_257 - .L_256)
	.align		4
.L_256:
        /*00a8*/ 	.word	index@(.nv.constant0._Z17copy_update_blockIdEvPPT_S2_S2_S2_iii)
        /*00ac*/ 	.short	0x0380
        /*00ae*/ 	.short	0x002c


	//----- nvinfo : EIATTR_SW_WAR
	.align		4
.L_257:
        /*00b0*/ 	.byte	0x04, 0x36
        /*00b2*/ 	.short	(.L_259 - .L_258)
.L_258:
        /*00b4*/ 	.word	0x00000008
.L_259:


//--------------------- .nv.info._Z17copy_update_blockIfEvPPT_S2_S2_S2_iii --------------------------
	.section	.nv.info._Z17copy_update_blockIfEvPPT_S2_S2_S2_iii,"",@"SHT_CUDA_INFO"
	.sectionflags	@""
	.align	4


	//----- nvinfo : EIATTR_CUDA_API_VERSION
	.align		4
        /*0000*/ 	.byte	0x04, 0x37
        /*0002*/ 	.short	(.L_261 - .L_260)
.L_260:
        /*0004*/ 	.word	0x00000082


	//----- nvinfo : EIATTR_KPARAM_INFO
	.align		4
.L_261:
        /*0008*/ 	.byte	0x04, 0x17
        /*000a*/ 	.short	(.L_263 - .L_262)
.L_262:
        /*000c*/ 	.word	0x00000000
        /*0010*/ 	.short	0x0006
        /*0012*/ 	.short	0x0028
        /*0014*/ 	.byte	0x00, 0xf0, 0x11, 0x00


	//----- nvinfo : EIATTR_KPARAM_INFO
	.align		4
.L_263:
        /*0018*/ 	.byte	0x04, 0x17
        /*001a*/ 	.short	(.L_265 - .L_264)
.L_264:
        /*001c*/ 	.word	0x00000000
        /*0020*/ 	.short	0x0005
        /*0022*/ 	.short	0x0024
        /*0024*/ 	.byte	0x00, 0xf0, 0x11, 0x00


	//----- nvinfo : EIATTR_KPARAM_INFO
	.align		4
.L_265:
        /*0028*/ 	.byte	0x04, 0x17
        /*002a*/ 	.short	(.L_267 - .L_266)
.L_266:
        /*002c*/ 	.word	0x00000000
        /*0030*/ 	.short	0x0004
        /*0032*/ 	.short	0x0020
        /*0034*/ 	.byte	0x00, 0xf0, 0x11, 0x00


	//----- nvinfo : EIATTR_KPARAM_INFO
	.align		4
.L_267:
        /*0038*/ 	.byte	0x04, 0x17
        /*003a*/ 	.short	(.L_269 - .L_268)
.L_268:
        /*003c*/ 	.word	0x00000000
        /*0040*/ 	.short	0x0003
        /*0042*/ 	.short	0x0018
        /*0044*/ 	.byte	0x00, 0xf5, 0x21, 0x00


	//----- nvinfo : EIATTR_KPARAM_INFO
	.align		4
.L_269:
        /*0048*/ 	.byte	0x04, 0x17
        /*004a*/ 	.short	(.L_271 - .L_270)
.L_270:
        /*004c*/ 	.word	0x00000000
        /*0050*/ 	.short	0x0002
        /*0052*/ 	.short	0x0010
        /*0054*/ 	.byte	0x00, 0xf5, 0x21, 0x00


	//----- nvinfo : EIATTR_KPARAM_INFO
	.align		4
.L_271:
        /*0058*/ 	.byte	0x04, 0x17
        /*005a*/ 	.short	(.L_273 - .L_272)
.L_272:
        /*005c*/ 	.word	0x00000000
        /*0060*/ 	.short	0x0001
        /*0062*/ 	.short	0x0008
        /*0064*/ 	.byte	0x00, 0xf5, 0x21, 0x00


	//----- nvinfo : EIATTR_KPARAM_INFO
	.align		4
.L_273:
        /*0068*/ 	.byte	0x04, 0x17
        /*006a*/ 	.short	(.L_275 - .L_274)
.L_274:
        /*006c*/ 	.word	0x00000000
        /*0070*/ 	.short	0x0000
        /*0072*/ 	.short	0x0000
        /*0074*/ 	.byte	0x00, 0xf5, 0x21, 0x00


	//----- nvinfo : EIATTR_SPARSE_MMA_MASK
	.align		4
.L_275:
        /*0078*/ 	.byte	0x03, 0x50
        /*007a*/ 	.short	0x0000


	//----- nvinfo : EIATTR_MAXREG_COUNT
	.align		4
        /*007c*/ 	.byte	0x03, 0x1b
        /*007e*/ 	.short	0x00ff


	//----- nvinfo : EIATTR_NUM_BARRIERS
	.align		4
        /*0080*/ 	.byte	0x02, 0x4c
        /*0082*/ 	.byte	0x01
	.zero		1


	//----- nvinfo : EIATTR_MERCURY_ISA_VERSION
	.align		4
        /*0084*/ 	.byte	0x03, 0x5f
        /*0086*/ 	.short	0x0101


	//----- nvinfo : EIATTR_VRC_CTA_INIT_COUNT
	.align		4
        /*0088*/ 	.byte	0x02, 0x4a
	.zero		1
	.zero		1


	//----- nvinfo : EIATTR_EXIT_INSTR_OFFSETS
	.align		4
        /*008c*/ 	.byte	0x04, 0x1c
        /*008e*/ 	.short	(.L_277 - .L_276)


	//   ....[0]....
.L_276:
        /*0090*/ 	.word	0x00000450


	//   ....[1]....
        /*0094*/ 	.word	0x000004e0


	//----- nvinfo : EIATTR_CRS_STACK_SIZE
	.align		4
.L_277:
        /*0098*/ 	.byte	0x04, 0x1e
        /*009a*/ 	.short	(.L_279 - .L_278)
.L_278:
        /*009c*/ 	.word	0x00000000


	//----- nvinfo : EIATTR_CBANK_PARAM_SIZE
	.align		4
.L_279:
        /*00a0*/ 	.byte	0x03, 0x19
        /*00a2*/ 	.short	0x002c


	//----- nvinfo : EIATTR_PARAM_CBANK
	.align		4
        /*00a4*/ 	.byte	0x04, 0x0a
        /*00a6*/ 	.short	(.L_281 - .L_280)
	.align		4
.L_280:
        /*00a8*/ 	.word	index@(.nv.constant0._Z17copy_update_blockIfEvPPT_S2_S2_S2_iii)
        /*00ac*/ 	.short	0x0380
        /*00ae*/ 	.short	0x002c


	//----- nvinfo : EIATTR_SW_WAR
	.align		4
.L_281:
        /*00b0*/ 	.byte	0x04, 0x36
        /*00b2*/ 	.short	(.L_283 - .L_282)
.L_282:
        /*00b4*/ 	.word	0x00000008
.L_283:


//--------------------- .nv.info._Z12copy_delayedIdEvPPT_S2_S2_S2_iii --------------------------
	.section	.nv.info._Z12copy_delayedIdEvPPT_S2_S2_S2_iii,"",@"SHT_CUDA_INFO"
	.sectionflags	@""
	.align	4


	//----- nvinfo : EIATTR_CUDA_API_VERSION
	.align		4
        /*0000*/ 	.byte	0x04, 0x37
        /*0002*/ 	.short	(.L_285 - .L_284)
.L_284:
        /*0004*/ 	.word	0x00000082


	//----- nvinfo : EIATTR_KPARAM_INFO
	.align		4
.L_285:
        /*0008*/ 	.byte	0x04, 0x17
        /*000a*/ 	.short	(.L_287 - .L_286)
.L_286:
        /*000c*/ 	.word	0x00000000
        /*0010*/ 	.short	0x0006
        /*0012*/ 	.short	0x0028
        /*0014*/ 	.byte	0x00, 0xf0, 0x11, 0x00


	//----- nvinfo : EIATTR_KPARAM_INFO
	.align		4
.L_287:
        /*0018*/ 	.byte	0x04, 0x17
        /*001a*/ 	.short	(.L_289 - .L_288)
.L_288:
        /*001c*/ 	.word	0x00000000
        /*0020*/ 	.short	0x0005
        /*0022*/ 	.short	0x0024
        /*0024*/ 	.byte	0x00, 0xf0, 0x11, 0x00


	//----- nvinfo : EIATTR_KPARAM_INFO
	.align		4
.L_289:
        /*0028*/ 	.byte	0x04, 0x17
        /*002a*/ 	.short	(.L_291 - .L_290)
.L_290:
        /*002c*/ 	.word	0x00000000
        /*0030*/ 	.short	0x0004
        /*0032*/ 	.short	0x0020
        /*0034*/ 	.byte	0x00, 0xf0, 0x11, 0x00


	//----- nvinfo : EIATTR_KPARAM_INFO
	.align		4
.L_291:
        /*0038*/ 	.byte	0x04, 0x17
        /*003a*/ 	.short	(.L_293 - .L_292)
.L_292:
        /*003c*/ 	.word	0x00000000
        /*0040*/ 	.short	0x0003
        /*0042*/ 	.short	0x0018
        /*0044*/ 	.byte	0x00, 0xf5, 0x21, 0x00


	//----- nvinfo : EIATTR_KPARAM_INFO
	.align		4
.L_293:
        /*0048*/ 	.byte	0x04, 0x17
        /*004a*/ 	.short	(.L_295 - .L_294)
.L_294:
        /*004c*/ 	.word	0x00000000
        /*0050*/ 	.short	0x0002
        /*0052*/ 	.short	0x0010
        /*0054*/ 	.byte	0x00, 0xf5, 0x21, 0x00


	//----- nvinfo : EIATTR_KPARAM_INFO
	.align		4
.L_295:
        /*0058*/ 	.byte	0x04, 0x17
        /*005a*/ 	.short	(.L_297 - .L_296)
.L_296:
        /*005c*/ 	.word	0x00000000
        /*0060*/ 	.short	0x0001
        /*0062*/ 	.short	0x0008
        /*0064*/ 	.byte	0x00, 0xf5, 0x21, 0x00


	//----- nvinfo : EIATTR_KPARAM_INFO
	.align		4
.L_297:
        /*0068*/ 	.byte	0x04, 0x17
        /*006a*/ 	.short	(.L_299 - .L_298)
.L_298:
        /*006c*/ 	.word	0x00000000
        /*0070*/ 	.short	0x0000
        /*0072*/ 	.short	0x0000
        /*0074*/ 	.byte	0x00, 0xf5, 0x21, 0x00


	//----- nvinfo : EIATTR_SPARSE_MMA_MASK
	.align		4
.L_299:
        /*0078*/ 	.byte	0x03, 0x50
        /*007a*/ 	.short	0x0000


	//----- nvinfo : EIATTR_MAXREG_COUNT
	.align		4
        /*007c*/ 	.byte	0x03, 0x1b
        /*007e*/ 	.short	0x00ff


	//----- nvinfo : EIATTR_NUM_BARRIERS
	.align		4
        /*0080*/ 	.byte	0x02, 0x4c
        /*0082*/ 	.byte	0x01
	.zero		1


	//----- nvinfo : EIATTR_MERCURY_ISA_VERSION
	.align		4
        /*0084*/ 	.byte	0x03, 0x5f
        /*0086*/ 	.short	0x0101


	//----- nvinfo : EIATTR_VRC_CTA_INIT_COUNT
	.align		4
        /*0088*/ 	.byte	0x02, 0x4a
	.zero		1
	.zero		1


	//----- nvinfo : EIATTR_EXIT_INSTR_OFFSETS
	.align		4
        /*008c*/ 	.byte	0x04, 0x1c
        /*008e*/ 	.short	(.L_301 - .L_300)


	//   ....[0]....
.L_300:
        /*0090*/ 	.word	0x000002b0


	//   ....[1]....
        /*0094*/ 	.word	0x00000340


	//----- nvinfo : EIATTR_CRS_STACK_SIZE
	.align		4
.L_301:
        /*0098*/ 	.byte	0x04, 0x1e
        /*009a*/ 	.short	(.L_303 - .L_302)
.L_302:
        /*009c*/ 	.word	0x00000000


	//----- nvinfo : EIATTR_CBANK_PARAM_SIZE
	.align		4
.L_303:
        /*00a0*/ 	.byte	0x03, 0x19
        /*00a2*/ 	.short	0x002c


	//----- nvinfo : EIATTR_PARAM_CBANK
	.align		4
        /*00a4*/ 	.byte	0x04, 0x0a
        /*00a6*/ 	.short	(.L_305 - .L_304)
	.align		4
.L_304:
        /*00a8*/ 	.word	index@(.nv.constant0._Z12copy_delayedIdEvPPT_S2_S2_S2_iii)
        /*00ac*/ 	.short	0x0380
        /*00ae*/ 	.short	0x002c


	//----- nvinfo : EIATTR_SW_WAR
	.align		4
.L_305:
        /*00b0*/ 	.byte	0x04, 0x36
        /*00b2*/ 	.short	(.L_307 - .L_306)
.L_306:
        /*00b4*/ 	.word	0x00000008
.L_307:


//--------------------- .nv.info._Z12copy_delayedIfEvPPT_S2_S2_S2_iii --------------------------
	.section	.nv.info._Z12copy_delayedIfEvPPT_S2_S2_S2_iii,"",@"SHT_CUDA_INFO"
	.sectionflags	@""
	.align	4


	//----- nvinfo : EIATTR_CUDA_API_VERSION
	.align		4
        /*0000*/ 	.byte	0x04, 0x37
        /*0002*/ 	.short	(.L_309 - .L_308)
.L_308:
        /*0004*/ 	.word	0x00000082


	//----- nvinfo : EIATTR_KPARAM_INFO
	.align		4
.L_309:
        /*0008*/ 	.byte	0x04, 0x17
        /*000a*/ 	.short	(.L_311 - .L_310)
.L_310:
        /*000c*/ 	.word	0x00000000
        /*0010*/ 	.short	0x0006
        /*0012*/ 	.short	0x0028
        /*0014*/ 	.byte	0x00, 0xf0, 0x11, 0x00


	//----- nvinfo : EIATTR_KPARAM_INFO
	.align		4
.L_311:
        /*0018*/ 	.byte	0x04, 0x17
        /*001a*/ 	.short	(.L_313 - .L_312)
.L_312:
        /*001c*/ 	.word	0x00000000
        /*0020*/ 	.short	0x0005
        /*0022*/ 	.short	0x0024
        /*0024*/ 	.byte	0x00, 0xf0, 0x11, 0x00


	//----- nvinfo : EIATTR_KPARAM_INFO
	.align		4
.L_313:
        /*0028*/ 	.byte	0x04, 0x17
        /*002a*/ 	.short	(.L_315 - .L_314)
.L_314:
        /*002c*/ 	.word	0x00000000
        /*0030*/ 	.short	0x0004
        /*0032*/ 	.short	0x0020
        /*0034*/ 	.byte	0x00, 0xf0, 0x11, 0x00


	//----- nvinfo : EIATTR_KPARAM_INFO
	.align		4
.L_315:
        /*0038*/ 	.byte	0x04, 0x17
        /*003a*/ 	.short	(.L_317 - .L_316)
.L_316:
        /*003c*/ 	.word	0x00000000
        /*0040*/ 	.short	0x0003
        /*0042*/ 	.short	0x0018
        /*0044*/ 	.byte	0x00, 0xf5, 0x21, 0x00


	//----- nvinfo : EIATTR_KPARAM_INFO
	.align		4
.L_317:
        /*0048*/ 	.byte	0x04, 0x17
        /*004a*/ 	.short	(.L_319 - .L_318)
.L_318:
        /*004c*/ 	.word	0x00000000
        /*0050*/ 	.short	0x0002
        /*0052*/ 	.short	0x0010
        /*0054*/ 	.byte	0x00, 0xf5, 0x21, 0x00


	//----- nvinfo : EIATTR_KPARAM_INFO
	.align		4
.L_319:
        /*0058*/ 	.byte	0x04, 0x17
        /*005a*/ 	.short	(.L_321 - .L_320)
.L_320:
        /*005c*/ 	.word	0x00000000
        /*0060*/ 	.short	0x0001
        /*0062*/ 	.short	0x0008
        /*0064*/ 	.byte	0x00, 0xf5, 0x21, 0x00


	//----- nvinfo : EIATTR_KPARAM_INFO
	.align		4
.L_321:
        /*0068*/ 	.byte	0x04, 0x17
        /*006a*/ 	.short	(.L_323 - .L_322)
.L_322:
        /*006c*/ 	.word	0x00000000
        /*0070*/ 	.short	0x0000
        /*0072*/ 	.short	0x0000
        /*0074*/ 	.byte	0x00, 0xf5, 0x21, 0x00


	//----- nvinfo : EIATTR_SPARSE_MMA_MASK
	.align		4
.L_323:
        /*0078*/ 	.byte	0x03, 0x50
        /*007a*/ 	.short	0x0000


	//----- nvinfo : EIATTR_MAXREG_COUNT
	.align		4
        /*007c*/ 	.byte	0x03, 0x1b
        /*007e*/ 	.short	0x00ff


	//----- nvinfo : EIATTR_NUM_BARRIERS
	.align		4
        /*0080*/ 	.byte	0x02, 0x4c
        /*0082*/ 	.byte	0x01
	.zero		1


	//----- nvinfo : EIATTR_MERCURY_ISA_VERSION
	.align		4
        /*0084*/ 	.byte	0x03, 0x5f
        /*0086*/ 	.short	0x0101


	//----- nvinfo : EIATTR_VRC_CTA_INIT_COUNT
	.align		4
        /*0088*/ 	.byte	0x02, 0x4a
	.zero		1
	.zero		1


	//----- nvinfo : EIATTR_EXIT_INSTR_OFFSETS
	.align		4
        /*008c*/ 	.byte	0x04, 0x1c
        /*008e*/ 	.short	(.L_325 - .L_324)


	//   ....[0]....
.L_324:
        /*0090*/ 	.word	0x000002b0


	//   ....[1]....
        /*0094*/ 	.word	0x00000340


	//----- nvinfo : EIATTR_CRS_STACK_SIZE
	.align		4
.L_325:
        /*0098*/ 	.byte	0x04, 0x1e
        /*009a*/ 	.short	(.L_327 - .L_326)
.L_326:
        /*009c*/ 	.word	0x00000000


	//----- nvinfo : EIATTR_CBANK_PARAM_SIZE
	.align		4
.L_327:
        /*00a0*/ 	.byte	0x03, 0x19
        /*00a2*/ 	.short	0x002c


	//----- nvinfo : EIATTR_PARAM_CBANK
	.align		4
        /*00a4*/ 	.byte	0x04, 0x0a
        /*00a6*/ 	.short	(.L_329 - .L_328)
	.align		4
.L_328:
        /*00a8*/ 	.word	index@(.nv.constant0._Z12copy_delayedIfEvPPT_S2_S2_S2_iii)
        /*00ac*/ 	.short	0x0380
        /*00ae*/ 	.short	0x002c


	//----- nvinfo : EIATTR_SW_WAR
	.align		4
.L_329:
        /*00b0*/ 	.byte	0x04, 0x36
        /*00b2*/ 	.short	(.L_331 - .L_330)
.L_330:
        /*00b4*/ 	.word	0x00000008
.L_331:


//--------------------- .nv.info._Z17calc_lemma_columnIdEvPPT_S2_S2_S2_iiiii --------------------------
	.section	.nv.info._Z17calc_lemma_columnIdEvPPT_S2_S2_S2_iiiii,"",@"SHT_CUDA_INFO"
	.sectionflags	@""
	.align	4


	//----- nvinfo : EIATTR_CUDA_API_VERSION
	.align		4
        /*0000*/ 	.byte	0x04, 0x37
        /*0002*/ 	.short	(.L_333 - .L_332)
.L_332:
        /*0004*/ 	.word	0x00000082


	//----- nvinfo : EIATTR_KPARAM_INFO
	.align		4
.L_333:
        /*0008*/ 	.byte	0x04, 0x17
        /*000a*/ 	.short	(.L_335 - .L_334)
.L_334:
        /*000c*/ 	.word	0x00000000
        /*0010*/ 	.short	0x0008
        /*0012*/ 	.short	0x0030
        /*0014*/ 	.byte	0x00, 0xf0, 0x11, 0x00


	//----- nvinfo : EIATTR_KPARAM_INFO
	.align		4
.L_335:
        /*0018*/ 	.byte	0x04, 0x17
        /*001a*/ 	.short	(.L_337 - .L_336)
.L_336:
        /*001c*/ 	.word	0x00000000
        /*0020*/ 	.short	0x0007
        /*0022*/ 	.short	0x002c
        /*0024*/ 	.byte	0x00, 0xf0, 0x11, 0x00


	//----- nvinfo : EIATTR_KPARAM_INFO
	.align		4
.L_337:
        /*0028*/ 	.byte	0x04, 0x17
        /*002a*/ 	.short	(.L_339 - .L_338)
.L_338:
        /*002c*/ 	.word	0x00000000
        /*0030*/ 	.short	0x0006
        /*0032*/ 	.short	0x0028
        /*0034*/ 	.byte	0x00, 0xf0, 0x11, 0x00


	//----- nvinfo : EIATTR_KPARAM_INFO
	.align		4
.L_339:
        /*0038*/ 	.byte	0x04, 0x17
        /*003a*/ 	.short	(.L_341 - .L_340)
.L_340:
        /*003c*/ 	.word	0x00000000
        /*0040*/ 	.short	0x0005
        /*0042*/ 	.short	0x0024
        /*0044*/ 	.byte	0x00, 0xf0, 0x11, 0x00


	//----- nvinfo : EIATTR_KPARAM_INFO
	.align		4
.L_341:
        /*0048*/ 	.byte	0x04, 0x17
        /*004a*/ 	.short	(.L_343 - .L_342)
.L_342:
        /*004c*/ 	.word	0x00000000
        /*0050*/ 	.short	0x0004
        /*0052*/ 	.short	0x0020
        /*0054*/ 	.byte	0x00, 0xf0, 0x11, 0x00


	//----- nvinfo : EIATTR_KPARAM_INFO
	.align		4
.L_343:
        /*0058*/ 	.byte	0x04, 0x17
        /*005a*/ 	.short	(.L_345 - .L_344)
.L_344:
        /*005c*/ 	.word	0x00000000
        /*0060*/ 	.short	0x0003
        /*0062*/ 	.short	0x0018
        /*0064*/ 	.byte	0x00, 0xf5, 0x21, 0x00


	//----- nvinfo : EIATTR_KPARAM_INFO
	.align		4
.L_345:
        /*0068*/ 	.byte	0x04, 0x17
        /*006a*/ 	.short	(.L_347 - .L_346)
.L_346:
        /*006c*/ 	.word	0x00000000
        /*0070*/ 	.short	0x0002
        /*0072*/ 	.short	0x0010
        /*0074*/ 	.byte	0x00, 0xf5, 0x21, 0x00


	//----- nvinfo : EIATTR_KPARAM_INFO
	.align		4
.L_347:
        /*0078*/ 	.byte	0x04, 0x17
        /*007a*/ 	.short	(.L_349 - .L_348)
.L_348:
        /*007c*/ 	.word	0x00000000
        /*0080*/ 	.short	0x0001
        /*0082*/ 	.short	0x0008
        /*0084*/ 	.byte	0x00, 0xf5, 0x21, 0x00


	//----- nvinfo : EIATTR_KPARAM_INFO
	.align		4
.L_349:
        /*0088*/ 	.byte	0x04, 0x17
        /*008a*/ 	.short	(.L_351 - .L_350)
.L_350:
        /*008c*/ 	.word	0x00000000
        /*0090*/ 	.short	0x0000
        /*0092*/ 	.short	0x0000
        /*0094*/ 	.byte	0x00, 0xf5, 0x21, 0x00


	//----- nvinfo : EIATTR_SPARSE_MMA_MASK
	.align		4
.L_351:
        /*0098*/ 	.byte	0x03, 0x50
        /*009a*/ 	.short	0x0000


	//----- nvinfo : EIATTR_MAXREG_COUNT
	.align		4
        /*009c*/ 	.byte	0x03, 0x1b
        /*009e*/ 	.short	0x00ff


	//----- nvinfo : EIATTR_NUM_BARRIERS
	.align		4
        /*00a0*/ 	.byte	0x02, 0x4c
        /*00a2*/ 	.byte	0x01
	.zero		1


	//----- nvinfo : EIATTR_MERCURY_ISA_VERSION
	.align		4
        /*00a4*/ 	.byte	0x03, 0x5f
        /*00a6*/ 	.short	0x0101


	//----- nvinfo : EIATTR_VRC_CTA_INIT_COUNT
	.align		4
        /*00a8*/ 	.byte	0x02, 0x4a
	.zero		1
	.zero		1


	//----- nvinfo : EIATTR_EXIT_INSTR_OFFSETS
	.align		4
        /*00ac*/ 	.byte	0x04, 0x1c
        /*00ae*/ 	.short	(.L_353 - .L_352)


	//   ....[0]....
.L_352:
        /*00b0*/ 	.word	0x00000ec0


	//   ....[1]....
        /*00b4*/ 	.word	0x00000f30


	//----- nvinfo : EIATTR_CRS_STACK_SIZE
	.align		4
.L_353:
        /*00b8*/ 	.byte	0x04, 0x1e
        /*00ba*/ 	.short	(.L_355 - .L_354)
.L_354:
        /*00bc*/ 	.word	0x00000000


	//----- nvinfo : EIATTR_CBANK_PARAM_SIZE
	.align		4
.L_355:
        /*00c0*/ 	.byte	0x03, 0x19
        /*00c2*/ 	.short	0x0034


	//----- nvinfo : EIATTR_PARAM_CBANK
	.align		4
        /*00c4*/ 	.byte	0x04, 0x0a
        /*00c6*/ 	.short	(.L_357 - .L_356)
	.align		4
.L_356:
        /*00c8*/ 	.word	index@(.nv.constant0._Z17calc_lemma_columnIdEvPPT_S2_S2_S2_iiiii)
        /*00cc*/ 	.short	0x0380
        /*00ce*/ 	.short	0x0034


	//----- nvinfo : EIATTR_SW_WAR
	.align		4
.L_357:
        /*00d0*/ 	.byte	0x04, 0x36
        /*00d2*/ 	.short	(.L_359 - .L_358)
.L_358:
        /*00d4*/ 	.word	0x00000008
.L_359:


//--------------------- .nv.info._Z17calc_lemma_columnIfEvPPT_S2_S2_S2_iiiii --------------------------
	.section	.nv.info._Z17calc_lemma_columnIfEvPPT_S2_S2_S2_iiiii,"",@"SHT_CUDA_INFO"
	.sectionflags	@""
	.align	4


	//----- nvinfo : EIATTR_CUDA_API_VERSION
	.align		4
        /*0000*/ 	.byte	0x04, 0x37
        /*0002*/ 	.short	(.L_361 - .L_360)
.L_360:
        /*0004*/ 	.word	0x00000082


	//----- nvinfo : EIATTR_KPARAM_INFO
	.align		4
.L_361:
        /*0008*/ 	.byte	0x04, 0x17
        /*000a*/ 	.short	(.L_363 - .L_362)
.L_362:
        /*000c*/ 	.word	0x00000000
        /*0010*/ 	.short	0x0008
        /*0012*/ 	.short	0x0030
        /*0014*/ 	.byte	0x00, 0xf0, 0x11, 0x00


	//----- nvinfo : EIATTR_KPARAM_INFO
	.align		4
.L_363:
        /*0018*/ 	.byte	0x04, 0x17
        /*001a*/ 	.short	(.L_365 - .L_364)
.L_364:
        /*001c*/ 	.word	0x00000000
        /*0020*/ 	.short	0x0007
        /*0022*/ 	.short	0x002c
        /*0024*/ 	.byte	0x00, 0xf0, 0x11, 0x00


	//----- nvinfo : EIATTR_KPARAM_INFO
	.align		4
.L_365:
        /*0028*/ 	.byte	0x04, 0x17
        /*002a*/ 	.short	(.L_367 - .L_366)
.L_366:
        /*002c*/ 	.word	0x00000000
        /*0030*/ 	.short	0x0006
        /*0032*/ 	.short	0x0028
        /*0034*/ 	.byte	0x00, 0xf0, 0x11, 0x00


	//----- nvinfo : EIATTR_KPARAM_INFO
	.align		4
.L_367:
        /*0038*/ 	.byte	0x04, 0x17
        /*003a*/ 	.short	(.L_369 - .L_368)
.L_368:
        /*003c*/ 	.word	0x00000000
        /*0040*/ 	.short	0x0005
        /*0042*/ 	.short	0x0024
        /*0044*/ 	.byte	0x00, 0xf0, 0x11, 0x00


	//----- nvinfo : EIATTR_KPARAM_INFO
	.align		4
.L_369:
        /*0048*/ 	.byte	0x04, 0x17
        /*004a*/ 	.short	(.L_371 - .L_370)
.L_370:
        /*004c*/ 	.word	0x00000000
        /*0050*/ 	.short	0x0004
        /*0052*/ 	.short	0x0020
        /*0054*/ 	.byte	0x00, 0xf0, 0x11, 0x00


	//----- nvinfo : EIATTR_KPARAM_INFO
	.align		4
.L_371:
        /*0058*/ 	.byte	0x04, 0x17
        /*005a*/ 	.short	(.L_373 - .L_372)
.L_372:
        /*005c*/ 	.word	0x00000000
        /*0060*/ 	.short	0x0003
        /*0062*/ 	.short	0x0018
        /*0064*/ 	.byte	0x00, 0xf5, 0x21, 0x00


	//----- nvinfo : EIATTR_KPARAM_INFO
	.align		4
.L_373:
        /*0068*/ 	.byte	0x04, 0x17
        /*006a*/ 	.short	(.L_375 - .L_374)
.L_374:
        /*006c*/ 	.word	0x00000000
        /*0070*/ 	.short	0x0002
        /*0072*/ 	.short	0x0010
        /*0074*/ 	.byte	0x00, 0xf5, 0x21, 0x00


	//----- nvinfo : EIATTR_KPARAM_INFO
	.align		4
.L_375:
        /*0078*/ 	.byte	0x04, 0x17
        /*007a*/ 	.short	(.L_377 - .L_376)
.L_376:
        /*007c*/ 	.word	0x00000000
        /*0080*/ 	.short	0x0001
        /*0082*/ 	.short	0x0008
        /*0084*/ 	.byte	0x00, 0xf5, 0x21, 0x00


	//----- nvinfo : EIATTR_KPARAM_INFO
	.align		4
.L_377:
        /*0088*/ 	.byte	0x04, 0x17
        /*008a*/ 	.short	(.L_379 - .L_378)
.L_378:
        /*008c*/ 	.word	0x00000000
        /*0090*/ 	.short	0x0000
        /*0092*/ 	.short	0x0000
        /*0094*/ 	.byte	0x00, 0xf5, 0x21, 0x00


	//----- nvinfo : EIATTR_SPARSE_MMA_MASK
	.align		4
.L_379:
        /*0098*/ 	.byte	0x03, 0x50
        /*009a*/ 	.short	0x0000


	//----- nvinfo : EIATTR_MAXREG_COUNT
	.align		4
        /*009c*/ 	.byte	0x03, 0x1b
        /*009e*/ 	.short	0x00ff


	//----- nvinfo : EIATTR_NUM_BARRIERS
	.align		4
        /*00a0*/ 	.byte	0x02, 0x4c
        /*00a2*/ 	.byte	0x01
	.zero		1


	//----- nvinfo : EIATTR_MERCURY_ISA_VERSION
	.align		4
        /*00a4*/ 	.byte	0x03, 0x5f
        /*00a6*/ 	.short	0x0101


	//----- nvinfo : EIATTR_VRC_CTA_INIT_COUNT
	.align		4
        /*00a8*/ 	.byte	0x02, 0x4a
	.zero		1
	.zero		1


	//----- nvinfo : EIATTR_EXIT_INSTR_OFFSETS
	.align		4
        /*00ac*/ 	.byte	0x04, 0x1c
        /*00ae*/ 	.short	(.L_381 - .L_380)


	//   ....[0]....
.L_380:
        /*00b0*/ 	.word	0x00000ea0


	//   ....[1]....
        /*00b4*/ 	.word	0x00000f10


	//----- nvinfo : EIATTR_CRS_STACK_SIZE
	.align		4
.L_381:
        /*00b8*/ 	.byte	0x04, 0x1e
        /*00ba*/ 	.short	(.L_383 - .L_382)
.L_382:
        /*00bc*/ 	.word	0x00000000


	//----- nvinfo : EIATTR_CBANK_PARAM_SIZE
	.align		4
.L_383:
        /*00c0*/ 	.byte	0x03, 0x19
        /*00c2*/ 	.short	0x0034


	//----- nvinfo : EIATTR_PARAM_CBANK
	.align		4
        /*00c4*/ 	.byte	0x04, 0x0a
        /*00c6*/ 	.short	(.L_385 - .L_384)
	.align		4
.L_384:
        /*00c8*/ 	.word	index@(.nv.constant0._Z17calc_lemma_columnIfEvPPT_S2_S2_S2_iiiii)
        /*00cc*/ 	.short	0x0380
        /*00ce*/ 	.short	0x0034


	//----- nvinfo : EIATTR_SW_WAR
	.align		4
.L_385:
        /*00d0*/ 	.byte	0x04, 0x36
        /*00d2*/ 	.short	(.L_387 - .L_386)
.L_386:
        /*00d4*/ 	.word	0x00000008
.L_387:


//--------------------- .nv.info._Z14multi_row_copyIdEvPPT_S2_iiii --------------------------
	.section	.nv.info._Z14multi_row_copyIdEvPPT_S2_iiii,"",@"SHT_CUDA_INFO"
	.sectionflags	@""
	.align	4


	//----- nvinfo : EIATTR_CUDA_API_VERSION
	.align		4
        /*0000*/ 	.byte	0x04, 0x37
        /*0002*/ 	.short	(.L_389 - .L_388)
.L_388:
        /*0004*/ 	.word	0x00000082


	//----- nvinfo : EIATTR_KPARAM_INFO
	.align		4
.L_389:
        /*0008*/ 	.byte	0x04, 0x17
        /*000a*/ 	.short	(.L_391 - .L_390)
.L_390:
        /*000c*/ 	.word	0x00000000
        /*0010*/ 	.short	0x0005
        /*0012*/ 	.short	0x001c
        /*0014*/ 	.byte	0x00, 0xf0, 0x11, 0x00


	//----- nvinfo : EIATTR_KPARAM_INFO
	.align		4
.L_391:
        /*0018*/ 	.byte	0x04, 0x17
        /*001a*/ 	.short	(.L_393 - .L_392)
.L_392:
        /*001c*/ 	.word	0x00000000
        /*0020*/ 	.short	0x0004
        /*0022*/ 	.short	0x0018
        /*0024*/ 	.byte	0x00, 0xf0, 0x11, 0x00


	//----- nvinfo : EIATTR_KPARAM_INFO
	.align		4
.L_393:
        /*0028*/ 	.byte	0x04, 0x17
        /*002a*/ 	.short	(.L_395 - .L_394)
.L_394:
        /*002c*/ 	.word	0x00000000
        /*0030*/ 	.short	0x0003
        /*0032*/ 	.short	0x0014
        /*0034*/ 	.byte	0x00, 0xf0, 0x11, 0x00


	//----- nvinfo : EIATTR_KPARAM_INFO
	.align		4
.L_395:
        /*0038*/ 	.byte	0x04, 0x17
        /*003a*/ 	.short	(.L_397 - .L_396)
.L_396:
        /*003c*/ 	.word	0x00000000
        /*0040*/ 	.short	0x0002
        /*0042*/ 	.short	0x0010
        /*0044*/ 	.byte	0x00, 0xf0, 0x11, 0x00


	//----- nvinfo : EIATTR_KPARAM_INFO
	.align		4
.L_397:
        /*0048*/ 	.byte	0x04, 0x17
        /*004a*/ 	.short	(.L_399 - .L_398)
.L_398:
        /*004c*/ 	.word	0x00000000
        /*0050*/ 	.short	0x0001
        /*0052*/ 	.short	0x0008
        /*0054*/ 	.byte	0x00, 0xf5, 0x21, 0x00


	//----- nvinfo : EIATTR_KPARAM_INFO
	.align		4
.L_399:
        /*0058*/ 	.byte	0x04, 0x17
        /*005a*/ 	.short	(.L_401 - .L_400)
.L_400:
        /*005c*/ 	.word	0x00000000
        /*0060*/ 	.short	0x0000
        /*0062*/ 	.short	0x0000
        /*0064*/ 	.byte	0x00, 0xf5, 0x21, 0x00


	//----- nvinfo : EIATTR_SPARSE_MMA_MASK
	.align		4
.L_401:
        /*0068*/ 	.byte	0x03, 0x50
        /*006a*/ 	.short	0x0000


	//----- nvinfo : EIATTR_MAXREG_COUNT
	.align		4
        /*006c*/ 	.byte	0x03, 0x1b
        /*006e*/ 	.short	0x00ff


	//----- nvinfo : EIATTR_NUM_BARRIERS
	.align		4
        /*0070*/ 	.byte	0x02, 0x4c
        /*0072*/ 	.byte	0x01
	.zero		1


	//----- nvinfo : EIATTR_MERCURY_ISA_VERSION
	.align		4
        /*0074*/ 	.byte	0x03, 0x5f
        /*0076*/ 	.short	0x0101


	//----- nvinfo : EIATTR_VRC_CTA_INIT_COUNT
	.align		4
        /*0078*/ 	.byte	0x02, 0x4a
	.zero		1
	.zero		1


	//----- nvinfo : EIATTR_EXIT_INSTR_OFFSETS
	.align		4
        /*007c*/ 	.byte	0x04, 0x1c
        /*007e*/ 	.short	(.L_403 - .L_402)


	//   ....[0]....
.L_402:
        /*0080*/ 	.word	0x00000140


	//   ....[1]....
        /*0084*/ 	.word	0x000003b0


	//----- nvinfo : EIATTR_CBANK_PARAM_SIZE
	.align		4
.L_403:
        /*0088*/ 	.byte	0x03, 0x19
        /*008a*/ 	.short	0x0020


	//----- nvinfo : EIATTR_PARAM_CBANK
	.align		4
        /*008c*/ 	.byte	0x04, 0x0a
        /*008e*/ 	.short	(.L_405 - .L_404)
	.align		4
.L_404:
        /*0090*/ 	.word	index@(.nv.constant0._Z14multi_row_copyIdEvPPT_S2_iiii)
        /*0094*/ 	.short	0x0380
        /*0096*/ 	.short	0x0020


	//----- nvinfo : EIATTR_SW_WAR
	.align		4
.L_405:
        /*0098*/ 	.byte	0x04, 0x36
        /*009a*/ 	.short	(.L_407 - .L_406)
.L_406:
        /*009c*/ 	.word	0x00000008
.L_407:


//--------------------- .nv.info._Z14multi_row_copyIfEvPPT_S2_iiii --------------------------
	.section	.nv.info._Z14multi_row_copyIfEvPPT_S2_iiii,"",@"SHT_CUDA_INFO"
	.sectionflags	@""
	.align	4


	//----- nvinfo : EIATTR_CUDA_API_VERSION
	.align		4
        /*0000*/ 	.byte	0x04, 0x37
        /*0002*/ 	.short	(.L_409 - .L_408)
.L_408:
        /*0004*/ 	.word	0x00000082


	//----- nvinfo : EIATTR_KPARAM_INFO
	.align		4
.L_409:
        /*0008*/ 	.byte	0x04, 0x17
        /*000a*/ 	.short	(.L_411 - .L_410)
.L_410:
        /*000c*/ 	.word	0x00000000
        /*0010*/ 	.short	0x0005
        /*0012*/ 	.short	0x001c
        /*0014*/ 	.byte	0x00, 0xf0, 0x11, 0x00


	//----- nvinfo : EIATTR_KPARAM_INFO
	.align		4
.L_411:
        /*0018*/ 	.byte	0x04, 0x17
        /*001a*/ 	.short	(.L_413 - .L_412)
.L_412:
        /*001c*/ 	.word	0x00000000
        /*0020*/ 	.short	0x0004
        /*0022*/ 	.short	0x0018
        /*0024*/ 	.byte	0x00, 0xf0, 0x11, 0x00


	//----- nvinfo : EIATTR_KPARAM_INFO
	.align		4
.L_413:
        /*0028*/ 	.byte	0x04, 0x17
        /*002a*/ 	.short	(.L_415 - .L_414)
.L_414:
        /*002c*/ 	.word	0x00000000
        /*0030*/ 	.short	0x0003
        /*0032*/ 	.short	0x0014
        /*0034*/ 	.byte	0x00, 0xf0, 0x11, 0x00


	//----- nvinfo : EIATTR_KPARAM_INFO
	.align		4
.L_415:
        /*0038*/ 	.byte	0x04, 0x17
        /*003a*/ 	.short	(.L_417 - .L_416)
.L_416:
        /*003c*/ 	.word	0x00000000
        /*0040*/ 	.short	0x0002
        /*0042*/ 	.short	0x0010
        /*0044*/ 	.byte	0x00, 0xf0, 0x11, 0x00


	//----- nvinfo : EIATTR_KPARAM_INFO
	.align		4
.L_417:
        /*0048*/ 	.byte	0x04, 0x17
        /*004a*/ 	.short	(.L_419 - .L_418)
.L_418:
        /*004c*/ 	.word	0x00000000
        /*0050*/ 	.short	0x0001
        /*0052*/ 	.short	0x0008
        /*0054*/ 	.byte	0x00, 0xf5, 0x21, 0x00


	//----- nvinfo : EIATTR_KPARAM_INFO
	.align		4
.L_419:
        /*0058*/ 	.byte	0x04, 0x17
        /*005a*/ 	.short	(.L_421 - .L_420)
.L_420:
        /*005c*/ 	.word	0x00000000
        /*0060*/ 	.short	0x0000
        /*0062*/ 	.short	0x0000
        /*0064*/ 	.byte	0x00, 0xf5, 0x21, 0x00


	//----- nvinfo : EIATTR_SPARSE_MMA_MASK
	.align		4
.L_421:
        /*0068*/ 	.byte	0x03, 0x50
        /*006a*/ 	.short	0x0000


	//----- nvinfo : EIATTR_MAXREG_COUNT
	.align		4
        /*006c*/ 	.byte	0x03, 0x1b
        /*006e*/ 	.short	0x00ff


	//----- nvinfo : EIATTR_NUM_BARRIERS
	.align		4
        /*0070*/ 	.byte	0x02, 0x4c
        /*0072*/ 	.byte	0x01
	.zero		1


	//----- nvinfo : EIATTR_MERCURY_ISA_VERSION
	.align		4
        /*0074*/ 	.byte	0x03, 0x5f
        /*0076*/ 	.short	0x0101


	//----- nvinfo : EIATTR_VRC_CTA_INIT_COUNT
	.align		4
        /*0078*/ 	.byte	0x02, 0x4a
	.zero		1
	.zero		1


	//----- nvinfo : EIATTR_EXIT_INSTR_OFFSETS
	.align		4
        /*007c*/ 	.byte	0x04, 0x1c
        /*007e*/ 	.short	(.L_423 - .L_422)


	//   ....[0]....
.L_422:
        /*0080*/ 	.word	0x00000140


	//   ....[1]....
        /*0084*/ 	.word	0x000003b0


	//----- nvinfo : EIATTR_CBANK_PARAM_SIZE
	.align		4
.L_423:
        /*0088*/ 	.byte	0x03, 0x19
        /*008a*/ 	.short	0x0020


	//----- nvinfo : EIATTR_PARAM_CBANK
	.align		4
        /*008c*/ 	.byte	0x04, 0x0a
        /*008e*/ 	.short	(.L_425 - .L_424)
	.align		4
.L_424:
        /*0090*/ 	.word	index@(.nv.constant0._Z14multi_row_copyIfEvPPT_S2_iiii)
        /*0094*/ 	.short	0x0380
        /*0096*/ 	.short	0x0020


	//----- nvinfo : EIATTR_SW_WAR
	.align		4
.L_425:
        /*0098*/ 	.byte	0x04, 0x36
        /*009a*/ 	.short	(.L_427 - .L_426)
.L_426:
        /*009c*/ 	.word	0x00000008
.L_427:


//--------------------- .nv.info._Z14update_onemoveIdEvPPT_iiiiiiiiiiiii --------------------------
	.section	.nv.info._Z14update_onemoveIdEvPPT_iiiiiiiiiiiii,"",@"SHT_CUDA_INFO"
	.sectionflags	@""
	.align	4


	//----- nvinfo : EIATTR_CUDA_API_VERSION
	.align		4
        /*0000*/ 	.byte	0x04, 0x37
        /*0002*/ 	.short	(.L_429 - .L_428)
.L_428:
        /*0004*/ 	.word	0x00000082


	//----- nvinfo : EIATTR_KPARAM_INFO
	.align		4
.L_429:
        /*0008*/ 	.byte	0x04, 0x17
        /*000a*/ 	.short	(.L_431 - .L_430)
.L_430:
        /*000c*/ 	.word	0x00000000
        /*0010*/ 	.short	0x000d
        /*0012*/ 	.short	0x0038
        /*0014*/ 	.byte	0x00, 0xf0, 0x11, 0x00


	//----- nvinfo : EIATTR_KPARAM_INFO
	.align		4
.L_431:
        /*0018*/ 	.byte	0x04, 0x17
        /*001a*/ 	.short	(.L_433 - .L_432)
.L_432:
        /*001c*/ 	.word	0x00000000
        /*0020*/ 	.short	0x000c
        /*0022*/ 	.short	0x0034
        /*0024*/ 	.byte	0x00, 0xf0, 0x11, 0x00


	//----- nvinfo : EIATTR_KPARAM_INFO
	.align		4
.L_433:
        /*0028*/ 	.byte	0x04, 0x17
        /*002a*/ 	.short	(.L_435 - .L_434)
.L_434:
        /*002c*/ 	.word	0x00000000
        /*0030*/ 	.short	0x000b
        /*0032*/ 	.short	0x0030
        /*0034*/ 	.byte	0x00, 0xf0, 0x11, 0x00


	//----- nvinfo : EIATTR_KPARAM_INFO
	.align		4
.L_435:
        /*0038*/ 	.byte	0x04, 0x17
        /*003a*/ 	.short	(.L_437 - .L_436)
.L_436:
        /*003c*/ 	.word	0x00000000
        /*0040*/ 	.short	0x000a
        /*0042*/ 	.short	0x002c
        /*0044*/ 	.byte	0x00, 0xf0, 0x11, 0x00


	//----- nvinfo : EIATTR_KPARAM_INFO
	.align		4
.L_437:
        /*0048*/ 	.byte	0x04, 0x17
        /*004a*/ 	.short	(.L_439 - .L_438)
.L_438:
        /*004c*/ 	.word	0x00000000
        /*0050*/ 	.short	0x0009
        /*0052*/ 	.short	0x0028
        /*0054*/ 	.byte	0x00, 0xf0, 0x11, 0x00


	//----- nvinfo : EIATTR_KPARAM_INFO
	.align		4
.L_439:
        /*0058*/ 	.byte	0x04, 0x17
        /*005a*/ 	.short	(.L_441 - .L_440)
.L_440:
        /*005c*/ 	.word	0x00000000
        /*0060*/ 	.short	0x0008
        /*0062*/ 	.short	0x0024
        /*0064*/ 	.byte	0x00, 0xf0, 0x11, 0x00


	//----- nvinfo : EIATTR_KPARAM_INFO
	.align		4
.L_441:
        /*0068*/ 	.byte	0x04, 0x17
        /*006a*/ 	.short	(.L_443 - .L_442)
.L_442:
        /*006c*/ 	.word	0x00000000
        /*0070*/ 	.short	0x0007
        /*0072*/ 	.short	0x0020
        /*0074*/ 	.byte	0x00, 0xf0, 0x11, 0x00


	//----- nvinfo : EIATTR_KPARAM_INFO
	.align		4
.L_443:
        /*0078*/ 	.byte	0x04, 0x17
        /*007a*/ 	.short	(.L_445 - .L_444)
.L_444:
        /*007c*/ 	.word	0x00000000
        /*0080*/ 	.short	0x0006
        /*0082*/ 	.short	0x001c
        /*0084*/ 	.byte	0x00, 0xf0, 0x11, 0x00


	//----- nvinfo : EIATTR_KPARAM_INFO
	.align		4
.L_445:
        /*0088*/ 	.byte	0x04, 0x17
        /*008a*/ 	.short	(.L_447 - .L_446)
.L_446:
        /*008c*/ 	.word	0x00000000
        /*0090*/ 	.short	0x0005
        /*0092*/ 	.short	0x0018
        /*0094*/ 	.byte	0x00, 0xf0, 0x11, 0x00


	//----- nvinfo : EIATTR_KPARAM_INFO
	.align		4
.L_447:
        /*0098*/ 	.byte	0x04, 0x17
        /*009a*/ 	.short	(.L_449 - .L_448)
.L_448:
        /*009c*/ 	.word	0x00000000
        /*00a0*/ 	.short	0x0004
        /*00a2*/ 	.short	0x0014
        /*00a4*/ 	.byte	0x00, 0xf0, 0x11, 0x00


	//----- nvinfo : EIATTR_KPARAM_INFO
	.align		4
.L_449:
        /*00a8*/ 	.byte	0x04, 0x17
        /*00aa*/ 	.short	(.L_451 - .L_450)
.L_450:
        /*00ac*/ 	.word	0x00000000
        /*00b0*/ 	.short	0x0003
        /*00b2*/ 	.short	0x0010
        /*00b4*/ 	.byte	0x00, 0xf0, 0x11, 0x00


	//----- nvinfo : EIATTR_KPARAM_INFO
	.align		4
.L_451:
        /*00b8*/ 	.byte	0x04, 0x17
        /*00ba*/ 	.short	(.L_453 - .L_452)
.L_452:
        /*00bc*/ 	.word	0x00000000
        /*00c0*/ 	.short	0x0002
        /*00c2*/ 	.short	0x000c
        /*00c4*/ 	.byte	0x00, 0xf0, 0x11, 0x00


	//----- nvinfo : EIATTR_KPARAM_INFO
	.align		4
.L_453:
        /*00c8*/ 	.byte	0x04, 0x17
        /*00ca*/ 	.short	(.L_455 - .L_454)
.L_454:
        /*00cc*/ 	.word	0x00000000
        /*00d0*/ 	.short	0x0001
        /*00d2*/ 	.short	0x0008
        /*00d4*/ 	.byte	0x00, 0xf0, 0x11, 0x00


	//----- nvinfo : EIATTR_KPARAM_INFO
	.align		4
.L_455:
        /*00d8*/ 	.byte	0x04, 0x17
        /*00da*/ 	.short	(.L_457 - .L_456)
.L_456:
        /*00dc*/ 	.word	0x00000000
        /*00e0*/ 	.short	0x0000
        /*00e2*/ 	.short	0x0000
        /*00e4*/ 	.byte	0x00, 0xf5, 0x21, 0x00


	//----- nvinfo : EIATTR_SPARSE_MMA_MASK
	.align		4
.L_457:
        /*00e8*/ 	.byte	0x03, 0x50
        /*00ea*/ 	.short	0x0000


	//----- nvinfo : EIATTR_MAXREG_COUNT
	.align		4
        /*00ec*/ 	.byte	0x03, 0x1b
        /*00ee*/ 	.short	0x00ff


	//----- nvinfo : EIATTR_NUM_BARRIERS
	.align		4
        /*00f0*/ 	.byte	0x02, 0x4c
        /*00f2*/ 	.byte	0x01
	.zero		1


	//----- nvinfo : EIATTR_MERCURY_ISA_VERSION
	.align		4
        /*00f4*/ 	.byte	0x03, 0x5f
        /*00f6*/ 	.short	0x0101


	//----- nvinfo : EIATTR_VRC_CTA_INIT_COUNT
	.align		4
        /*00f8*/ 	.byte	0x02, 0x4a
	.zero		1
	.zero		1


	//----- nvinfo : EIATTR_EXIT_INSTR_OFFSETS
	.align		4
        /*00fc*/ 	.byte	0x04, 0x1c
        /*00fe*/ 	.short	(.L_459 - .L_458)


	//   ....[0]....
.L_458:
        /*0100*/ 	.word	0x00001190


	//   ....[1]....
        /*0104*/ 	.word	0x00001310


	//   ....[2]....
        /*0108*/ 	.word	0x000014f0


	//   ....[3]....
        /*010c*/ 	.word	0x00001540


	//----- nvinfo : EIATTR_CRS_STACK_SIZE
	.align		4
.L_459:
        /*0110*/ 	.byte	0x04, 0x1e
        /*0112*/ 	.short	(.L_461 - .L_460)
.L_460:
        /*0114*/ 	.word	0x00000000


	//----- nvinfo : EIATTR_CBANK_PARAM_SIZE
	.align		4
.L_461:
        /*0118*/ 	.byte	0x03, 0x19
        /*011a*/ 	.short	0x003c


	//----- nvinfo : EIATTR_PARAM_CBANK
	.align		4
        /*011c*/ 	.byte	0x04, 0x0a
        /*011e*/ 	.short	(.L_463 - .L_462)
	.align		4
.L_462:
        /*0120*/ 	.word	index@(.nv.constant0._Z14update_onemoveIdEvPPT_iiiiiiiiiiiii)
        /*0124*/ 	.short	0x0380
        /*0126*/ 	.short	0x003c


	//----- nvinfo : EIATTR_SW_WAR
	.align		4
.L_463:
        /*0128*/ 	.byte	0x04, 0x36
        /*012a*/ 	.short	(.L_465 - .L_464)
.L_464:
        /*012c*/ 	.word	0x00000008
.L_465:


//--------------------- .nv.info._Z14update_onemoveIfEvPPT_iiiiiiiiiiiii --------------------------
	.section	.nv.info._Z14update_onemoveIfEvPPT_iiiiiiiiiiiii,"",@"SHT_CUDA_INFO"
	.sectionflags	@""
	.align	4


	//----- nvinfo : EIATTR_CUDA_API_VERSION
	.align		4
        /*0000*/ 	.byte	0x04, 0x37
        /*0002*/ 	.short	(.L_467 - .L_466)
.L_466:
        /*0004*/ 	.word	0x00000082


	//----- nvinfo : EIATTR_KPARAM_INFO
	.align		4
.L_467:
        /*0008*/ 	.byte	0x04, 0x17
        /*000a*/ 	.short	(.L_469 - .L_468)
.L_468:
        /*000c*/ 	.word	0x00000000
        /*0010*/ 	.short	0x000d
        /*0012*/ 	.short	0x0038
        /*0014*/ 	.byte	0x00, 0xf0, 0x11, 0x00


	//----- nvinfo : EIATTR_KPARAM_INFO
	.align		4
.L_469:
        /*0018*/ 	.byte	0x04, 0x17
        /*001a*/ 	.short	(.L_471 - .L_470)
.L_470:
        /*001c*/ 	.word	0x00000000
        /*0020*/ 	.short	0x000c
        /*0022*/ 	.short	0x0034
        /*0024*/ 	.byte	0x00, 0xf0, 0x11, 0x00


	//----- nvinfo : EIATTR_KPARAM_INFO
	.align		4
.L_471:
        /*0028*/ 	.byte	0x04, 0x17
        /*002a*/ 	.short	(.L_473 - .L_472)
.L_472:
        /*002c*/ 	.word	0x00000000
        /*0030*/ 	.short	0x000b
        /*0032*/ 	.short	0x0030
        /*0034*/ 	.byte	0x00, 0xf0, 0x11, 0x00


	//----- nvinfo : EIATTR_KPARAM_INFO
	.align		4
.L_473:
        /*0038*/ 	.byte	0x04, 0x17
        /*003a*/ 	.short	(.L_475 - .L_474)
.L_474:
        /*003c*/ 	.word	0x00000000
        /*0040*/ 	.short	0x000a
        /*0042*/ 	.short	0x002c
        /*0044*/ 	.byte	0x00, 0xf0, 0x11, 0x00


	//----- nvinfo : EIATTR_KPARAM_INFO
	.align		4
.L_475:
        /*0048*/ 	.byte	0x04, 0x17
        /*004a*/ 	.short	(.L_477 - .L_476)
.L_476:
        /*004c*/ 	.word	0x00000000
        /*0050*/ 	.short	0x0009
        /*0052*/ 	.short	0x0028
        /*0054*/ 	.byte	0x00, 0xf0, 0x11, 0x00


	//----- nvinfo : EIATTR_KPARAM_INFO
	.align		4
.L_477:
        /*0058*/ 	.byte	0x04, 0x17
        /*005a*/ 	.short	(.L_479 - .L_478)
.L_478:
        /*005c*/ 	.word	0x00000000
        /*0060*/ 	.short	0x0008
        /*0062*/ 	.short	0x0024
        /*0064*/ 	.byte	0x00, 0xf0, 0x11, 0x00


	//----- nvinfo : EIATTR_KPARAM_INFO
	.align		4
.L_479:
        /*0068*/ 	.byte	0x04, 0x17
        /*006a*/ 	.short	(.L_481 - .L_480)
.L_480:
        /*006c*/ 	.word	0x00000000
        /*0070*/ 	.short	0x0007
        /*0072*/ 	.short	0x0020
        /*0074*/ 	.byte	0x00, 0xf0, 0x11, 0x00


	//----- nvinfo : EIATTR_KPARAM_INFO
	.align		4
.L_481:
        /*0078*/ 	.byte	0x04, 0x17
        /*007a*/ 	.short	(.L_483 - .L_482)
.L_482:
        /*007c*/ 	.word	0x00000000
        /*0080*/ 	.short	0x0006
        /*0082*/ 	.short	0x001c
        /*0084*/ 	.byte	0x00, 0xf0, 0x11, 0x00


	//----- nvinfo : EIATTR_KPARAM_INFO
	.align		4
.L_483:
        /*0088*/ 	.byte	0x04, 0x17
        /*008a*/ 	.short	(.L_485 - .L_484)
.L_484:
        /*008c*/ 	.word	0x00000000
        /*0090*/ 	.short	0x0005
        /*0092*/ 	.short	0x0018
        /*0094*/ 	.byte	0x00, 0xf0, 0x11, 0x00


	//----- nvinfo : EIATTR_KPARAM_INFO
	.align		4
.L_485:
        /*0098*/ 	.byte	0x04, 0x17
        /*009a*/ 	.short	(.L_487 - .L_486)
.L_486:
        /*009c*/ 	.word	0x00000000
        /*00a0*/ 	.short	0x0004
        /*00a2*/ 	.short	0x0014
        /*00a4*/ 	.byte	0x00, 0xf0, 0x11, 0x00


	//----- nvinfo : EIATTR_KPARAM_INFO
	.align		4
.L_487:
        /*00a8*/ 	.byte	0x04, 0x17
        /*00aa*/ 	.short	(.L_489 - .L_488)
.L_488:
        /*00ac*/ 	.word	0x00000000
        /*00b0*/ 	.short	0x0003
        /*00b2*/ 	.short	0x0010
        /*00b4*/ 	.byte	0x00, 0xf0, 0x11, 0x00


	//----- nvinfo : EIATTR_KPARAM_INFO
	.align		4
.L_489:
        /*00b8*/ 	.byte	0x04, 0x17
        /*00ba*/ 	.short	(.L_491 - .L_490)
.L_490:
        /*00bc*/ 	.word	0x00000000
        /*00c0*/ 	.short	0x0002
        /*00c2*/ 	.short	0x000c
        /*00c4*/ 	.byte	0x00, 0xf0, 0x11, 0x00


	//----- nvinfo : EIATTR_KPARAM_INFO
	.align		4
.L_491:
        /*00c8*/ 	.byte	0x04, 0x17
        /*00ca*/ 	.short	(.L_493 - .L_492)
.L_492:
        /*00cc*/ 	.word	0x00000000
        /*00d0*/ 	.short	0x0001
        /*00d2*/ 	.short	0x0008
        /*00d4*/ 	.byte	0x00, 0xf0, 0x11, 0x00


	//----- nvinfo : EIATTR_KPARAM_INFO
	.align		4
.L_493:
        /*00d8*/ 	.byte	0x04, 0x17
        /*00da*/ 	.short	(.L_495 - .L_494)
.L_494:
        /*00dc*/ 	.word	0x00000000
        /*00e0*/ 	.short	0x0000
        /*00e2*/ 	.short	0x0000
        /*00e4*/ 	.byte	0x00, 0xf5, 0x21, 0x00


	//----- nvinfo : EIATTR_SPARSE_MMA_MASK
	.align		4
.L_495:
        /*00e8*/ 	.byte	0x03, 0x50
        /*00ea*/ 	.short	0x0000


	//----- nvinfo : EIATTR_MAXREG_COUNT
	.align		4
        /*00ec*/ 	.byte	0x03, 0x1b
        /*00ee*/ 	.short	0x00ff


	//----- nvinfo : EIATTR_NUM_BARRIERS
	.align		4
        /*00f0*/ 	.byte	0x02, 0x4c
        /*00f2*/ 	.byte	0x01
	.zero		1


	//----- nvinfo : EIATTR_MERCURY_ISA_VERSION
	.align		4
        /*00f4*/ 	.byte	0x03, 0x5f
        /*00f6*/ 	.short	0x0101


	//----- nvinfo : EIATTR_VRC_CTA_INIT_COUNT
	.align		4
        /*00f8*/ 	.byte	0x02, 0x4a
	.zero		1
	.zero		1


	//----- nvinfo : EIATTR_EXIT_INSTR_OFFSETS
	.align		4
        /*00fc*/ 	.byte	0x04, 0x1c
        /*00fe*/ 	.short	(.L_497 - .L_496)


	//   ....[0]....
.L_496:
        /*0100*/ 	.word	0x000010c0


	//   ....[1]....
        /*0104*/ 	.word	0x00001250


	//   ....[2]....
        /*0108*/ 	.word	0x00001430


	//   ....[3]....
        /*010c*/ 	.word	0x00001470


	//----- nvinfo : EIATTR_CRS_STACK_SIZE
	.align		4
.L_497:
        /*0110*/ 	.byte	0x04, 0x1e
        /*0112*/ 	.short	(.L_499 - .L_498)
.L_498:
        /*0114*/ 	.word	0x00000000


	//----- nvinfo : EIATTR_CBANK_PARAM_SIZE
	.align		4
.L_499:
        /*0118*/ 	.byte	0x03, 0x19
        /*011a*/ 	.short	0x003c


	//----- nvinfo : EIATTR_PARAM_CBANK
	.align		4
        /*011c*/ 	.byte	0x04, 0x0a
        /*011e*/ 	.short	(.L_501 - .L_500)
	.align		4
.L_500:
        /*0120*/ 	.word	index@(.nv.constant0._Z14update_onemoveIfEvPPT_iiiiiiiiiiiii)
        /*0124*/ 	.short	0x0380
        /*0126*/ 	.short	0x003c


	//----- nvinfo : EIATTR_SW_WAR
	.align		4
.L_501:
        /*0128*/ 	.byte	0x04, 0x36
        /*012a*/ 	.short	(.L_503 - .L_502)
.L_502:
        /*012c*/ 	.word	0x00000008
.L_503:


//--------------------- .nv.info._Z17finish_lemma_calcIN6thrust24THRUST_300001_SM_1000_NS7complexIdEEEvPPT_S6_iiii --------------------------
	.section	.nv.info._Z17finish_lemma_calcIN6thrust24THRUST_300001_SM_1000_NS7complexIdEEEvPPT_S6_iiii,"",@"SHT_CUDA_INFO"
	.sectionflags	@""
	.align	4


	//----- nvinfo : EIATTR_CUDA_API_VERSION
	.align		4
        /*0000*/ 	.byte	0x04, 0x37
        /*0002*/ 	.short	(.L_505 - .L_504)
.L_504:
        /*0004*/ 	.word	0x00000082


	//----- nvinfo : EIATTR_KPARAM_INFO
	.align		4
.L_505:
        /*0008*/ 	.byte	0x04, 0x17
        /*000a*/ 	.short	(.L_507 - .L_506)
.L_506:
        /*000c*/ 	.word	0x00000000
        /*0010*/ 	.short	0x0005
        /*0012*/ 	.short	0x001c
        /*0014*/ 	.byte	0x00, 0xf0, 0x11, 0x00


	//----- nvinfo : EIATTR_KPARAM_INFO
	.align		4
.L_507:
        /*0018*/ 	.byte	0x04, 0x17
        /*001a*/ 	.short	(.L_509 - .L_508)
.L_508:
        /*001c*/ 	.word	0x00000000
        /*0020*/ 	.short	0x0004
        /*0022*/ 	.short	0x0018
        /*0024*/ 	.byte	0x00, 0xf0, 0x11, 0x00


	//----- nvinfo : EIATTR_KPARAM_INFO
	.align		4
.L_509:
        /*0028*/ 	.byte	0x04, 0x17
        /*002a*/ 	.short	(.L_511 - .L_510)
.L_510:
        /*002c*/ 	.word	0x00000000
        /*0030*/ 	.short	0x0003
        /*0032*/ 	.short	0x0014
        /*0034*/ 	.byte	0x00, 0xf0, 0x11, 0x00


	//----- nvinfo : EIATTR_KPARAM_INFO
	.align		4
.L_511:
        /*0038*/ 	.byte	0x04, 0x17
        /*003a*/ 	.short	(.L_513 - .L_512)
.L_512:
        /*003c*/ 	.word	0x00000000
        /*0040*/ 	.short	0x0002
        /*0042*/ 	.short	0x0010
        /*0044*/ 	.byte	0x00, 0xf0, 0x11, 0x00


	//----- nvinfo : EIATTR_KPARAM_INFO
	.align		4
.L_513:
        /*0048*/ 	.byte	0x04, 0x17
        /*004a*/ 	.short	(.L_515 - .L_514)
.L_514:
        /*004c*/ 	.word	0x00000000
        /*0050*/ 	.short	0x0001
        /*0052*/ 	.short	0x0008
        /*0054*/ 	.byte	0x00, 0xf5, 0x21, 0x00


	//----- nvinfo : EIATTR_KPARAM_INFO
	.align		4
.L_515:
        /*0058*/ 	.byte	0x04, 0x17
        /*005a*/ 	.short	(.L_517 - .L_516)
.L_516:
        /*005c*/ 	.word	0x00000000
        /*0060*/ 	.short	0x0000
        /*0062*/ 	.short	0x0000
        /*0064*/ 	.byte	0x00, 0xf5, 0x21, 0x00


	//----- nvinfo : EIATTR_SPARSE_MMA_MASK
	.align		4
.L_517:
        /*0068*/ 	.byte	0x03, 0x50
        /*006a*/ 	.short	0x0000


	//----- nvinfo : EIATTR_MAXREG_COUNT
	.align		4
        /*006c*/ 	.byte	0x03, 0x1b
        /*006e*/ 	.short	0x00ff


	//----- nvinfo : EIATTR_NUM_BARRIERS
	.align		4
        /*0070*/ 	.byte	0x02, 0x4c
        /*0072*/ 	.byte	0x01
	.zero		1


	//----- nvinfo : EIATTR_MERCURY_ISA_VERSION
	.align		4
        /*0074*/ 	.byte	0x03, 0x5f
        /*0076*/ 	.short	0x0101


	//----- nvinfo : EIATTR_VRC_CTA_INIT_COUNT
	.align		4
        /*0078*/ 	.byte	0x02, 0x4a
	.zero		1
	.zero		1


	//----- nvinfo : EIATTR_EXIT_INSTR_OFFSETS
	.align		4
        /*007c*/ 	.byte	0x04, 0x1c
        /*007e*/ 	.short	(.L_519 - .L_518)


	//   ....[0]....
.L_518:
        /*0080*/ 	.word	0x00000200


	//   ....[1]....
        /*0084*/ 	.word	0x00000450


	//   ....[2]....
        /*0088*/ 	.word	0x000004b0


	//----- nvinfo : EIATTR_CBANK_PARAM_SIZE
	.align		4
.L_519:
        /*008c*/ 	.byte	0x03, 0x19
        /*008e*/ 	.short	0x0020


	//----- nvinfo : EIATTR_PARAM_CBANK
	.align		4
        /*0090*/ 	.byte	0x04, 0x0a
        /*0092*/ 	.short	(.L_521 - .L_520)
	.align		4
.L_520:
        /*0094*/ 	.word	index@(.nv.constant0._Z17finish_lemma_calcIN6thrust24THRUST_300001_SM_1000_NS7complexIdEEEvPPT_S6_iiii)
        /*0098*/ 	.short	0x0380
        /*009a*/ 	.short	0x0020


	//----- nvinfo : EIATTR_SW_WAR
	.align		4
.L_521:
        /*009c*/ 	.byte	0x04, 0x36
        /*009e*/ 	.short	(.L_523 - .L_522)
.L_522:
        /*00a0*/ 	.word	0x00000008
.L_523:


//--------------------- .nv.info._Z17finish_lemma_calcIN6thrust24THRUST_300001_SM_1000_NS7complexIfEEEvPPT_S6_iiii --------------------------
	.section	.nv.info._Z17finish_lemma_calcIN6thrust24THRUST_300001_SM_1000_NS7complexIfEEEvPPT_S6_iiii,"",@"SHT_CUDA_INFO"
	.sectionflags	@""
	.align	4


	//----- nvinfo : EIATTR_CUDA_API_VERSION
	.align		4
        /*0000*/ 	.byte	0x04, 0x37
        /*0002*/ 	.short	(.L_525 - .L_524)
.L_524:
        /*0004*/ 	.word	0x00000082


	//----- nvinfo : EIATTR_KPARAM_INFO
	.align		4
.L_525:
        /*0008*/ 	.byte	0x04, 0x17
        /*000a*/ 	.short	(.L_527 - .L_526)
.L_526:
        /*000c*/ 	.word	0x00000000
        /*0010*/ 	.short	0x0005
        /*0012*/ 	.short	0x001c
        /*0014*/ 	.byte	0x00, 0xf0, 0x11, 0x00


	//----- nvinfo : EIATTR_KPARAM_INFO
	.align		4
.L_527:
        /*0018*/ 	.byte	0x04, 0x17
        /*001a*/ 	.short	(.L_529 - .L_528)
.L_528:
        /*001c*/ 	.word	0x00000000
        /*0020*/ 	.short	0x0004
        /*0022*/ 	.short	0x0018
        /*0024*/ 	.byte	0x00, 0xf0, 0x11, 0x00


	//----- nvinfo : EIATTR_KPARAM_INFO
	.align		4
.L_529:
        /*0028*/ 	.byte	0x04, 0x17
        /*002a*/ 	.short	(.L_531 - .L_530)
.L_530:
        /*002c*/ 	.word	0x00000000
        /*0030*/ 	.short	0x0003
        /*0032*/ 	.short	0x0014
        /*0034*/ 	.byte	0x00, 0xf0, 0x11, 0x00


	//----- nvinfo : EIATTR_KPARAM_INFO
	.align		4
.L_531:
        /*0038*/ 	.byte	0x04, 0x17
        /*003a*/ 	.short	(.L_533 - .L_532)
.L_532:
        /*003c*/ 	.word	0x00000000
        /*0040*/ 	.short	0x0002
        /*0042*/ 	.short	0x0010
        /*0044*/ 	.byte	0x00, 0xf0, 0x11, 0x00


	//----- nvinfo : EIATTR_KPARAM_INFO
	.align		4
.L_533:
        /*0048*/ 	.byte	0x04, 0x17
        /*004a*/ 	.short	(.L_535 - .L_534)
.L_534:
        /*004c*/ 	.word	0x00000000
        /*0050*/ 	.short	0x0001
        /*0052*/ 	.short	0x0008
        /*0054*/ 	.byte	0x00, 0xf5, 0x21, 0x00


	//----- nvinfo : EIATTR_KPARAM_INFO
	.align		4
.L_535:
        /*0058*/ 	.byte	0x04, 0x17
        /*005a*/ 	.short	(.L_537 - .L_536)
.L_536:
        /*005c*/ 	.word	0x00000000
        /*0060*/ 	.short	0x0000
        /*0062*/ 	.short	0x0000
        /*0064*/ 	.byte	0x00, 0xf5, 0x21, 0x00


	//----- nvinfo : EIATTR_SPARSE_MMA_MASK
	.align		4
.L_537:
        /*0068*/ 	.byte	0x03, 0x50
        /*006a*/ 	.short	0x0000


	//----- nvinfo : EIATTR_MAXREG_COUNT
	.align		4
        /*006c*/ 	.byte	0x03, 0x1b
        /*006e*/ 	.short	0x00ff


	//----- nvinfo : EIATTR_NUM_BARRIERS
	.align		4
        /*0070*/ 	.byte	0x02, 0x4c
        /*0072*/ 	.byte	0x01
	.zero		1


	//----- nvinfo : EIATTR_MERCURY_ISA_VERSION
	.align		4
        /*0074*/ 	.byte	0x03, 0x5f
        /*0076*/ 	.short	0x0101


	//----- nvinfo : EIATTR_VRC_CTA_INIT_COUNT
	.align		4
        /*0078*/ 	.byte	0x02, 0x4a
	.zero		1
	.zero		1


	//----- nvinfo : EIATTR_EXIT_INSTR_OFFSETS
	.align		4
        /*007c*/ 	.byte	0x04, 0x1c
        /*007e*/ 	.short	(.L_539 - .L_538)


	//   ....[0]....
.L_538:
        /*0080*/ 	.word	0x00000200


	//   ....[1]....
        /*0084*/ 	.word	0x00000450


	//   ....[2]....
        /*0088*/ 	.word	0x000004b0


	//----- nvinfo : EIATTR_CBANK_PARAM_SIZE
	.align		4
.L_539:
        /*008c*/ 	.byte	0x03, 0x19
        /*008e*/ 	.short	0x0020


	//----- nvinfo : EIATTR_PARAM_CBANK
	.align		4
        /*0090*/ 	.byte	0x04, 0x0a
        /*0092*/ 	.short	(.L_541 - .L_540)
	.align		4
.L_540:
        /*0094*/ 	.word	index@(.nv.constant0._Z17finish_lemma_calcIN6thrust24THRUST_300001_SM_1000_NS7complexIfEEEvPPT_S6_iiii)
        /*0098*/ 	.short	0x0380
        /*009a*/ 	.short	0x0020


	//----- nvinfo : EIATTR_SW_WAR
	.align		4
.L_541:
        /*009c*/ 	.byte	0x04, 0x36
        /*009e*/ 	.short	(.L_543 - .L_542)
.L_542:
        /*00a0*/ 	.word	0x00000008
.L_543:


//--------------------- .nv.info._Z17finish_lemma_calcIdEvPPT_S2_iiii --------------------------
	.section	.nv.info._Z17finish_lemma_calcIdEvPPT_S2_iiii,"",@"SHT_CUDA_INFO"
	.sectionflags	@""
	.align	4


	//----- nvinfo : EIATTR_CUDA_API_VERSION
	.align		4
        /*0000*/ 	.byte	0x04, 0x37
        /*0002*/ 	.short	(.L_545 - .L_544)
.L_544:
        /*0004*/ 	.word	0x00000082


	//----- nvinfo : EIATTR_KPARAM_INFO
	.align		4
.L_545:
        /*0008*/ 	.byte	0x04, 0x17
        /*000a*/ 	.short	(.L_547 - .L_546)
.L_546:
        /*000c*/ 	.word	0x00000000
        /*0010*/ 	.short	0x0005
        /*0012*/ 	.short	0x001c
        /*0014*/ 	.byte	0x00, 0xf0, 0x11, 0x00


	//----- nvinfo : EIATTR_KPARAM_INFO
	.align		4
.L_547:
        /*0018*/ 	.byte	0x04, 0x17
        /*001a*/ 	.short	(.L_549 - .L_548)
.L_548:
        /*001c*/ 	.word	0x00000000
        /*0020*/ 	.short	0x0004
        /*0022*/ 	.short	0x0018
        /*0024*/ 	.byte	0x00, 0xf0, 0x11, 0x00


	//----- nvinfo : EIATTR_KPARAM_INFO
	.align		4
.L_549:
        /*0028*/ 	.byte	0x04, 0x17
        /*002a*/ 	.short	(.L_551 - .L_550)
.L_550:
        /*002c*/ 	.word	0x00000000
        /*0030*/ 	.short	0x0003
        /*0032*/ 	.short	0x0014
        /*0034*/ 	.byte	0x00, 0xf0, 0x11, 0x00


	//----- nvinfo : EIATTR_KPARAM_INFO
	.align		4
.L_551:
        /*0038*/ 	.byte	0x04, 0x17
        /*003a*/ 	.short	(.L_553 - .L_552)
.L_552:
        /*003c*/ 	.word	0x00000000
        /*0040*/ 	.short	0x0002
        /*0042*/ 	.short	0x0010
        /*0044*/ 	.byte	0x00, 0xf0, 0x11, 0x00


	//----- nvinfo : EIATTR_KPARAM_INFO
	.align		4
.L_553:
        /*0048*/ 	.byte	0x04, 0x17
        /*004a*/ 	.short	(.L_555 - .L_554)
.L_554:
        /*004c*/ 	.word	0x00000000
        /*0050*/ 	.short	0x0001
        /*0052*/ 	.short	0x0008
        /*0054*/ 	.byte	0x00, 0xf5, 0x21, 0x00


	//----- nvinfo : EIATTR_KPARAM_INFO
	.align		4
.L_555:
        /*0058*/ 	.byte	0x04, 0x17
        /*005a*/ 	.short	(.L_557 - .L_556)
.L_556:
        /*005c*/ 	.word	0x00000000
        /*0060*/ 	.short	0x0000
        /*0062*/ 	.short	0x0000
        /*0064*/ 	.byte	0x00, 0xf5, 0x21, 0x00


	//----- nvinfo : EIATTR_SPARSE_MMA_MASK
	.align		4
.L_557:
        /*0068*/ 	.byte	0x03, 0x50
        /*006a*/ 	.short	0x0000


	//----- nvinfo : EIATTR_MAXREG_COUNT
	.align		4
        /*006c*/ 	.byte	0x03, 0x1b
        /*006e*/ 	.short	0x00ff


	//----- nvinfo : EIATTR_NUM_BARRIERS
	.align		4
        /*0070*/ 	.byte	0x02, 0x4c
        /*0072*/ 	.byte	0x01
	.zero		1


	//----- nvinfo : EIATTR_MERCURY_ISA_VERSION
	.align		4
        /*0074*/ 	.byte	0x03, 0x5f
        /*0076*/ 	.short	0x0101


	//----- nvinfo : EIATTR_VRC_CTA_INIT_COUNT
	.align		4
        /*0078*/ 	.byte	0x02, 0x4a
	.zero		1
	.zero		1


	//----- nvinfo : EIATTR_EXIT_INSTR_OFFSETS
	.align		4
        /*007c*/ 	.byte	0x04, 0x1c
        /*007e*/ 	.short	(.L_559 - .L_558)


	//   ....[0]....
.L_558:
        /*0080*/ 	.word	0x00000200


	//   ....[1]....
        /*0084*/ 	.word	0x00000440


	//   ....[2]....
        /*0088*/ 	.word	0x000004a0


	//----- nvinfo : EIATTR_CBANK_PARAM_SIZE
	.align		4
.L_559:
        /*008c*/ 	.byte	0x03, 0x19
        /*008e*/ 	.short	0x0020


	//----- nvinfo : EIATTR_PARAM_CBANK
	.align		4
        /*0090*/ 	.byte	0x04, 0x0a
        /*0092*/ 	.short	(.L_561 - .L_560)
	.align		4
.L_560:
        /*0094*/ 	.word	index@(.nv.constant0._Z17finish_lemma_calcIdEvPPT_S2_iiii)
        /*0098*/ 	.short	0x0380
        /*009a*/ 	.short	0x0020


	//----- nvinfo : EIATTR_SW_WAR
	.align		4
.L_561:
        /*009c*/ 	.byte	0x04, 0x36
        /*009e*/ 	.short	(.L_563 - .L_562)
.L_562:
        /*00a0*/ 	.word	0x00000008
.L_563:


//--------------------- .nv.info._Z17finish_lemma_calcIfEvPPT_S2_iiii --------------------------
	.section	.nv.info._Z17finish_lemma_calcIfEvPPT_S2_iiii,"",@"SHT_CUDA_INFO"
	.sectionflags	@""
	.align	4


	//----- nvinfo : EIATTR_CUDA_API_VERSION
	.align		4
        /*0000*/ 	.byte	0x04, 0x37
        /*0002*/ 	.short	(.L_565 - .L_564)
.L_564:
        /*0004*/ 	.word	0x00000082


	//----- nvinfo : EIATTR_KPARAM_INFO
	.align		4
.L_565:
        /*0008*/ 	.byte	0x04, 0x17
        /*000a*/ 	.short	(.L_567 - .L_566)
.L_566:
        /*000c*/ 	.word	0x00000000
        /*0010*/ 	.short	0x0005
        /*0012*/ 	.short	0x001c
        /*0014*/ 	.byte	0x00, 0xf0, 0x11, 0x00


	//----- nvinfo : EIATTR_KPARAM_INFO
	.align		4
.L_567:
        /*0018*/ 	.byte	0x04, 0x17
        /*001a*/ 	.short	(.L_569 - .L_568)
.L_568:
        /*001c*/ 	.word	0x00000000
        /*0020*/ 	.short	0x0004
        /*0022*/ 	.short	0x0018
        /*0024*/ 	.byte	0x00, 0xf0, 0x11, 0x00


	//----- nvinfo : EIATTR_KPARAM_INFO
	.align		4
.L_569:
        /*0028*/ 	.byte	0x04, 0x17
        /*002a*/ 	.short	(.L_571 - .L_570)
.L_570:
        /*002c*/ 	.word	0x00000000
        /*0030*/ 	.short	0x0003
        /*0032*/ 	.short	0x0014
        /*0034*/ 	.byte	0x00, 0xf0, 0x11, 0x00


	//----- nvinfo : EIATTR_KPARAM_INFO
	.align		4
.L_571:
        /*0038*/ 	.byte	0x04, 0x17
        /*003a*/ 	.short	(.L_573 - .L_572)
.L_572:
        /*003c*/ 	.word	0x00000000
        /*0040*/ 	.short	0x0002
        /*0042*/ 	.short	0x0010
        /*0044*/ 	.byte	0x00, 0xf0, 0x11, 0x00


	//----- nvinfo : EIATTR_KPARAM_INFO
	.align		4
.L_573:
        /*0048*/ 	.byte	0x04, 0x17
        /*004a*/ 	.short	(.L_575 - .L_574)
.L_574:
        /*004c*/ 	.word	0x00000000
        /*0050*/ 	.short	0x0001
        /*0052*/ 	.short	0x0008
        /*0054*/ 	.byte	0x00, 0xf5, 0x21, 0x00


	//----- nvinfo : EIATTR_KPARAM_INFO
	.align		4
.L_575:
        /*0058*/ 	.byte	0x04, 0x17
        /*005a*/ 	.short	(.L_577 - .L_576)
.L_576:
        /*005c*/ 	.word	0x00000000
        /*0060*/ 	.short	0x0000
        /*0062*/ 	.short	0x0000
        /*0064*/ 	.byte	0x00, 0xf5, 0x21, 0x00


	//----- nvinfo : EIATTR_SPARSE_MMA_MASK
	.align		4
.L_577:
        /*0068*/ 	.byte	0x03, 0x50
        /*006a*/ 	.short	0x0000


	//----- nvinfo : EIATTR_MAXREG_COUNT
	.align		4
        /*006c*/ 	.byte	0x03, 0x1b
        /*006e*/ 	.short	0x00ff


	//----- nvinfo : EIATTR_NUM_BARRIERS
	.align		4
        /*0070*/ 	.byte	0x02, 0x4c
        /*0072*/ 	.byte	0x01
	.zero		1


	//----- nvinfo : EIATTR_MERCURY_ISA_VERSION
	.align		4
        /*0074*/ 	.byte	0x03, 0x5f
        /*0076*/ 	.short	0x0101


	//----- nvinfo : EIATTR_VRC_CTA_INIT_COUNT
	.align		4
        /*0078*/ 	.byte	0x02, 0x4a
	.zero		1
	.zero		1


	//----- nvinfo : EIATTR_EXIT_INSTR_OFFSETS
	.align		4
        /*007c*/ 	.byte	0x04, 0x1c
        /*007e*/ 	.short	(.L_579 - .L_578)


	//   ....[0]....
.L_578:
        /*0080*/ 	.word	0x00000200


	//   ....[1]....
        /*0084*/ 	.word	0x00000440


	//   ....[2]....
        /*0088*/ 	.word	0x000004a0


	//----- nvinfo : EIATTR_CBANK_PARAM_SIZE
	.align		4
.L_579:
        /*008c*/ 	.byte	0x03, 0x19
        /*008e*/ 	.short	0x0020


	//----- nvinfo : EIATTR_PARAM_CBANK
	.align		4
        /*0090*/ 	.byte	0x04, 0x0a
        /*0092*/ 	.short	(.L_581 - .L_580)
	.align		4
.L_580:
        /*0094*/ 	.word	index@(.nv.constant0._Z17finish_lemma_calcIfEvPPT_S2_iiii)
        /*0098*/ 	.short	0x0380
        /*009a*/ 	.short	0x0020


	//----- nvinfo : EIATTR_SW_WAR
	.align		4
.L_581:
        /*009c*/ 	.byte	0x04, 0x36
        /*009e*/ 	.short	(.L_583 - .L_582)
.L_582:
        /*00a0*/ 	.word	0x00000008
.L_583:


//--------------------- .nv.callgraph             --------------------------
	.section	.nv.callgraph,"",@"SHT_CUDA_CALLGRAPH"
	.align	4
	.sectionentsize	8
	.align		4
        /*0000*/ 	.word	0x00000000
	.align		4
        /*0004*/ 	.word	0xffffffff
	.align		4
        /*0008*/ 	.word	0x00000000
	.align		4
        /*000c*/ 	.word	0xfffffffe
	.align		4
        /*0010*/ 	.word	0x00000000
	.align		4
        /*0014*/ 	.word	0xfffffffd
	.align		4
        /*0018*/ 	.word	0x00000000
	.align		4
        /*001c*/ 	.word	0xfffffffc


//--------------------- .nv.constant4             --------------------------
	.section	.nv.constant4,"a",@progbits
	.align	8
	.align		8
.nv.constant4:
        /*0000*/ 	.dword	_ZN34_INTERNAL_cbf0e6f1_4_k_cu_87db62d14cuda3std3__45__cpo5beginE
	.align		8
        /*0008*/ 	.dword	_ZN34_INTERNAL_cbf0e6f1_4_k_cu_87db62d14cuda3std3__45__cpo3endE
	.align		8
        /*0010*/ 	.dword	_ZN34_INTERNAL_cbf0e6f1_4_k_cu_87db62d14cuda3std3__45__cpo6cbeginE
	.align		8
        /*0018*/ 	.dword	_ZN34_INTERNAL_cbf0e6f1_4_k_cu_87db62d14cuda3std3__45__cpo4cendE
	.align		8
        /*0020*/ 	.dword	_ZN34_INTERNAL_cbf0e6f1_4_k_cu_87db62d14cuda3std3__45__cpo6rbeginE
	.align		8
        /*0028*/ 	.dword	_ZN34_INTERNAL_cbf0e6f1_4_k_cu_87db62d14cuda3std3__45__cpo4rendE
	.align		8
        /*0030*/ 	.dword	_ZN34_INTERNAL_cbf0e6f1_4_k_cu_87db62d14cuda3std3__45__cpo7crbeginE
	.align		8
        /*0038*/ 	.dword	_ZN34_INTERNAL_cbf0e6f1_4_k_cu_87db62d14cuda3std3__45__cpo5crendE
	.align		8
        /*0040*/ 	.dword	_ZN34_INTERNAL_cbf0e6f1_4_k_cu_87db62d14cuda3std3__436_GLOBAL__N__cbf0e6f1_4_k_cu_87db62d16ignoreE
	.align		8
        /*0048*/ 	.dword	_ZN34_INTERNAL_cbf0e6f1_4_k_cu_87db62d14cuda3std3__419piecewise_constructE
	.align		8
        /*0050*/ 	.dword	_ZN34_INTERNAL_cbf0e6f1_4_k_cu_87db62d14cuda3std3__48in_placeE
	.align		8
        /*0058*/ 	.dword	_ZN34_INTERNAL_cbf0e6f1_4_k_cu_87db62d14cuda3std3__420unreachable_sentinelE
	.align		8
        /*0060*/ 	.dword	_ZN34_INTERNAL_cbf0e6f1_4_k_cu_87db62d14cuda3std6ranges3__45__cpo4swapE
	.align		8
        /*0068*/ 	.dword	_ZN34_INTERNAL_cbf0e6f1_4_k_cu_87db62d14cuda3std6ranges3__45__cpo9iter_moveE
	.align		8
        /*0070*/ 	.dword	_ZN34_INTERNAL_cbf0e6f1_4_k_cu_87db62d14cuda3std6ranges3__45__cpo5beginE
	.align		8
        /*0078*/ 	.dword	_ZN34_INTERNAL_cbf0e6f1_4_k_cu_87db62d14cuda3std6ranges3__45__cpo3endE
	.align		8
        /*0080*/ 	.dword	_ZN34_INTERNAL_cbf0e6f1_4_k_cu_87db62d14cuda3std6ranges3__45__cpo6cbeginE
	.align		8
        /*0088*/ 	.dword	_ZN34_INTERNAL_cbf0e6f1_4_k_cu_87db62d14cuda3std6ranges3__45__cpo4cendE
	.align		8
        /*0090*/ 	.dword	_ZN34_INTERNAL_cbf0e6f1_4_k_cu_87db62d14cuda3std6ranges3__45__cpo7advanceE
	.align		8
        /*0098*/ 	.dword	_ZN34_INTERNAL_cbf0e6f1_4_k_cu_87db62d14cuda3std6ranges3__45__cpo9iter_swapE
	.align		8
        /*00a0*/ 	.dword	_ZN34_INTERNAL_cbf0e6f1_4_k_cu_87db62d14cuda3std6ranges3__45__cpo4nextE
	.align		8
        /*00a8*/ 	.dword	_ZN34_INTERNAL_cbf0e6f1_4_k_cu_87db62d14cuda3std6ranges3__45__cpo4prevE
	.align		8
        /*00b0*/ 	.dword	_ZN34_INTERNAL_cbf0e6f1_4_k_cu_87db62d14cuda3std6ranges3__45__cpo4dataE
	.align		8
        /*00b8*/ 	.dword	_ZN34_INTERNAL_cbf0e6f1_4_k_cu_87db62d14cuda3std6ranges3__45__cpo5cdataE
	.align		8
        /*00c0*/ 	.dword	_ZN34_INTERNAL_cbf0e6f1_4_k_cu_87db62d14cuda3std6ranges3__45__cpo4sizeE
	.align		8
        /*00c8*/ 	.dword	_ZN34_INTERNAL_cbf0e6f1_4_k_cu_87db62d14cuda3std6ranges3__45__cpo5ssizeE
	.align		8
        /*00d0*/ 	.dword	_ZN34_INTERNAL_cbf0e6f1_4_k_cu_87db62d14cuda3std6ranges3__45__cpo8distanceE
	.align		8
        /*00d8*/ 	.dword	_ZN34_INTERNAL_cbf0e6f1_4_k_cu_87db62d16thrust24THRUST_300001_SM_1000_NS6system6detail10sequential3seqE


//--------------------- .text._Z21calc_gradient_delayedIdEvPPT_S2_S1_ii --------------------------
	.section	.text._Z21calc_gradient_delayedIdEvPPT_S2_S1_ii,"ax",@progbits
	.align	128
        .global         _Z21calc_gradient_delayedIdEvPPT_S2_S1_ii
        .type           _Z21calc_gradient_delayedIdEvPPT_S2_S1_ii,@function
        .size           _Z21calc_gradient_delayedIdEvPPT_S2_S1_ii,(.L_x_133 - _Z21calc_gradient_delayedIdEvPPT_S2_S1_ii)
        .other          _Z21calc_gradient_delayedIdEvPPT_S2_S1_ii,@"STO_CUDA_ENTRY STV_DEFAULT"
_Z21calc_gradient_delayedIdEvPPT_S2_S1_ii:
.text._Z21calc_gradient_delayedIdEvPPT_S2_S1_ii:
[----:B------:R-:W-:Y:S01]  /*0000*/  LDC R1, c[0x0][0x37c] ;  /* 0x0000df00ff017b82 */ /* 0x000fe20000000800 */
[----:B------:R-:W0:Y:S01]  /*0010*/  S2R R0, SR_TID.X ;  /* 0x0000000000007919 */ /* 0x000e220000002100 */
[----:B------:R-:W1:Y:S01]  /*0020*/  LDCU.64 UR8, c[0x0][0x358] ;  /* 0x00006b00ff0877ac */ /* 0x000e620008000a00 */
[----:B------:R-:W-:Y:S01]  /*0030*/  BSSY.RECONVERGENT B0, `(.L_x_0) ;  /* 0x000000f000007945 */ /* 0x000fe20003800200 */
[C---:B0-----:R-:W-:Y:S02]  /*0040*/  ISETP.NE.AND P0, PT, R0.reuse, RZ, PT ;  /* 0x000000ff0000720c */ /* 0x041fe40003f05270 */
[----:B------:R-:W-:-:S11]  /*0050*/  ISETP.GT.U32.AND P1, PT, R0, 0x2, PT ;  /* 0x000000020000780c */ /* 0x000fd60003f24070 */
[----:B-1----:R-:W-:Y:S05]  /*0060*/  @P0 BRA `(.L_x_1) ;  /* 0x00000000002c0947 */ /* 0x002fea0003800000 */
[----:B------:R-:W0:Y:S01]  /*0070*/  S2R R5, SR_CTAID.X ;  /* 0x0000000000057919 */ /* 0x000e220000002500 */
[----:B------:R-:W0:Y:S08]  /*0080*/  LDC.64 R6, c[0x0][0x388] ;  /* 0x0000e200ff067b82 */ /* 0x000e300000000a00 */
[----:B------:R-:W1:Y:S01]  /*0090*/  LDC.64 R2, c[0x0][0x380] ;  /* 0x0000e000ff027b82 */ /* 0x000e620000000a00 */
[----:B0-----:R-:W-:-:S04]  /*00a0*/  IMAD.WIDE.U32 R6, R5, 0x8, R6 ;  /* 0x0000000805067825 */ /* 0x001fc800078e0006 */
[----:B-1----:R-:W-:Y:S02]  /*00b0*/  IMAD.WIDE.U32 R2, R5, 0x8, R2 ;  /* 0x0000000805027825 */ /* 0x002fe400078e0002 */
[----:B------:R-:W2:Y:S04]  /*00c0*/  LDG.E.64 R6, desc[UR8][R6.64] ;  /* 0x0000000806067981 */ /* 0x000ea8000c1e1b00 */
[----:B------:R-:W2:Y:S01]  /*00d0*/  LDG.E.64 R4, desc[UR8][R2.64] ;  /* 0x0000000802047981 */ /* 0x000ea2000c1e1b00 */
[----:B------:R-:W0:Y:S01]  /*00e0*/  S2UR UR5, SR_CgaCtaId ;  /* 0x00000000000579c3 */ /* 0x000e220000008800 */
[----:B------:R-:W-:Y:S02]  /*00f0*/  UMOV UR4, 0x400 ;  /* 0x0000040000047882 */ /* 0x000fe40000000000 */
[----:B0-----:R-:W-:-:S09]  /*0100*/  ULEA UR4, UR5, UR4, 0x18 ;  /* 0x0000000405047291 */ /* 0x001fd2000f8ec0ff */
[----:B--2---:R0:W-:Y:S03]  /*0110*/  STS.128 [UR4], R4 ;  /* 0x00000004ff007988 */ /* 0x0041e60008000c04 */
.L_x_1:
[----:B------:R-:W-:Y:S05]  /*0120*/  BSYNC.RECONVERGENT B0 ;  /* 0x0000000000007941 */ /* 0x000fea0003800200 */
.L_x_0:
[----:B------:R-:W-:Y:S06]  /*0130*/  BAR.SYNC.DEFER_BLOCKING 0x0 ;  /* 0x0000000000007b1d */ /* 0x000fec0000010000 */
[----:B------:R-:W-:Y:S05]  /*0140*/  @P1 EXIT ;  /* 0x000000000000194d */ /* 0x000fea0003800000 */
[----:B------:R-:W1:Y:S01]  /*0150*/  LDCU UR4, c[0x0][0x398] ;  /* 0x00007300ff0477ac */ /* 0x000e620008000800 */
[----:B------:R-:W-:Y:S01]  /*0160*/  CS2R R8, SRZ ;  /* 0x0000000000087805 */ /* 0x000fe2000001ff00 */
[----:B-1----:R-:W-:-:S09]  /*0170*/  UISETP.GE.AND UP0, UPT, UR4, 0x1, UPT ;  /* 0x000000010400788c */ /* 0x002fd2000bf06270 */
[----:B------:R-:W-:Y:S05]  /*0180*/  BRA.U !UP0, `(.L_x_2) ;  /* 0x0000000d08087547 */ /* 0x000fea000b800000 */
[----:B------:R-:W1:Y:S01]  /*0190*/  S2UR UR6, SR_CgaCtaId ;  /* 0x00000000000679c3 */ /* 0x000e620000008800 */
[----:B------:R-:W-:Y:S01]  /*01a0*/  UMOV UR5, 0x400 ;  /* 0x0000040000057882 */ /* 0x000fe20000000000 */
[----:B------:R-:W-:Y:S01]  /*01b0*/  UISETP.GE.U32.AND UP0, UPT, UR4, 0x10, UPT ;  /* 0x000000100400788c */ /* 0x000fe2000bf06070 */
[----:B------:R-:W-:Y:S01]  /*01c0*/  HFMA2 R19, -RZ, RZ, 0, 0 ;  /* 0x00000000ff137431 */ /* 0x000fe200000001ff */
[----:B------:R-:W-:Y:S01]  /*01d0*/  CS2R R8, SRZ ;  /* 0x0000000000087805 */ /* 0x000fe2000001ff00 */
[----:B-1----:R-:W-:-:S09]  /*01e0*/  ULEA UR5, UR6, UR5, 0x18 ;  /* 0x0000000506057291 */ /* 0x002fd2000f8ec0ff */
[----:B0-----:R-:W0:Y:S01]  /*01f0*/  LDS.128 R4, [UR5] ;  /* 0x00000005ff047984 */ /* 0x001e220008000c00 */
[----:B------:R-:W-:-:S04]  /*0200*/  ULOP3.LUT UR5, UR4, 0xf, URZ, 0xc0, !UPT ;  /* 0x0000000f04057892 */ /* 0x000fc8000f8ec0ff */
[----:B------:R-:W-:Y:S01]  /*0210*/  UISETP.NE.AND UP1, UPT, UR5, URZ, UPT ;  /* 0x000000ff0500728c */ /* 0x000fe2000bf25270 */
[----:B------:R-:W-:Y:S10]  /*0220*/  BRA.U !UP0, `(.L_x_3) ;  /* 0x0000000508647547 */ /* 0x000ff4000b800000 */
[----:B------:R-:W-:Y:S01]  /*0230*/  ULOP3.LUT UR6, UR4, 0x7ffffff0, URZ, 0xc0, !UPT ;  /* 0x7ffffff004067892 */ /* 0x000fe2000f8ec0ff */
[----:B------:R-:W-:Y:S02]  /*0240*/  MOV R17, RZ ;  /* 0x000000ff00117202 */ /* 0x000fe40000000f00 */
[----:B------:R-:W-:Y:S01]  /*0250*/  CS2R R8, SRZ ;  /* 0x0000000000087805 */ /* 0x000fe2000001ff00 */
[----:B------:R-:W1:Y:S02]  /*0260*/  LDCU UR7, c[0x0][0x39c] ;  /* 0x00007380ff0777ac */ /* 0x000e640008000800 */
[----:B------:R-:W-:-:S07]  /*0270*/  MOV R19, UR6 ;  /* 0x0000000600137c02 */ /* 0x000fce0008000f00 */
.L_x_4:
[----:B-1----:R-:W-:Y:S02]  /*0280*/  IMAD R21, R0, UR7, R17 ;  /* 0x0000000700157c24 */ /* 0x002fe4000f8e0211 */
[----:B0-----:R-:W-:-:S04]  /*0290*/  IMAD.WIDE.U32 R2, R17, 0x8, R4 ;  /* 0x0000000811027825 */ /* 0x001fc800078e0004 */
[C-C-:B------:R-:W-:Y:S01]  /*02a0*/  IMAD.WIDE.U32 R24, R21.reuse, 0x8, R6.reuse ;  /* 0x0000000815187825 */ /* 0x140fe200078e0006 */
[----:B------:R-:W2:Y:S01]  /*02b0*/  LDG.E.64 R22, desc[UR8][R2.64] ;  /* 0x0000000802167981 */ /* 0x000ea2000c1e1b00 */
[C---:B------:R-:W-:Y:S02]  /*02c0*/  IADD3 R15, PT, PT, R21.reuse, 0x1, RZ ;  /* 0x00000001150f7810 */ /* 0x040fe40007ffe0ff */
[----:B------:R-:W-:Y:S01]  /*02d0*/  IADD3 R27, PT, PT, R21, 0x2, RZ ;  /* 0x00000002151b7810 */ /* 0x000fe20007ffe0ff */
[----:B------:R-:W3:Y:S04]  /*02e0*/  LDG.E.64 R12, desc[UR8][R2.64+0x8] ;  /* 0x00000808020c7981 */ /* 0x000ee8000c1e1b00 */
[----:B------:R-:W2:Y:S01]  /*02f0*/  LDG.E.64 R24, desc[UR8][R24.64] ;  /* 0x0000000818187981 */ /* 0x000ea2000c1e1b00 */
[----:B------:R-:W-:-:S03]  /*0300*/  IMAD.WIDE.U32 R14, R15, 0x8, R6 ;  /* 0x000000080f0e7825 */ /* 0x000fc600078e0006 */
[----:B------:R-:W4:Y:S04]  /*0310*/  LDG.E.64 R10, desc[UR8][R2.64+0x10] ;  /* 0x00001008020a7981 */ /* 0x000f28000c1e1b00 */
[----:B------:R-:W3:Y:S01]  /*0320*/  LDG.E.64 R14, desc[UR8][R14.64] ;  /* 0x000000080e0e7981 */ /* 0x000ee2000c1e1b00 */
[----:B------:R-:W-:-:S06]  /*0330*/  IMAD.WIDE.U32 R26, R27, 0x8, R6 ;  /* 0x000000081b1a7825 */ /* 0x000fcc00078e0006 */
[----:B------:R-:W4:Y:S01]  /*0340*/  LDG.E.64 R26, desc[UR8][R26.64] ;  /* 0x000000081a1a7981 */ /* 0x000f22000c1e1b00 */
[----:B------:R-:W-:Y:S01]  /*0350*/  IADD3 R29, PT, PT, R21, 0x3, RZ ;  /* 0x00000003151d7810 */ /* 0x000fe20007ffe0ff */
[----:B--2---:R-:W-:-:S04]  /*0360*/  DFMA R8, R22, R24, R8 ;  /* 0x000000181608722b */ /* 0x004fc80000000008 */
[----:B------:R-:W-:Y:S01]  /*0370*/  IMAD.WIDE.U32 R24, R29, 0x8, R6 ;  /* 0x000000081d187825 */ /* 0x000fe200078e0006 */
[----:B------:R-:W2:Y:S01]  /*0380*/  LDG.E.64 R22, desc[UR8][R2.64+0x18] ;  /* 0x0000180802167981 */ /* 0x000ea2000c1e1b00 */
[----:B------:R-:W-:-:S04]  /*0390*/  IADD3 R29, PT, PT, R21, 0x4, RZ ;  /* 0x00000004151d7810 */ /* 0x000fc80007ffe0ff */
[----:B------:R-:W2:Y:S01]  /*03a0*/  LDG.E.64 R24, desc[UR8][R24.64] ;  /* 0x0000000818187981 */ /* 0x000ea2000c1e1b00 */
[----:B---3--:R-:W-:Y:S01]  /*03b0*/  DFMA R8, R12, R14, R8 ;  /* 0x0000000e0c08722b */ /* 0x008fe20000000008 */
[----:B------:R-:W-:Y:S02]  /*03c0*/  IMAD.WIDE.U32 R14, R29, 0x8, R6 ;  /* 0x000000081d0e7825 */ /* 0x000fe400078e0006 */
[----:B------:R-:W3:Y:S01]  /*03d0*/  LDG.E.64 R12, desc[UR8][R2.64+0x20] ;  /* 0x00002008020c7981 */ /* 0x000ee2000c1e1b00 */
[----:B------:R-:W-:-:S03]  /*03e0*/  IADD3 R29, PT, PT, R21, 0x5, RZ ;  /* 0x00000005151d7810 */ /* 0x000fc60007ffe0ff */
[----:B------:R-:W3:Y:S01]  /*03f0*/  LDG.E.64 R14, desc[UR8][R14.64] ;  /* 0x000000080e0e7981 */ /* 0x000ee2000c1e1b00 */
[----:B----4-:R-:W-:Y:S01]  /*0400*/  DFMA R26, R10, R26, R8 ;  /* 0x0000001a0a1a722b */ /* 0x010fe20000000008 */
[----:B------:R-:W-:Y:S02]  /*0410*/  IMAD.WIDE.U32 R10, R29, 0x8, R6 ;  /* 0x000000081d0a7825 */ /* 0x000fe400078e0006 */
[----:B------:R-:W4:Y:S04]  /*0420*/  LDG.E.64 R8, desc[UR8][R2.64+0x28] ;  /* 0x0000280802087981 */ /* 0x000f28000c1e1b00 */
        /* <DEDUP_REMOVED lines=28> */
[--C-:B------:R-:W-:Y:S02]  /*05f0*/  IMAD.WIDE.U32 R10, R29, 0x8, R6.reuse ;  /* 0x000000081d0a7825 */ /* 0x100fe400078e0006 */
[----:B------:R-:W4:Y:S04]  /*0600*/  LDG.E.64 R8, desc[UR8][R2.64+0x58] ;  /* 0x0000580802087981 */ /* 0x000f28000c1e1b00 */
[----:B------:R-:W4:Y:S01]  /*0610*/  LDG.E.64 R10, desc[UR8][R10.64] ;  /* 0x000000080a0a7981 */ /* 0x000f22000c1e1b00 */
[C---:B------:R-:W-:Y:S01]  /*0620*/  IADD3 R29, PT, PT, R21.reuse, 0xd, RZ ;  /* 0x0000000d151d7810 */ /* 0x040fe20007ffe0ff */
[----:B--2---:R-:W-:Y:S01]  /*0630*/  DFMA R26, R24, R22, R26 ;  /* 0x00000016181a722b */ /* 0x004fe2000000001a */
[----:B------:R-:W-:Y:S01]  /*0640*/  IADD3 R25, PT, PT, R21, 0xc, RZ ;  /* 0x0000000c15197810 */ /* 0x000fe20007ffe0ff */
[----:B------:R-:W2:Y:S04]  /*0650*/  LDG.E.64 R22, desc[UR8][R2.64+0x60] ;  /* 0x0000600802167981 */ /* 0x000ea8000c1e1b00 */
[----:B------:R-:W-:-:S02]  /*0660*/  IMAD.WIDE.U32 R24, R25, 0x8, R6 ;  /* 0x0000000819187825 */ /* 0x000fc400078e0006 */
[----:B---3--:R-:W-:Y:S02]  /*0670*/  DFMA R26, R12, R14, R26 ;  /* 0x0000000e0c1a722b */ /* 0x008fe4000000001a */
[----:B------:R-:W-:Y:S02]  /*0680*/  IMAD.WIDE.U32 R14, R29, 0x8, R6 ;  /* 0x000000081d0e7825 */ /* 0x000fe400078e0006 */
[----:B------:R-:W2:Y:S01]  /*0690*/  LDG.E.64 R24, desc[UR8][R24.64] ;  /* 0x0000000818187981 */ /* 0x000ea2000c1e1b00 */
[----:B------:R-:W-:-:S03]  /*06a0*/  IADD3 R29, PT, PT, R21, 0xe, RZ ;  /* 0x0000000e151d7810 */ /* 0x000fc60007ffe0ff */
[----:B------:R-:W3:Y:S04]  /*06b0*/  LDG.E.64 R14, desc[UR8][R14.64] ;  /* 0x000000080e0e7981 */ /* 0x000ee8000c1e1b00 */
[----:B------:R-:W3:Y:S01]  /*06c0*/  LDG.E.64 R12, desc[UR8][R2.64+0x68] ;  /* 0x00006808020c7981 */ /* 0x000ee2000c1e1b00 */
[--C-:B------:R-:W-:Y:S01]  /*06d0*/  IMAD.WIDE.U32 R28, R29, 0x8, R6.reuse ;  /* 0x000000081d1c7825 */ /* 0x100fe200078e0006 */
[----:B----4-:R-:W-:Y:S01]  /*06e0*/  DFMA R8, R8, R10, R26 ;  /* 0x0000000a0808722b */ /* 0x010fe2000000001a */
[----:B------:R-:W-:Y:S01]  /*06f0*/  IADD3 R27, PT, PT, R21, 0xf, RZ ;  /* 0x0000000f151b7810 */ /* 0x000fe20007ffe0ff */
[----:B------:R-:W4:Y:S04]  /*0700*/  LDG.E.64 R10, desc[UR8][R2.64+0x70] ;  /* 0x00007008020a7981 */ /* 0x000f28000c1e1b00 */
[----:B------:R-:W4:Y:S01]  /*0710*/  LDG.E.64 R20, desc[UR8][R28.64] ;  /* 0x000000081c147981 */ /* 0x000f22000c1e1b00 */
[----:B------:R-:W-:-:S06]  /*0720*/  IMAD.WIDE.U32 R26, R27, 0x8, R6 ;  /* 0x000000081b1a7825 */ /* 0x000fcc00078e0006 */
[----:B------:R-:W5:Y:S04]  /*0730*/  LDG.E.64 R26, desc[UR8][R26.64] ;  /* 0x000000081a1a7981 */ /* 0x000f68000c1e1b00 */
[----:B------:R-:W5:Y:S01]  /*0740*/  LDG.E.64 R28, desc[UR8][R2.64+0x78] ;  /* 0x00007808021c7981 */ /* 0x000f62000c1e1b00 */
[----:B------:R-:W-:-:S04]  /*0750*/  IADD3 R17, PT, PT, R17, 0x10, RZ ;  /* 0x0000001011117810 */ /* 0x000fc80007ffe0ff */
[----:B------:R-:W-:Y:S01]  /*0760*/  ISETP.NE.AND P0, PT, R17, R19, PT ;  /* 0x000000131100720c */ /* 0x000fe20003f05270 */
[----:B--2---:R-:W-:-:S08]  /*0770*/  DFMA R8, R22, R24, R8 ;  /* 0x000000181608722b */ /* 0x004fd00000000008 */
[----:B---3--:R-:W-:-:S08]  /*0780*/  DFMA R8, R12, R14, R8 ;  /* 0x0000000e0c08722b */ /* 0x008fd00000000008 */
[----:B----4-:R-:W-:-:S08]  /*0790*/  DFMA R8, R10, R20, R8 ;  /* 0x000000140a08722b */ /* 0x010fd00000000008 */
[----:B-----5:R-:W-:Y:S01]  /*07a0*/  DFMA R8, R28, R26, R8 ;  /* 0x0000001a1c08722b */ /* 0x020fe20000000008 */
[----:B------:R-:W-:Y:S10]  /*07b0*/  @P0 BRA `(.L_x_4) ;  /* 0xfffffff800b00947 */ /* 0x000ff4000383ffff */
.L_x_3:
[----:B------:R-:W-:Y:S05]  /*07c0*/  BRA.U !UP1, `(.L_x_2) ;  /* 0x0000000509787547 */ /* 0x000fea000b800000 */
[----:B------:R-:W-:Y:S02]  /*07d0*/  UISETP.GE.U32.AND UP0, UPT, UR5, 0x8, UPT ;  /* 0x000000080500788c */ /* 0x000fe4000bf06070 */
[----:B------:R-:W-:-:S04]  /*07e0*/  ULOP3.LUT UR6, UR4, 0x7, URZ, 0xc0, !UPT ;  /* 0x0000000704067892 */ /* 0x000fc8000f8ec0ff */
[----:B------:R-:W-:-:S03]  /*07f0*/  UISETP.NE.AND UP1, UPT, UR6, URZ, UPT ;  /* 0x000000ff0600728c */ /* 0x000fc6000bf25270 */
[----:B------:R-:W-:Y:S08]  /*0800*/  BRA.U !UP0, `(.L_x_5) ;  /* 0x0000000108ac7547 */ /* 0x000ff0000b800000 */
[----:B------:R-:W1:Y:S01]  /*0810*/  LDCU UR5, c[0x0][0x39c] ;  /* 0x00007380ff0577ac */ /* 0x000e620008000800 */
[----:B0-----:R-:W-:-:S05]  /*0820*/  IMAD.WIDE.U32 R2, R19, 0x8, R4 ;  /* 0x0000000813027825 */ /* 0x001fca00078e0004 */
[----:B------:R-:W2:Y:S04]  /*0830*/  LDG.E.64 R26, desc[UR8][R2.64] ;  /* 0x00000008021a7981 */ /* 0x000ea8000c1e1b00 */
[----:B------:R-:W3:Y:S04]  /*0840*/  LDG.E.64 R12, desc[UR8][R2.64+0x8] ;  /* 0x00000808020c7981 */ /* 0x000ee8000c1e1b00 */
[----:B------:R-:W4:Y:S01]  /*0850*/  LDG.E.64 R14, desc[UR8][R2.64+0x10] ;  /* 0x00001008020e7981 */ /* 0x000f22000c1e1b00 */
[----:B-1----:R-:W-:-:S04]  /*0860*/  IMAD R23, R0, UR5, R19 ;  /* 0x0000000500177c24 */ /* 0x002fc8000f8e0213 */
[----:B------:R-:W-:-:S06]  /*0870*/  IMAD.WIDE.U32 R24, R23, 0x8, R6 ;  /* 0x0000000817187825 */ /* 0x000fcc00078e0006 */
[----:B------:R-:W2:Y:S01]  /*0880*/  LDG.E.64 R24, desc[UR8][R24.64] ;  /* 0x0000000818187981 */ /* 0x000ea2000c1e1b00 */
[C---:B------:R-:W-:Y:S02]  /*0890*/  IADD3 R21, PT, PT, R23.reuse, 0x1, RZ ;  /* 0x0000000117157810 */ /* 0x040fe40007ffe0ff */
[----:B------:R-:W-:-:S03]  /*08a0*/  IADD3 R17, PT, PT, R23, 0x2, RZ ;  /* 0x0000000217117810 */ /* 0x000fc60007ffe0ff */
[----:B------:R-:W-:-:S04]  /*08b0*/  IMAD.WIDE.U32 R20, R21, 0x8, R6 ;  /* 0x0000000815147825 */ /* 0x000fc800078e0006 */
[----:B------:R-:W-:Y:S02]  /*08c0*/  IMAD.WIDE.U32 R16, R17, 0x8, R6 ;  /* 0x0000000811107825 */ /* 0x000fe400078e0006 */
[----:B------:R-:W3:Y:S01]  /*08d0*/  LDG.E.64 R20, desc[UR8][R20.64] ;  /* 0x0000000814147981 */ /* 0x000ee2000c1e1b00 */
[----:B------:R-:W-:-:S03]  /*08e0*/  IADD3 R11, PT, PT, R23, 0x3, RZ ;  /* 0x00000003170b7810 */ /* 0x000fc60007ffe0ff */
[----:B------:R-:W4:Y:S02]  /*08f0*/  LDG.E.64 R16, desc[UR8][R16.64] ;  /* 0x0000000810107981 */ /* 0x000f24000c1e1b00 */
[----:B------:R-:W-:-:S06]  /*0900*/  IMAD.WIDE.U32 R10, R11, 0x8, R6 ;  /* 0x000000080b0a7825 */ /* 0x000fcc00078e0006 */
[----:B------:R-:W5:Y:S01]  /*0910*/  LDG.E.64 R10, desc[UR8][R10.64] ;  /* 0x000000080a0a7981 */ /* 0x000f62000c1e1b00 */
[----:B--2---:R-:W-:-:S03]  /*0920*/  DFMA R26, R26, R24, R8 ;  /* 0x000000181a1a722b */ /* 0x004fc60000000008 */
[----:B------:R-:W5:Y:S01]  /*0930*/  LDG.E.64 R8, desc[UR8][R2.64+0x18] ;  /* 0x0000180802087981 */ /* 0x000f62000c1e1b00 */
[----:B------:R-:W-:-:S05]  /*0940*/  IADD3 R25, PT, PT, R23, 0x4, RZ ;  /* 0x0000000417197810 */ /* 0x000fca0007ffe0ff */
[--C-:B------:R-:W-:Y:S01]  /*0950*/  IMAD.WIDE.U32 R24, R25, 0x8, R6.reuse ;  /* 0x0000000819187825 */ /* 0x100fe200078e0006 */
[----:B---3--:R-:W-:Y:S01]  /*0960*/  DFMA R20, R12, R20, R26 ;  /* 0x000000140c14722b */ /* 0x008fe2000000001a */
[----:B------:R-:W-:Y:S01]  /*0970*/  IADD3 R27, PT, PT, R23, 0x5, RZ ;  /* 0x00000005171b7810 */ /* 0x000fe20007ffe0ff */
[----:B------:R-:W2:Y:S04]  /*0980*/  LDG.E.64 R12, desc[UR8][R2.64+0x20] ;  /* 0x00002008020c7981 */ /* 0x000ea8000c1e1b00 */
[----:B------:R-:W2:Y:S01]  /*0990*/  LDG.E.64 R24, desc[UR8][R24.64] ;  /* 0x0000000818187981 */ /* 0x000ea2000c1e1b00 */
[--C-:B------:R-:W-:Y:S01]  /*09a0*/  IMAD.WIDE.U32 R26, R27, 0x8, R6.reuse ;  /* 0x000000081b1a7825 */ /* 0x100fe200078e0006 */
[----:B----4-:R-:W-:Y:S01]  /*09b0*/  DFMA R14, R14, R16, R20 ;  /* 0x000000100e0e722b */ /* 0x010fe20000000014 */
[----:B------:R-:W-:Y:S01]  /*09c0*/  IADD3 R21, PT, PT, R23, 0x6, RZ ;  /* 0x0000000617157810 */ /* 0x000fe20007ffe0ff */
[----:B------:R-:W3:Y:S04]  /*09d0*/  LDG.E.64 R16, desc[UR8][R2.64+0x28] ;  /* 0x0000280802107981 */ /* 0x000ee8000c1e1b00 */
[----:B------:R-:W3:Y:S01]  /*09e0*/  LDG.E.64 R26, desc[UR8][R26.64] ;  /* 0x000000081a1a7981 */ /* 0x000ee2000c1e1b00 */
[----:B------:R-:W-:Y:S01]  /*09f0*/  IMAD.WIDE.U32 R20, R21, 0x8, R6 ;  /* 0x0000000815147825 */ /* 0x000fe200078e0006 */
[----:B------:R-:W-:-:S05]  /*0a00*/  IADD3 R23, PT, PT, R23, 0x7, RZ ;  /* 0x0000000717177810 */ /* 0x000fca0007ffe0ff */
[----:B------:R-:W4:Y:S01]  /*0a10*/  LDG.E.64 R20, desc[UR8][R20.64] ;  /* 0x0000000814147981 */ /* 0x000f22000c1e1b00 */
[----:B------:R-:W-:-:S06]  /*0a20*/  IMAD.WIDE.U32 R22, R23, 0x8, R6 ;  /* 0x0000000817167825 */ /* 0x000fcc00078e0006 */
[----:B------:R-:W4:Y:S01]  /*0a30*/  LDG.E.64 R22, desc[UR8][R22.64] ;  /* 0x0000000816167981 */ /* 0x000f22000c1e1b00 */
[----:B-----5:R-:W-:-:S03]  /*0a40*/  DFMA R8, R8, R10, R14 ;  /* 0x0000000a0808722b */ /* 0x020fc6000000000e */
[----:B------:R-:W4:Y:S04]  /*0a50*/  LDG.E.64 R10, desc[UR8][R2.64+0x30] ;  /* 0x00003008020a7981 */ /* 0x000f28000c1e1b00 */
[----:B------:R-:W5:Y:S01]  /*0a60*/  LDG.E.64 R14, desc[UR8][R2.64+0x38] ;  /* 0x00003808020e7981 */ /* 0x000f62000c1e1b00 */
[----:B--2---:R-:W-:-:S08]  /*0a70*/  DFMA R8, R12, R24, R8 ;  /* 0x000000180c08722b */ /* 0x004fd00000000008 */
[----:B---3--:R-:W-:Y:S01]  /*0a80*/  DFMA R8, R16, R26, R8 ;  /* 0x0000001a1008722b */ /* 0x008fe20000000008 */
[----:B------:R-:W-:-:S07]  /*0a90*/  IADD3 R19, PT, PT, R19, 0x8, RZ ;  /* 0x0000000813137810 */ /* 0x000fce0007ffe0ff */
[----:B----4-:R-:W-:-:S08]  /*0aa0*/  DFMA R8, R10, R20, R8 ;  /* 0x000000140a08722b */ /* 0x010fd00000000008 */
[----:B-----5:R-:W-:-:S11]  /*0ab0*/  DFMA R8, R14, R22, R8 ;  /* 0x000000160e08722b */ /* 0x020fd60000000008 */
.L_x_5:
        /* <DEDUP_REMOVED lines=11> */
[C---:B------:R-:W-:Y:S01]  /*0b70*/  IMAD.WIDE.U32 R20, R11.reuse, 0x8, R6 ;  /* 0x000000080b147825 */ /* 0x040fe200078e0006 */
[----:B------:R-:W-:-:S05]  /*0b80*/  IADD3 R17, PT, PT, R11, 0x1, RZ ;  /* 0x000000010b117810 */ /* 0x000fca0007ffe0ff */
[----:B------:R-:W2:Y:S01]  /*0b90*/  LDG.E.64 R20, desc[UR8][R20.64] ;  /* 0x0000000814147981 */ /* 0x000ea2000c1e1b00 */
[----:B------:R-:W-:Y:S01]  /*0ba0*/  IMAD.WIDE.U32 R16, R17, 0x8, R6 ;  /* 0x0000000811107825 */ /* 0x000fe200078e0006 */
[----:B------:R-:W-:-:S05]  /*0bb0*/  IADD3 R13, PT, PT, R11, 0x2, RZ ;  /* 0x000000020b0d7810 */ /* 0x000fca0007ffe0ff */
[----:B------:R-:W3:Y:S01]  /*0bc0*/  LDG.E.64 R16, desc[UR8][R16.64] ;  /* 0x0000000810107981 */ /* 0x000ee2000c1e1b00 */
[--C-:B------:R-:W-:Y:S01]  /*0bd0*/  IMAD.WIDE.U32 R12, R13, 0x8, R6.reuse ;  /* 0x000000080d0c7825 */ /* 0x100fe200078e0006 */
[----:B------:R-:W-:Y:S02]  /*0be0*/  IADD3 R25, PT, PT, R11, 0x3, RZ ;  /* 0x000000030b197810 */ /* 0x000fe40007ffe0ff */
[----:B------:R-:W5:Y:S04]  /*0bf0*/  LDG.E.64 R10, desc[UR8][R26.64+0x10] ;  /* 0x000010081a0a7981 */ /* 0x000f68000c1e1b00 */
[----:B------:R-:W5:Y:S01]  /*0c00*/  LDG.E.64 R12, desc[UR8][R12.64] ;  /* 0x000000080c0c7981 */ /* 0x000f62000c1e1b00 */
[----:B------:R-:W-:-:S06]  /*0c10*/  IMAD.WIDE.U32 R24, R25, 0x8, R6 ;  /* 0x0000000819187825 */ /* 0x000fcc00078e0006 */
[----:B------:R-:W4:Y:S01]  /*0c20*/  LDG.E.64 R24, desc[UR8][R24.64] ;  /* 0x0000000818187981 */ /* 0x000f22000c1e1b00 */
[----:B------:R-:W-:Y:S01]  /*0c30*/  IADD3 R19, PT, PT, R19, 0x4, RZ ;  /* 0x0000000413137810 */ /* 0x000fe20007ffe0ff */
[----:B--2---:R-:W-:-:S08]  /*0c40*/  DFMA R2, R2, R20, R8 ;  /* 0x000000140202722b */ /* 0x004fd00000000008 */
[----:B---3--:R-:W-:-:S08]  /*0c50*/  DFMA R2, R14, R16, R2 ;  /* 0x000000100e02722b */ /* 0x008fd00000000002 */
[----:B-----5:R-:W-:-:S08]  /*0c60*/  DFMA R2, R10, R12, R2 ;  /* 0x0000000c0a02722b */ /* 0x020fd00000000002 */
[----:B----4-:R-:W-:-:S11]  /*0c70*/  DFMA R8, R22, R24, R2 ;  /* 0x000000181608722b */ /* 0x010fd60000000002 */
.L_x_6:
[----:B------:R-:W-:Y:S05]  /*0c80*/  BRA.U !UP1, `(.L_x_2) ;  /* 0x0000000109487547 */ /* 0x000fea000b800000 */
[----:B------:R-:W1:Y:S01]  /*0c90*/  LDCU UR5, c[0x0][0x39c] ;  /* 0x00007380ff0577ac */ /* 0x000e620008000800 */
[----:B0-----:R-:W-:Y:S01]  /*0ca0*/  IMAD.WIDE.U32 R4, R19, 0x8, R4 ;  /* 0x0000000813047825 */ /* 0x001fe200078e0004 */
[----:B------:R-:W-:Y:S02]  /*0cb0*/  UIADD3 UR4, UPT, UPT, -UR4, URZ, URZ ;  /* 0x000000ff04047290 */ /* 0x000fe4000fffe1ff */
[----:B------:R-:W-:Y:S02]  /*0cc0*/  MOV R10, R4 ;  /* 0x00000004000a7202 */ /* 0x000fe40000000f00 */
[----:B------:R-:W-:Y:S01]  /*0cd0*/  MOV R11, R5 ;  /* 0x00000005000b7202 */ /* 0x000fe20000000f00 */
[----:B-1----:R-:W-:-:S07]  /*0ce0*/  IMAD R19, R0, UR5, R19 ;  /* 0x0000000500137c24 */ /* 0x002fce000f8e0213 */
.L_x_7:
[----:B------:R-:W-:Y:S01]  /*0cf0*/  IMAD.WIDE.U32 R4, R19, 0x8, R6 ;  /* 0x0000000813047825 */ /* 0x000fe200078e0006 */
[----:B------:R-:W-:Y:S02]  /*0d00*/  MOV R2, R10 ;  /* 0x0000000a00027202 */ /* 0x000fe40000000f00 */
[----:B------:R-:W-:-:S03]  /*0d10*/  MOV R3, R11 ;  /* 0x0000000b00037202 */ /* 0x000fc60000000f00 */
[----:B------:R-:W2:Y:S04]  /*0d20*/  LDG.E.64 R4, desc[UR8][R4.64] ;  /* 0x0000000804047981 */ /* 0x000ea8000c1e1b00 */
[----:B------:R-:W2:Y:S01]  /*0d30*/  LDG.E.64 R2, desc[UR8][R2.64] ;  /* 0x0000000802027981 */ /* 0x000ea2000c1e1b00 */
[----:B------:R-:W-:-:S04]  /*0d40*/  UIADD3 UR4, UPT, UPT, UR4, 0x1, URZ ;  /* 0x0000000104047890 */ /* 0x000fc8000fffe0ff */
[----:B------:R-:W-:Y:S01]  /*0d50*/  UISETP.NE.AND UP0, UPT, UR4, URZ, UPT ;  /* 0x000000ff0400728c */ /* 0x000fe2000bf05270 */
[----:B------:R-:W-:Y:S02]  /*0d60*/  IADD3 R10, P0, PT, R10, 0x8, RZ ;  /* 0x000000080a0a7810 */ /* 0x000fe40007f1e0ff */
[----:B------:R-:W-:Y:S02]  /*0d70*/  IADD3 R19, PT, PT, R19, 0x1, RZ ;  /* 0x0000000113137810 */ /* 0x000fe40007ffe0ff */
[----:B------:R-:W-:Y:S01]  /*0d80*/  IADD3.X R11, PT, PT, RZ, R11, RZ, P0, !PT ;  /* 0x0000000bff0b7210 */ /* 0x000fe200007fe4ff */
[----:B--2---:R-:W-:-:S03]  /*0d90*/  DFMA R8, R2, R4, R8 ;  /* 0x000000040208722b */ /* 0x004fc60000000008 */
[----:B------:R-:W-:Y:S08]  /*0da0*/  BRA.U UP0, `(.L_x_7) ;  /* 0xfffffffd00d07547 */ /* 0x000ff0000b83ffff */
.L_x_2:
[----:B0-----:R-:W0:Y:S01]  /*0db0*/  S2R R5, SR_CTAID.X ;  /* 0x0000000000057919 */ /* 0x001e220000002500 */
[----:B------:R-:W1:Y:S01]  /*0dc0*/  LDC.64 R2, c[0x0][0x390] ;  /* 0x0000e400ff027b82 */ /* 0x000e620000000a00 */
[----:B0-----:R-:W-:-:S04]  /*0dd0*/  IMAD R5, R5, 0x3, R0 ;  /* 0x0000000305057824 */ /* 0x001fc800078e0200 */
[----:B-1----:R-:W-:-:S05]  /*0de0*/  IMAD.WIDE.U32 R2, R5, 0x8, R2 ;  /* 0x0000000805027825 */ /* 0x002fca00078e0002 */
[----:B------:R-:W-:Y:S01]  /*0df0*/  STG.E.64 desc[UR8][R2.64], R8 ;  /* 0x0000000802007986 */ /* 0x000fe2000c101b08 */
[----:B------:R-:W-:Y:S05]  /*0e00*/  EXIT ;  /* 0x000000000000794d */ /* 0x000fea0003800000 */
.L_x_8:
[----:B------:R-:W-:-:S00]  /*0e10*/  BRA `(.L_x_8) ;  /* 0xfffffffc00fc7947 */ /* 0x000fc0000383ffff */
[----:B------:R-:W-:-:S00]  /*0e20*/  NOP ;  /* 0x0000000000007918 */ /* 0x000fc00000000000 */
        /* <DEDUP_REMOVED lines=13> */
.L_x_133:


//--------------------- .text._Z21calc_gradient_delayedIfEvPPT_S2_S1_ii --------------------------
	.section	.text._Z21calc_gradient_delayedIfEvPPT_S2_S1_ii,"ax",@progbits
	.align	128
        .global         _Z21calc_gradient_delayedIfEvPPT_S2_S1_ii
        .type           _Z21calc_gradient_delayedIfEvPPT_S2_S1_ii,@function
        .size           _Z21calc_gradient_delayedIfEvPPT_S2_S1_ii,(.L_x_134 - _Z21calc_gradient_delayedIfEvPPT_S2_S1_ii)
        .other          _Z21calc_gradient_delayedIfEvPPT_S2_S1_ii,@"STO_CUDA_ENTRY STV_DEFAULT"
_Z21calc_gradient_delayedIfEvPPT_S2_S1_ii:
.text._Z21calc_gradient_delayedIfEvPPT_S2_S1_ii:
        /* <DEDUP_REMOVED lines=18> */
.L_x_10:
[----:B------:R-:W-:Y:S05]  /*0120*/  BSYNC.RECONVERGENT B0 ;  /* 0x0000000000007941 */ /* 0x000fea0003800200 */
.L_x_9:
[----:B------:R-:W-:Y:S06]  /*0130*/  BAR.SYNC.DEFER_BLOCKING 0x0 ;  /* 0x0000000000007b1d */ /* 0x000fec0000010000 */
[----:B------:R-:W-:Y:S05]  /*0140*/  @P1 EXIT ;  /* 0x000000000000194d */ /* 0x000fea0003800000 */
[----:B------:R-:W1:Y:S01]  /*0150*/  LDCU UR4, c[0x0][0x398] ;  /* 0x00007300ff0477ac */ /* 0x000e620008000800 */
[----:B------:R-:W-:Y:S01]  /*0160*/  HFMA2 R28, -RZ, RZ, 0, 0 ;  /* 0x00000000ff1c7431 */ /* 0x000fe200000001ff */
[----:B-1----:R-:W-:-:S09]  /*0170*/  UISETP.GE.AND UP0, UPT, UR4, 0x1, UPT ;  /* 0x000000010400788c */ /* 0x002fd2000bf06270 */
[----:B------:R-:W-:Y:S05]  /*0180*/  BRA.U !UP0, `(.L_x_11) ;  /* 0x0000000d08007547 */ /* 0x000fea000b800000 */
[----:B------:R-:W1:Y:S01]  /*0190*/  S2UR UR6, SR_CgaCtaId ;  /* 0x00000000000679c3 */ /* 0x000e620000008800 */
[----:B------:R-:W-:Y:S01]  /*01a0*/  UMOV UR5, 0x400 ;  /* 0x0000040000057882 */ /* 0x000fe20000000000 */
[----:B------:R-:W-:Y:S01]  /*01b0*/  UISETP.GE.U32.AND UP0, UPT, UR4, 0x10, UPT ;  /* 0x000000100400788c */ /* 0x000fe2000bf06070 */
[----:B------:R-:W-:Y:S02]  /*01c0*/  MOV R28, RZ ;  /* 0x000000ff001c7202 */ /* 0x000fe40000000f00 */
[----:B------:R-:W-:Y:S01]  /*01d0*/  MOV R17, RZ ;  /* 0x000000ff00117202 */ /* 0x000fe20000000f00 */
[----:B-1----:R-:W-:-:S09]  /*01e0*/  ULEA UR5, UR6, UR5, 0x18 ;  /* 0x0000000506057291 */ /* 0x002fd2000f8ec0ff */
[----:B0-----:R-:W0:Y:S01]  /*01f0*/  LDS.128 R4, [UR5] ;  /* 0x00000005ff047984 */ /* 0x001e220008000c00 */
[----:B------:R-:W-:-:S04]  /*0200*/  ULOP3.LUT UR5, UR4, 0xf, URZ, 0xc0, !UPT ;  /* 0x0000000f04057892 */ /* 0x000fc8000f8ec0ff */
[----:B------:R-:W-:Y:S01]  /*0210*/  UISETP.NE.AND UP1, UPT, UR5, URZ, UPT ;  /* 0x000000ff0500728c */ /* 0x000fe2000bf25270 */
[----:B------:R-:W-:Y:S10]  /*0220*/  BRA.U !UP0, `(.L_x_12) ;  /* 0x0000000508647547 */ /* 0x000ff4000b800000 */
[----:B------:R-:W-:Y:S01]  /*0230*/  ULOP3.LUT UR6, UR4, 0x7ffffff0, URZ, 0xc0, !UPT ;  /* 0x7ffffff004067892 */ /* 0x000fe2000f8ec0ff */
[----:B------:R-:W-:Y:S01]  /*0240*/  HFMA2 R15, -RZ, RZ, 0, 0 ;  /* 0x00000000ff0f7431 */ /* 0x000fe200000001ff */
[----:B------:R-:W-:Y:S01]  /*0250*/  MOV R28, RZ ;  /* 0x000000ff001c7202 */ /* 0x000fe20000000f00 */
[----:B------:R-:W1:Y:S03]  /*0260*/  LDCU UR7, c[0x0][0x39c] ;  /* 0x00007380ff0777ac */ /* 0x000e660008000800 */
[----:B------:R-:W-:-:S07]  /*0270*/  MOV R17, UR6 ;  /* 0x0000000600117c02 */ /* 0x000fce0008000f00 */
.L_x_13:
[----:B-1----:R-:W-:Y:S02]  /*0280*/  IMAD R19, R0, UR7, R15 ;  /* 0x0000000700137c24 */ /* 0x002fe4000f8e020f */
[----:B0-----:R-:W-:-:S04]  /*0290*/  IMAD.WIDE.U32 R2, R15, 0x4, R4 ;  /* 0x000000040f027825 */ /* 0x001fc800078e0004 */
[C-C-:B------:R-:W-:Y:S01]  /*02a0*/  IMAD.WIDE.U32 R12, R19.reuse, 0x4, R6.reuse ;  /* 0x00000004130c7825 */ /* 0x140fe200078e0006 */
[----:B------:R-:W2:Y:S04]  /*02b0*/  LDG.E R21, desc[UR8][R2.64] ;  /* 0x0000000802157981 */ /* 0x000ea8000c1e1900 */
[----:B------:R0:W2:Y:S01]  /*02c0*/  LDG.E R18, desc[UR8][R12.64] ;  /* 0x000000080c127981 */ /* 0x0000a2000c1e1900 */
[C---:B------:R-:W-:Y:S02]  /*02d0*/  IADD3 R27, PT, PT, R19.reuse, 0x1, RZ ;  /* 0x00000001131b7810 */ /* 0x040fe40007ffe0ff */
[C---:B------:R-:W-:Y:S01]  /*02e0*/  IADD3 R23, PT, PT, R19.reuse, 0x2, RZ ;  /* 0x0000000213177810 */ /* 0x040fe20007ffe0ff */
[----:B------:R-:W3:Y:S01]  /*02f0*/  LDG.E R24, desc[UR8][R2.64+0x4] ;  /* 0x0000040802187981 */ /* 0x000ee2000c1e1900 */
[----:B------:R-:W-:Y:S01]  /*0300*/  IADD3 R11, PT, PT, R19, 0x3, RZ ;  /* 0x00000003130b7810 */ /* 0x000fe20007ffe0ff */
[--C-:B------:R-:W-:Y:S01]  /*0310*/  IMAD.WIDE.U32 R26, R27, 0x4, R6.reuse ;  /* 0x000000041b1a7825 */ /* 0x100fe200078e0006 */
[----:B------:R-:W-:Y:S01]  /*0320*/  IADD3 R9, PT, PT, R19, 0x4, RZ ;  /* 0x0000000413097810 */ /* 0x000fe20007ffe0ff */
[----:B------:R-:W4:Y:S02]  /*0330*/  LDG.E R29, desc[UR8][R2.64+0x8] ;  /* 0x00000808021d7981 */ /* 0x000f24000c1e1900 */
[----:B------:R-:W-:-:S02]  /*0340*/  IMAD.WIDE.U32 R22, R23, 0x4, R6 ;  /* 0x0000000417167825 */ /* 0x000fc400078e0006 */
[----:B------:R1:W3:Y:S02]  /*0350*/  LDG.E R26, desc[UR8][R26.64] ;  /* 0x000000081a1a7981 */ /* 0x0002e4000c1e1900 */
[--C-:B------:R-:W-:Y:S02]  /*0360*/  IMAD.WIDE.U32 R10, R11, 0x4, R6.reuse ;  /* 0x000000040b0a7825 */ /* 0x100fe400078e0006 */
[----:B------:R-:W4:Y:S01]  /*0370*/  LDG.E R22, desc[UR8][R22.64] ;  /* 0x0000000816167981 */ /* 0x000f22000c1e1900 */
[----:B0-----:R-:W-:Y:S01]  /*0380*/  IADD3 R13, PT, PT, R19, 0x5, RZ ;  /* 0x00000005130d7810 */ /* 0x001fe20007ffe0ff */
[--C-:B------:R-:W-:Y:S02]  /*0390*/  IMAD.WIDE.U32 R8, R9, 0x4, R6.reuse ;  /* 0x0000000409087825 */ /* 0x100fe400078e0006 */
[----:B------:R-:W5:Y:S01]  /*03a0*/  LDG.E R16, desc[UR8][R10.64] ;  /* 0x000000080a107981 */ /* 0x000f62000c1e1900 */
[----:B------:R-:W-:Y:S01]  /*03b0*/  IADD3 R25, PT, PT, R19, 0x6, RZ ;  /* 0x0000000613197810 */ /* 0x000fe20007ffe0ff */
[----:B------:R-:W-:-:S02]  /*03c0*/  IMAD.WIDE.U32 R12, R13, 0x4, R6 ;  /* 0x000000040d0c7825 */ /* 0x000fc400078e0006 */
[----:B------:R0:W5:Y:S04]  /*03d0*/  LDG.E R14, desc[UR8][R8.64] ;  /* 0x00000008080e7981 */ /* 0x000168000c1e1900 */
[----:B------:R-:W5:Y:S01]  /*03e0*/  LDG.E R23, desc[UR8][R2.64+0xc] ;  /* 0x00000c0802177981 */ /* 0x000f62000c1e1900 */
[----:B-1----:R-:W-:Y:S01]  /*03f0*/  IADD3 R27, PT, PT, R19, 0x7, RZ ;  /* 0x00000007131b7810 */ /* 0x002fe20007ffe0ff */
[--C-:B0-----:R-:W-:Y:S02]  /*0400*/  IMAD.WIDE.U32 R8, R25, 0x4, R6.reuse ;  /* 0x0000000419087825 */ /* 0x101fe400078e0006 */
[----:B------:R-:W5:Y:S02]  /*0410*/  LDG.E R25, desc[UR8][R2.64+0x14] ;  /* 0x0000140802197981 */ /* 0x000f64000c1e1900 */
[----:B------:R-:W-:-:S02]  /*0420*/  IMAD.WIDE.U32 R10, R27, 0x4, R6 ;  /* 0x000000041b0a7825 */ /* 0x000fc400078e0006 */
[----:B------:R-:W5:Y:S04]  /*0430*/  LDG.E R20, desc[UR8][R8.64] ;  /* 0x0000000808147981 */ /* 0x000f68000c1e1900 */
[----:B------:R-:W5:Y:S04]  /*0440*/  LDG.E R27, desc[UR8][R2.64+0x18] ;  /* 0x00001808021b7981 */ /* 0x000f68000c1e1900 */
[----:B------:R-:W5:Y:S04]  /*0450*/  LDG.E R11, desc[UR8][R10.64] ;  /* 0x000000080a0b7981 */ /* 0x000f68000c1e1900 */
[----:B------:R-:W5:Y:S01]  /*0460*/  LDG.E R10, desc[UR8][R2.64+0x1c] ;  /* 0x00001c08020a7981 */ /* 0x000f62000c1e1900 */
[----:B--2---:R-:W-:-:S03]  /*0470*/  FFMA R28, R21, R18, R28 ;  /* 0x00000012151c7223 */ /* 0x004fc6000000001c */
[----:B------:R-:W2:Y:S04]  /*0480*/  LDG.E R21, desc[UR8][R2.64+0x10] ;  /* 0x0000100802157981 */ /* 0x000ea8000c1e1900 */
[----:B------:R0:W2:Y:S01]  /*0490*/  LDG.E R18, desc[UR8][R12.64] ;  /* 0x000000080c127981 */ /* 0x0000a2000c1e1900 */
[----:B---3--:R-:W-:Y:S01]  /*04a0*/  FFMA R24, R24, R26, R28 ;  /* 0x0000001a18187223 */ /* 0x008fe2000000001c */
[----:B------:R-:W-:-:S03]  /*04b0*/  IADD3 R26, PT, PT, R19, 0x8, RZ ;  /* 0x00000008131a7810 */ /* 0x000fc60007ffe0ff */
[----:B----4-:R-:W-:Y:S01]  /*04c0*/  FFMA R22, R29, R22, R24 ;  /* 0x000000161d167223 */ /* 0x010fe20000000018 */
[----:B------:R-:W-:Y:S01]  /*04d0*/  IADD3 R29, PT, PT, R19, 0x9, RZ ;  /* 0x00000009131d7810 */ /* 0x000fe20007ffe0ff */
[----:B0-----:R-:W-:-:S04]  /*04e0*/  IMAD.WIDE.U32 R12, R26, 0x4, R6 ;  /* 0x000000041a0c7825 */ /* 0x001fc800078e0006 */
[----:B-----5:R-:W-:Y:S01]  /*04f0*/  FFMA R16, R23, R16, R22 ;  /* 0x0000001017107223 */ /* 0x020fe20000000016 */
[----:B------:R-:W-:Y:S01]  /*0500*/  IADD3 R23, PT, PT, R19, 0xa, RZ ;  /* 0x0000000a13177810 */ /* 0x000fe20007ffe0ff */
[--C-:B------:R-:W-:Y:S01]  /*0510*/  IMAD.WIDE.U32 R8, R29, 0x4, R6.reuse ;  /* 0x000000041d087825 */ /* 0x100fe200078e0006 */
[----:B------:R-:W-:Y:S01]  /*0520*/  IADD3 R29, PT, PT, R19, 0xb, RZ ;  /* 0x0000000b131d7810 */ /* 0x000fe20007ffe0ff */
[----:B------:R-:W3:Y:S02]  /*0530*/  LDG.E R12, desc[UR8][R12.64] ;  /* 0x000000080c0c7981 */ /* 0x000ee4000c1e1900 */
[----:B------:R-:W-:Y:S02]  /*0540*/  IMAD.WIDE.U32 R22, R23, 0x4, R6 ;  /* 0x0000000417167825 */ /* 0x000fe400078e0006 */
[----:B------:R-:W4:Y:S04]  /*0550*/  LDG.E R8, desc[UR8][R8.64] ;  /* 0x0000000808087981 */ /* 0x000f28000c1e1900 */
[----:B------:R-:W5:Y:S04]  /*0560*/  LDG.E R22, desc[UR8][R22.64] ;  /* 0x0000000816167981 */ /* 0x000f68000c1e1900 */
[----:B------:R-:W5:Y:S04]  /*0570*/  LDG.E R13, desc[UR8][R2.64+0x28] ;  /* 0x00002808020d7981 */ /* 0x000f68000c1e1900 */
[----:B------:R-:W5:Y:S04]  /*0580*/  LDG.E R9, desc[UR8][R2.64+0x2c] ;  /* 0x00002c0802097981 */ /* 0x000f68000c1e1900 */
[----:B------:R-:W5:Y:S01]  /*0590*/  LDG.E R23, desc[UR8][R2.64+0x34] ;  /* 0x0000340802177981 */ /* 0x000f62000c1e1900 */
[----:B--2---:R-:W-:-:S03]  /*05a0*/  FFMA R14, R21, R14, R16 ;  /* 0x0000000e150e7223 */ /* 0x004fc60000000010 */
[----:B------:R-:W3:Y:S01]  /*05b0*/  LDG.E R21, desc[UR8][R2.64+0x20] ;  /* 0x0000200802157981 */ /* 0x000ee2000c1e1900 */
[----:B------:R-:W-:Y:S01]  /*05c0*/  FFMA R14, R25, R18, R14 ;  /* 0x00000012190e7223 */ /* 0x000fe2000000000e */
[----:B------:R-:W-:Y:S01]  /*05d0*/  IMAD.WIDE.U32 R24, R29, 0x4, R6 ;  /* 0x000000041d187825 */ /* 0x000fe200078e0006 */
[----:B------:R-:W-:-:S03]  /*05e0*/  IADD3 R29, PT, PT, R19, 0xc, RZ ;  /* 0x0000000c131d7810 */ /* 0x000fc60007ffe0ff */
[----:B------:R-:W-:Y:S02]  /*05f0*/  FFMA R27, R27, R20, R14 ;  /* 0x000000141b1b7223 */ /* 0x000fe4000000000e */
[----:B------:R-:W4:Y:S02]  /*0600*/  LDG.E R14, desc[UR8][R2.64+0x24] ;  /* 0x00002408020e7981 */ /* 0x000f24000c1e1900 */
[----:B------:R-:W-:Y:S01]  /*0610*/  FFMA R16, R10, R11, R27 ;  /* 0x0000000b0a107223 */ /* 0x000fe2000000001b */
[----:B------:R-:W-:Y:S01]  /*0620*/  IADD3 R11, PT, PT, R19, 0xd, RZ ;  /* 0x0000000d130b7810 */ /* 0x000fe20007ffe0ff */
[--C-:B------:R-:W-:Y:S01]  /*0630*/  IMAD.WIDE.U32 R26, R29, 0x4, R6.reuse ;  /* 0x000000041d1a7825 */ /* 0x100fe200078e0006 */
[----:B------:R-:W2:Y:S01]  /*0640*/  LDG.E R24, desc[UR8][R24.64] ;  /* 0x0000000818187981 */ /* 0x000ea2000c1e1900 */
[----:B------:R-:W-:Y:S02]  /*0650*/  IADD3 R29, PT, PT, R19, 0xe, RZ ;  /* 0x0000000e131d7810 */ /* 0x000fe40007ffe0ff */
[----:B------:R-:W-:Y:S01]  /*0660*/  IMAD.WIDE.U32 R10, R11, 0x4, R6 ;  /* 0x000000040b0a7825 */ /* 0x000fe200078e0006 */
[----:B------:R-:W2:Y:S01]  /*0670*/  LDG.E R20, desc[UR8][R2.64+0x30] ;  /* 0x0000300802147981 */ /* 0x000ea2000c1e1900 */
[----:B------:R-:W-:-:S03]  /*0680*/  IADD3 R19, PT, PT, R19, 0xf, RZ ;  /* 0x0000000f13137810 */ /* 0x000fc60007ffe0ff */
[----:B------:R-:W2:Y:S01]  /*0690*/  LDG.E R27, desc[UR8][R26.64] ;  /* 0x000000081a1b7981 */ /* 0x000ea2000c1e1900 */
[----:B------:R-:W-:-:S03]  /*06a0*/  IMAD.WIDE.U32 R28, R29, 0x4, R6 ;  /* 0x000000041d1c7825 */ /* 0x000fc600078e0006 */
[----:B------:R-:W2:Y:S01]  /*06b0*/  LDG.E R10, desc[UR8][R10.64] ;  /* 0x000000080a0a7981 */ /* 0x000ea2000c1e1900 */
[----:B------:R-:W-:-:S03]  /*06c0*/  IMAD.WIDE.U32 R18, R19, 0x4, R6 ;  /* 0x0000000413127825 */ /* 0x000fc600078e0006 */
[----:B------:R-:W2:Y:S04]  /*06d0*/  LDG.E R28, desc[UR8][R28.64] ;  /* 0x000000081c1c7981 */ /* 0x000ea8000c1e1900 */
[----:B------:R-:W2:Y:S04]  /*06e0*/  LDG.E R25, desc[UR8][R2.64+0x38] ;  /* 0x0000380802197981 */ /* 0x000ea8000c1e1900 */
[----:B------:R-:W2:Y:S04]  /*06f0*/  LDG.E R11, desc[UR8][R2.64+0x3c] ;  /* 0x00003c08020b7981 */ /* 0x000ea8000c1e1900 */
[----:B------:R-:W2:Y:S01]  /*0700*/  LDG.E R18, desc[UR8][R18.64] ;  /* 0x0000000812127981 */ /* 0x000ea2000c1e1900 */
[----:B------:R-:W-:-:S04]  /*0710*/  IADD3 R15, PT, PT, R15, 0x10, RZ ;  /* 0x000000100f0f7810 */ /* 0x000fc80007ffe0ff */
[----:B------:R-:W-:Y:S01]  /*0720*/  ISETP.NE.AND P0, PT, R15, R17, PT ;  /* 0x000000110f00720c */ /* 0x000fe20003f05270 */
[----:B---3--:R-:W-:-:S04]  /*0730*/  FFMA R21, R21, R12, R16 ;  /* 0x0000000c15157223 */ /* 0x008fc80000000010 */
[----:B----4-:R-:W-:-:S04]  /*0740*/  FFMA R8, R14, R8, R21 ;  /* 0x000000080e087223 */ /* 0x010fc80000000015 */
[----:B-----5:R-:W-:-:S04]  /*0750*/  FFMA R8, R13, R22, R8 ;  /* 0x000000160d087223 */ /* 0x020fc80000000008 */
[----:B--2---:R-:W-:-:S04]  /*0760*/  FFMA R9, R9, R24, R8 ;  /* 0x0000001809097223 */ /* 0x004fc80000000008 */
[----:B------:R-:W-:-:S04]  /*0770*/  FFMA R20, R20, R27, R9 ;  /* 0x0000001b14147223 */ /* 0x000fc80000000009 */
[----:B------:R-:W-:-:S04]  /*0780*/  FFMA R10, R23, R10, R20 ;  /* 0x0000000a170a7223 */ /* 0x000fc80000000014 */
[----:B------:R-:W-:-:S04]  /*0790*/  FFMA R28, R25, R28, R10 ;  /* 0x0000001c191c7223 */ /* 0x000fc8000000000a */
[----:B------:R-:W-:Y:S01]  /*07a0*/  FFMA R28, R11, R18, R28 ;  /* 0x000000120b1c7223 */ /* 0x000fe2000000001c */
[----:B------:R-:W-:Y:S06]  /*07b0*/  @P0 BRA `(.L_x_13) ;  /* 0xfffffff800b00947 */ /* 0x000fec000383ffff */
.L_x_12:
[----:B------:R-:W-:Y:S05]  /*07c0*/  BRA.U !UP1, `(.L_x_11) ;  /* 0x0000000509707547 */ /* 0x000fea000b800000 */
[----:B------:R-:W-:Y:S02]  /*07d0*/  UISETP.GE.U32.AND UP0, UPT, UR5, 0x8, UPT ;  /* 0x000000080500788c */ /* 0x000fe4000bf06070 */
[----:B------:R-:W-:-:S04]  /*07e0*/  ULOP3.LUT UR6, UR4, 0x7, URZ, 0xc0, !UPT ;  /* 0x0000000704067892 */ /* 0x000fc8000f8ec0ff */
[----:B------:R-:W-:-:S03]  /*07f0*/  UISETP.NE.AND UP1, UPT, UR6, URZ, UPT ;  /* 0x000000ff0600728c */ /* 0x000fc6000bf25270 */
[----:B------:R-:W-:Y:S08]  /*0800*/  BRA.U !UP0, `(.L_x_14) ;  /* 0x0000000108ac7547 */ /* 0x000ff0000b800000 */
[----:B------:R-:W1:Y:S01]  /*0810*/  LDCU UR5, c[0x0][0x39c] ;  /* 0x00007380ff0577ac */ /* 0x000e620008000800 */
[----:B0-----:R-:W-:-:S05]  /*0820*/  IMAD.WIDE.U32 R2, R17, 0x4, R4 ;  /* 0x0000000411027825 */ /* 0x001fca00078e0004 */
[----:B------:R-:W2:Y:S04]  /*0830*/  LDG.E R21, desc[UR8][R2.64] ;  /* 0x0000000802157981 */ /* 0x000ea8000c1e1900 */
[----:B------:R-:W3:Y:S04]  /*0840*/  LDG.E R23, desc[UR8][R2.64+0x4] ;  /* 0x0000040802177981 */ /* 0x000ee8000c1e1900 */
[----:B------:R-:W4:Y:S01]  /*0850*/  LDG.E R27, desc[UR8][R2.64+0x8] ;  /* 0x00000808021b7981 */ /* 0x000f22000c1e1900 */
[----:B-1----:R-:W-:-:S03]  /*0860*/  IMAD R15, R0, UR5, R17 ;  /* 0x00000005000f7c24 */ /* 0x002fc6000f8e0211 */
[----:B------:R-:W5:Y:S01]  /*0870*/  LDG.E R20, desc[UR8][R2.64+0xc] ;  /* 0x00000c0802147981 */ /* 0x000f62000c1e1900 */
[C-C-:B------:R-:W-:Y:S01]  /*0880*/  IMAD.WIDE.U32 R10, R15.reuse, 0x4, R6.reuse ;  /* 0x000000040f0a7825 */ /* 0x140fe200078e0006 */
[C---:B------:R-:W-:Y:S02]  /*0890*/  IADD3 R13, PT, PT, R15.reuse, 0x1, RZ ;  /* 0x000000010f0d7810 */ /* 0x040fe40007ffe0ff */
[----:B------:R-:W5:Y:S01]  /*08a0*/  LDG.E R22, desc[UR8][R2.64+0x10] ;  /* 0x0000100802167981 */ /* 0x000f62000c1e1900 */
[C---:B------:R-:W-:Y:S02]  /*08b0*/  IADD3 R9, PT, PT, R15.reuse, 0x2, RZ ;  /* 0x000000020f097810 */ /* 0x040fe40007ffe0ff */
[----:B------:R-:W-:Y:S01]  /*08c0*/  IADD3 R25, PT, PT, R15, 0x3, RZ ;  /* 0x000000030f197810 */ /* 0x000fe20007ffe0ff */
[----:B------:R-:W-:Y:S01]  /*08d0*/  IMAD.WIDE.U32 R12, R13, 0x4, R6 ;  /* 0x000000040d0c7825 */ /* 0x000fe200078e0006 */
[----:B------:R0:W2:Y:S01]  /*08e0*/  LDG.E R19, desc[UR8][R10.64] ;  /* 0x000000080a137981 */ /* 0x0000a2000c1e1900 */
[----:B------:R-:W-:-:S02]  /*08f0*/  IADD3 R29, PT, PT, R15, 0x4, RZ ;  /* 0x000000040f1d7810 */ /* 0x000fc40007ffe0ff */
[--C-:B------:R-:W-:Y:S01]  /*0900*/  IMAD.WIDE.U32 R8, R9, 0x4, R6.reuse ;  /* 0x0000000409087825 */ /* 0x100fe200078e0006 */
[----:B------:R-:W3:Y:S03]  /*0910*/  LDG.E R16, desc[UR8][R12.64] ;  /* 0x000000080c107981 */ /* 0x000ee6000c1e1900 */
[--C-:B------:R-:W-:Y:S01]  /*0920*/  IMAD.WIDE.U32 R24, R25, 0x4, R6.reuse ;  /* 0x0000000419187825 */ /* 0x100fe200078e0006 */
[----:B------:R1:W4:Y:S01]  /*0930*/  LDG.E R18, desc[UR8][R8.64] ;  /* 0x0000000808127981 */ /* 0x000322000c1e1900 */
[----:B------:R-:W-:Y:S02]  /*0940*/  IADD3 R14, PT, PT, R15, 0x5, RZ ;  /* 0x000000050f0e7810 */ /* 0x000fe40007ffe0ff */
[----:B0-----:R-:W-:Y:S01]  /*0950*/  IMAD.WIDE.U32 R10, R29, 0x4, R6 ;  /* 0x000000041d0a7825 */ /* 0x001fe200078e0006 */
[C---:B------:R-:W-:Y:S01]  /*0960*/  IADD3 R29, PT, PT, R15.reuse, 0x6, RZ ;  /* 0x000000060f1d7810 */ /* 0x040fe20007ffe0ff */
[----:B------:R-:W5:Y:S01]  /*0970*/  LDG.E R25, desc[UR8][R24.64] ;  /* 0x0000000818197981 */ /* 0x000f62000c1e1900 */
[----:B------:R-:W-:-:S03]  /*0980*/  IADD3 R15, PT, PT, R15, 0x7, RZ ;  /* 0x000000070f0f7810 */ /* 0x000fc60007ffe0ff */
[----:B------:R-:W5:Y:S01]  /*0990*/  LDG.E R11, desc[UR8][R10.64] ;  /* 0x000000080a0b7981 */ /* 0x000f62000c1e1900 */
[----:B-1----:R-:W-:-:S03]  /*09a0*/  IMAD.WIDE.U32 R8, R14, 0x4, R6 ;  /* 0x000000040e087825 */ /* 0x002fc600078e0006 */
[----:B------:R-:W5:Y:S01]  /*09b0*/  LDG.E R26, desc[UR8][R2.64+0x18] ;  /* 0x00001808021a7981 */ /* 0x000f62000c1e1900 */
[----:B------:R-:W-:-:S03]  /*09c0*/  IMAD.WIDE.U32 R12, R29, 0x4, R6 ;  /* 0x000000041d0c7825 */ /* 0x000fc600078e0006 */
[----:B------:R-:W5:Y:S01]  /*09d0*/  LDG.E R9, desc[UR8][R8.64] ;  /* 0x0000000808097981 */ /* 0x000f62000c1e1900 */
[----:B------:R-:W-:-:S03]  /*09e0*/  IMAD.WIDE.U32 R14, R15, 0x4, R6 ;  /* 0x000000040f0e7825 */ /* 0x000fc600078e0006 */
[----:B------:R-:W5:Y:S04]  /*09f0*/  LDG.E R24, desc[UR8][R2.64+0x14] ;  /* 0x0000140802187981 */ /* 0x000f68000c1e1900 */
[----:B------:R-:W5:Y:S04]  /*0a00*/  LDG.E R13, desc[UR8][R12.64] ;  /* 0x000000080c0d7981 */ /* 0x000f68000c1e1900 */
[----:B------:R-:W5:Y:S04]  /*0a10*/  LDG.E R29, desc[UR8][R2.64+0x1c] ;  /* 0x00001c08021d7981 */ /* 0x000f68000c1e1900 */
[----:B------:R-:W5:Y:S01]  /*0a20*/  LDG.E R14, desc[UR8][R14.64] ;  /* 0x000000080e0e7981 */ /* 0x000f62000c1e1900 */
[----:B------:R-:W-:Y:S01]  /*0a30*/  IADD3 R17, PT, PT, R17, 0x8, RZ ;  /* 0x0000000811117810 */ /* 0x000fe20007ffe0ff */
[----:B--2---:R-:W-:-:S04]  /*0a40*/  FFMA R28, R21, R19, R28 ;  /* 0x00000013151c7223 */ /* 0x004fc8000000001c */
[----:B---3--:R-:W-:-:S04]  /*0a50*/  FFMA R16, R23, R16, R28 ;  /* 0x0000001017107223 */ /* 0x008fc8000000001c */
[----:B----4-:R-:W-:-:S04]  /*0a60*/  FFMA R27, R27, R18, R16 ;  /* 0x000000121b1b7223 */ /* 0x010fc80000000010 */
[----:B-----5:R-:W-:-:S04]  /*0a70*/  FFMA R25, R20, R25, R27 ;  /* 0x0000001914197223 */ /* 0x020fc8000000001b */
[----:B------:R-:W-:-:S04]  /*0a80*/  FFMA R11, R22, R11, R25 ;  /* 0x0000000b160b7223 */ /* 0x000fc80000000019 */
[----:B------:R-:W-:-:S04]  /*0a90*/  FFMA R9, R24, R9, R11 ;  /* 0x0000000918097223 */ /* 0x000fc8000000000b */
[----:B------:R-:W-:-:S04]  /*0aa0*/  FFMA R26, R26, R13, R9 ;  /* 0x0000000d1a1a7223 */ /* 0x000fc80000000009 */
[----:B------:R-:W-:-:S07]  /*0ab0*/  FFMA R28, R29, R14, R26 ;  /* 0x0000000e1d1c7223 */ /* 0x000fce000000001a */
.L_x_14:
        /* <DEDUP_REMOVED lines=12> */
[C---:B------:R-:W-:Y:S01]  /*0b80*/  IMAD.WIDE.U32 R8, R15.reuse, 0x4, R6 ;  /* 0x000000040f087825 */ /* 0x040fe200078e0006 */
[C---:B------:R-:W-:Y:S02]  /*0b90*/  IADD3 R11, PT, PT, R15.reuse, 0x1, RZ ;  /* 0x000000010f0b7810 */ /* 0x040fe40007ffe0ff */
[----:B------:R-:W-:-:S03]  /*0ba0*/  IADD3 R13, PT, PT, R15, 0x2, RZ ;  /* 0x000000020f0d7810 */ /* 0x000fc60007ffe0ff */
[--C-:B------:R-:W-:Y:S01]  /*0bb0*/  IMAD.WIDE.U32 R10, R11, 0x4, R6.reuse ;  /* 0x000000040b0a7825 */ /* 0x100fe200078e0006 */
[----:B------:R-:W2:Y:S01]  /*0bc0*/  LDG.E R8, desc[UR8][R8.64] ;  /* 0x0000000808087981 */ /* 0x000ea2000c1e1900 */
[----:B------:R-:W-:Y:S02]  /*0bd0*/  IADD3 R15, PT, PT, R15, 0x3, RZ ;  /* 0x000000030f0f7810 */ /* 0x000fe40007ffe0ff */
[--C-:B------:R-:W-:Y:S02]  /*0be0*/  IMAD.WIDE.U32 R12, R13, 0x4, R6.reuse ;  /* 0x000000040d0c7825 */ /* 0x100fe400078e0006 */
[----:B------:R-:W3:Y:S02]  /*0bf0*/  LDG.E R10, desc[UR8][R10.64] ;  /* 0x000000080a0a7981 */ /* 0x000ee4000c1e1900 */
[----:B------:R-:W-:Y:S02]  /*0c00*/  IMAD.WIDE.U32 R14, R15, 0x4, R6 ;  /* 0x000000040f0e7825 */ /* 0x000fe400078e0006 */
[----:B------:R-:W4:Y:S04]  /*0c10*/  LDG.E R12, desc[UR8][R12.64] ;  /* 0x000000080c0c7981 */ /* 0x000f28000c1e1900 */
[----:B------:R-:W5:Y:S01]  /*0c20*/  LDG.E R14, desc[UR8][R14.64] ;  /* 0x000000080e0e7981 */ /* 0x000f62000c1e1900 */
[----:B------:R-:W-:Y:S01]  /*0c30*/  IADD3 R17, PT, PT, R17, 0x4, RZ ;  /* 0x0000000411117810 */ /* 0x000fe20007ffe0ff */
[----:B--2---:R-:W-:-:S04]  /*0c40*/  FFMA R8, R19, R8, R28 ;  /* 0x0000000813087223 */ /* 0x004fc8000000001c */
[----:B---3--:R-:W-:-:S04]  /*0c50*/  FFMA R8, R21, R10, R8 ;  /* 0x0000000a15087223 */ /* 0x008fc80000000008 */
[----:B----4-:R-:W-:-:S04]  /*0c60*/  FFMA R8, R23, R12, R8 ;  /* 0x0000000c17087223 */ /* 0x010fc80000000008 */
[----:B-----5:R-:W-:-:S07]  /*0c70*/  FFMA R28, R25, R14, R8 ;  /* 0x0000000e191c7223 */ /* 0x020fce0000000008 */
.L_x_15:
[----:B------:R-:W-:Y:S05]  /*0c80*/  BRA.U !UP1, `(.L_x_11) ;  /* 0x0000000109407547 */ /* 0x000fea000b800000 */
[----:B------:R-:W1:Y:S01]  /*0c90*/  LDCU UR5, c[0x0][0x39c] ;  /* 0x00007380ff0577ac */ /* 0x000e620008000800 */
[----:B0-----:R-:W-:Y:S01]  /*0ca0*/  IMAD.WIDE.U32 R4, R17, 0x4, R4 ;  /* 0x0000000411047825 */ /* 0x001fe200078e0004 */
[----:B------:R-:W-:-:S04]  /*0cb0*/  UIADD3 UR4, UPT, UPT, -UR4, URZ, URZ ;  /* 0x000000ff04047290 */ /* 0x000fc8000fffe1ff */
[----:B------:R-:W-:Y:S01]  /*0cc0*/  MOV R9, R5 ;  /* 0x0000000500097202 */ /* 0x000fe20000000f00 */
[----:B-1----:R-:W-:-:S07]  /*0cd0*/  IMAD R17, R0, UR5, R17 ;  /* 0x0000000500117c24 */ /* 0x002fce000f8e0211 */
.L_x_16:
[----:B------:R-:W-:Y:S01]  /*0ce0*/  IMAD.WIDE.U32 R2, R17, 0x4, R6 ;  /* 0x0000000411027825 */ /* 0x000fe200078e0006 */
[----:B------:R-:W-:-:S05]  /*0cf0*/  MOV R5, R9 ;  /* 0x0000000900057202 */ /* 0x000fca0000000f00 */
[----:B------:R-:W2:Y:S04]  /*0d00*/  LDG.E R2, desc[UR8][R2.64] ;  /* 0x0000000802027981 */ /* 0x000ea8000c1e1900 */
[----:B------:R0:W2:Y:S01]  /*0d10*/  LDG.E R5, desc[UR8][R4.64] ;  /* 0x0000000804057981 */ /* 0x0000a2000c1e1900 */
[----:B------:R-:W-:-:S04]  /*0d20*/  UIADD3 UR4, UPT, UPT, UR4, 0x1, URZ ;  /* 0x0000000104047890 */ /* 0x000fc8000fffe0ff */
[----:B------:R-:W-:Y:S01]  /*0d30*/  UISETP.NE.AND UP0, UPT, UR4, URZ, UPT ;  /* 0x000000ff0400728c */ /* 0x000fe2000bf05270 */
[----:B------:R-:W-:Y:S02]  /*0d40*/  IADD3 R17, PT, PT, R17, 0x1, RZ ;  /* 0x0000000111117810 */ /* 0x000fe40007ffe0ff */
[----:B0-----:R-:W-:-:S04]  /*0d50*/  IADD3 R4, P0, PT, R4, 0x4, RZ ;  /* 0x0000000404047810 */ /* 0x001fc80007f1e0ff */
[----:B------:R-:W-:Y:S01]  /*0d60*/  IADD3.X R9, PT, PT, RZ, R9, RZ, P0, !PT ;  /* 0x00000009ff097210 */ /* 0x000fe200007fe4ff */
[----:B--2---:R-:W-:Y:S01]  /*0d70*/  FFMA R28, R5, R2, R28 ;  /* 0x00000002051c7223 */ /* 0x004fe2000000001c */
[----:B------:R-:W-:Y:S07]  /*0d80*/  BRA.U UP0, `(.L_x_16) ;  /* 0xfffffffd00d47547 */ /* 0x000fee000b83ffff */
.L_x_11:
[----:B0-----:R-:W0:Y:S01]  /*0d90*/  S2R R5, SR_CTAID.X ;  /* 0x0000000000057919 */ /* 0x001e220000002500 */
[----:B------:R-:W1:Y:S01]  /*0da0*/  LDC.64 R2, c[0x0][0x390] ;  /* 0x0000e400ff027b82 */ /* 0x000e620000000a00 */
[----:B0-----:R-:W-:-:S04]  /*0db0*/  IMAD R5, R5, 0x3, R0 ;  /* 0x0000000305057824 */ /* 0x001fc800078e0200 */
[----:B-1----:R-:W-:-:S05]  /*0dc0*/  IMAD.WIDE.U32 R2, R5, 0x4, R2 ;  /* 0x0000000405027825 */ /* 0x002fca00078e0002 */
[----:B------:R-:W-:Y:S01]  /*0dd0*/  STG.E desc[UR8][R2.64], R28 ;  /* 0x0000001c02007986 */ /* 0x000fe2000c101908 */
[----:B------:R-:W-:Y:S05]  /*0de0*/  EXIT ;  /* 0x000000000000794d */ /* 0x000fea0003800000 */
.L_x_17:
        /* <DEDUP_REMOVED lines=9> */
.L_x_134:


//--------------------- .text._Z25calc_gradlapl_and_collectIdEvPPT_S2_S2_S1_iiii --------------------------
	.section	.text._Z25calc_gradlapl_and_collectIdEvPPT_S2_S2_S1_iiii,"ax",@progbits
	.align	128
        .global         _Z25calc_gradlapl_and_collectIdEvPPT_S2_S2_S1_iiii
        .type           _Z25calc_gradlapl_and_collectIdEvPPT_S2_S2_S1_iiii,@function
        .size           _Z25calc_gradlapl_and_collectIdEvPPT_S2_S2_S1_iiii,(.L_x_135 - _Z25calc_gradlapl_and_collectIdEvPPT_S2_S2_S1_iiii)
        .other          _Z25calc_gradlapl_and_collectIdEvPPT_S2_S2_S1_iiii,@"STO_CUDA_ENTRY STV_DEFAULT"
_Z25calc_gradlapl_and_collectIdEvPPT_S2_S2_S1_iiii:
.text._Z25calc_gradlapl_and_collectIdEvPPT_S2_S2_S1_iiii:
[----:B------:R-:W-:Y:S01]  /*0000*/  LDC R1, c[0x0][0x37c] ;  /* 0x0000df00ff017b82 */ /* 0x000fe20000000800 */
[----:B------:R-:W0:Y:S01]  /*0010*/  S2R R0, SR_TID.X ;  /* 0x0000000000007919 */ /* 0x000e220000002100 */
[----:B------:R-:W1:Y:S01]  /*0020*/  LDCU.64 UR8, c[0x0][0x358] ;  /* 0x00006b00ff0877ac */ /* 0x000e620008000a00 */
[----:B------:R-:W-:Y:S01]  /*0030*/  BSSY.RECONVERGENT B0, `(.L_x_18) ;  /* 0x000001a000007945 */ /* 0x000fe20003800200 */
[----:B------:R-:W2:Y:S01]  /*0040*/  S2R R13, SR_CTAID.X ;  /* 0x00000000000d7919 */ /* 0x000ea20000002500 */
[C---:B0-----:R-:W-:Y:S02]  /*0050*/  ISETP.NE.AND P0, PT, R0.reuse, RZ, PT ;  /* 0x000000ff0000720c */ /* 0x041fe40003f05270 */
[----:B------:R-:W-:Y:S01]  /*0060*/  ISETP.GT.U32.AND P1, PT, R0, 0x3, PT ;  /* 0x000000030000780c */ /* 0x000fe20003f24070 */
[----:B--2---:R-:W-:-:S10]  /*0070*/  IMAD R3, R13, 0x5, RZ ;  /* 0x000000050d037824 */ /* 0x004fd400078e02ff */
[----:B-1----:R-:W-:Y:S05]  /*0080*/  @P0 BRA `(.L_x_19) ;  /* 0x0000000000500947 */ /* 0x002fea0003800000 */
[----:B------:R-:W0:Y:S08]  /*0090*/  LDC.64 R8, c[0x0][0x380] ;  /* 0x0000e000ff087b82 */ /* 0x000e300000000a00 */
[----:B------:R-:W1:Y:S08]  /*00a0*/  LDC.64 R10, c[0x0][0x3a0] ;  /* 0x0000e800ff0a7b82 */ /* 0x000e700000000a00 */
[----:B------:R-:W2:Y:S01]  /*00b0*/  LDC.64 R4, c[0x0][0x388] ;  /* 0x0000e200ff047b82 */ /* 0x000ea20000000a00 */
[----:B0-----:R-:W-:-:S07]  /*00c0*/  IMAD.WIDE.U32 R8, R13, 0x8, R8 ;  /* 0x000000080d087825 */ /* 0x001fce00078e0008 */
[----:B------:R-:W0:Y:S01]  /*00d0*/  LDC.64 R6, c[0x0][0x390] ;  /* 0x0000e400ff067b82 */ /* 0x000e220000000a00 */
[----:B------:R-:W3:Y:S01]  /*00e0*/  LDG.E.64 R8, desc[UR8][R8.64] ;  /* 0x0000000808087981 */ /* 0x000ee2000c1e1b00 */
[----:B-1----:R-:W-:Y:S02]  /*00f0*/  IMAD R11, R11, R10, R10 ;  /* 0x0000000a0b0b7224 */ /* 0x002fe400078e020a */
[----:B--2---:R-:W-:-:S06]  /*0100*/  IMAD.WIDE.U32 R4, R13, 0x8, R4 ;  /* 0x000000080d047825 */ /* 0x004fcc00078e0004 */
[----:B------:R-:W2:Y:S01]  /*0110*/  LDG.E.64 R4, desc[UR8][R4.64] ;  /* 0x0000000804047981 */ /* 0x000ea2000c1e1b00 */
[----:B0-----:R-:W-:-:S06]  /*0120*/  IMAD.WIDE.U32 R6, R13, 0x8, R6 ;  /* 0x000000080d067825 */ /* 0x001fcc00078e0006 */
[----:B------:R-:W2:Y:S01]  /*0130*/  LDG.E.64 R6, desc[UR8][R6.64] ;  /* 0x0000000806067981 */ /* 0x000ea2000c1e1b00 */
[----:B------:R-:W0:Y:S01]  /*0140*/  S2UR UR5, SR_CgaCtaId ;  /* 0x00000000000579c3 */ /* 0x000e220000008800 */
[----:B---3--:R-:W-:-:S07]  /*0150*/  IMAD.WIDE R10, R11, 0x8, R8 ;  /* 0x000000080b0a7825 */ /* 0x008fce00078e0208 */
[----:B------:R-:W1:Y:S01]  /*0160*/  LDC.64 R8, c[0x0][0x398] ;  /* 0x0000e600ff087b82 */ /* 0x000e620000000a00 */
[----:B------:R-:W3:Y:S01]  /*0170*/  LDG.E.64 R10, desc[UR8][R10.64] ;  /* 0x000000080a0a7981 */ /* 0x000ee2000c1e1b00 */
[----:B------:R-:W-:Y:S02]  /*0180*/  UMOV UR4, 0x400 ;  /* 0x0000040000047882 */ /* 0x000fe40000000000 */
[----:B0-----:R-:W-:Y:S01]  /*0190*/  ULEA UR4, UR5, UR4, 0x18 ;  /* 0x0000000405047291 */ /* 0x001fe2000f8ec0ff */
[----:B-1----:R-:W-:-:S08]  /*01a0*/  IMAD.WIDE R8, R3, 0x8, R8 ;  /* 0x0000000803087825 */ /* 0x002fd000078e0208 */
[----:B--2---:R0:W-:Y:S04]  /*01b0*/  STS.128 [UR4], R4 ;  /* 0x00000004ff007988 */ /* 0x0041e80008000c04 */
[----:B---3--:R0:W-:Y:S02]  /*01c0*/  STG.E.64 desc[UR8][R8.64], R10 ;  /* 0x0000000a08007986 */ /* 0x0081e4000c101b08 */
.L_x_19:
[----:B------:R-:W-:Y:S05]  /*01d0*/  BSYNC.RECONVERGENT B0 ;  /* 0x0000000000007941 */ /* 0x000fea0003800200 */
.L_x_18:
        /* <DEDUP_REMOVED lines=12> */
[----:B------:R-:W1:Y:S01]  /*02a0*/  LDS.128 R12, [UR5] ;  /* 0x00000005ff0c7984 */ /* 0x000e620008000c00 */
[----:B------:R-:W-:-:S04]  /*02b0*/  ULOP3.LUT UR5, UR4, 0xf, URZ, 0xc0, !UPT ;  /* 0x0000000f04057892 */ /* 0x000fc8000f8ec0ff */
[----:B------:R-:W-:Y:S01]  /*02c0*/  UISETP.NE.AND UP1, UPT, UR5, URZ, UPT ;  /* 0x000000ff0500728c */ /* 0x000fe2000bf25270 */
[----:B------:R-:W-:Y:S10]  /*02d0*/  BRA.U !UP0, `(.L_x_21) ;  /* 0x0000000508647547 */ /* 0x000ff4000b800000 */
[----:B------:R-:W-:Y:S01]  /*02e0*/  ULOP3.LUT UR6, UR4, 0x7ffffff0, URZ, 0xc0, !UPT ;  /* 0x7ffffff004067892 */ /* 0x000fe2000f8ec0ff */
[----:B0-----:R-:W-:Y:S02]  /*02f0*/  MOV R5, RZ ;  /* 0x000000ff00057202 */ /* 0x001fe40000000f00 */
[----:B------:R-:W-:Y:S01]  /*0300*/  CS2R R26, SRZ ;  /* 0x00000000001a7805 */ /* 0x000fe2000001ff00 */
[----:B------:R-:W0:Y:S02]  /*0310*/  LDCU UR7, c[0x0][0x3ac] ;  /* 0x00007580ff0777ac */ /* 0x000e240008000800 */
[----:B------:R-:W-:-:S07]  /*0320*/  MOV R29, UR6 ;  /* 0x00000006001d7c02 */ /* 0x000fce0008000f00 */
.L_x_22:
[----:B0-----:R-:W-:Y:S02]  /*0330*/  IMAD R9, R0, UR7, R5 ;  /* 0x0000000700097c24 */ /* 0x001fe4000f8e0205 */
[----:B-1----:R-:W-:-:S03]  /*0340*/  IMAD.WIDE.U32 R6, R5, 0x8, R12 ;  /* 0x0000000805067825 */ /* 0x002fc600078e000c */
[C---:B------:R-:W-:Y:S01]  /*0350*/  IADD3 R19, PT, PT, R9.reuse, 0x1, RZ ;  /* 0x0000000109137810 */ /* 0x040fe20007ffe0ff */
[C---:B------:R-:W-:Y:S01]  /*0360*/  IMAD.WIDE.U32 R16, R9.reuse, 0x8, R14 ;  /* 0x0000000809107825 */ /* 0x040fe200078e000e */
[----:B------:R-:W2:Y:S01]  /*0370*/  LDG.E.64 R10, desc[UR8][R6.64] ;  /* 0x00000008060a7981 */ /* 0x000ea2000c1e1b00 */
[----:B------:R-:W-:-:S03]  /*0380*/  IADD3 R21, PT, PT, R9, 0x2, RZ ;  /* 0x0000000209157810 */ /* 0x000fc60007ffe0ff */
[----:B------:R-:W3:Y:S04]  /*0390*/  LDG.E.64 R24, desc[UR8][R6.64+0x8] ;  /* 0x0000080806187981 */ /* 0x000ee8000c1e1b00 */
[----:B------:R-:W2:Y:S01]  /*03a0*/  LDG.E.64 R16, desc[UR8][R16.64] ;  /* 0x0000000810107981 */ /* 0x000ea2000c1e1b00 */
[----:B------:R-:W-:-:S03]  /*03b0*/  IMAD.WIDE.U32 R18, R19, 0x8, R14 ;  /* 0x0000000813127825 */ /* 0x000fc600078e000e */
[----:B------:R-:W4:Y:S01]  /*03c0*/  LDG.E.64 R22, desc[UR8][R6.64+0x10] ;  /* 0x0000100806167981 */ /* 0x000f22000c1e1b00 */
[----:B------:R-:W-:-:S03]  /*03d0*/  IMAD.WIDE.U32 R20, R21, 0x8, R14 ;  /* 0x0000000815147825 */ /* 0x000fc600078e000e */
[----:B------:R-:W3:Y:S04]  /*03e0*/  LDG.E.64 R18, desc[UR8][R18.64] ;  /* 0x0000000812127981 */ /* 0x000ee8000c1e1b00 */
[----:B------:R-:W4:Y:S01]  /*03f0*/  LDG.E.64 R20, desc[UR8][R20.64] ;  /* 0x0000000814147981 */ /* 0x000f22000c1e1b00 */
[----:B--2---:R-:W-:Y:S01]  /*0400*/  DFMA R10, R10, R16, R26 ;  /* 0x000000100a0a722b */ /* 0x004fe2000000001a */
[----:B------:R-:W-:-:S05]  /*0410*/  IADD3 R27, PT, PT, R9, 0x3, RZ ;  /* 0x00000003091b7810 */ /* 0x000fca0007ffe0ff */
[----:B------:R-:W-:Y:S02]  /*0420*/  IMAD.WIDE.U32 R16, R27, 0x8, R14 ;  /* 0x000000081b107825 */ /* 0x000fe400078e000e */
[----:B---3--:R-:W-:Y:S01]  /*0430*/  DFMA R24, R24, R18, R10 ;  /* 0x000000121818722b */ /* 0x008fe2000000000a */
        /* <DEDUP_REMOVED lines=10> */
[----:B------:R-:W2:Y:S01]  /*04e0*/  LDG.E.64 R22, desc[UR8][R22.64] ;  /* 0x0000000816167981 */ /* 0x000ea2000c1e1b00 */
[----:B---3--:R-:W-:Y:S01]  /*04f0*/  DFMA R20, R18, R16, R20 ;  /* 0x000000101214722b */ /* 0x008fe20000000014 */
[C---:B------:R-:W-:Y:S02]  /*0500*/  IADD3 R19, PT, PT, R9.reuse, 0x6, RZ ;  /* 0x0000000609137810 */ /* 0x040fe40007ffe0ff */
[----:B------:R-:W-:-:S03]  /*0510*/  IADD3 R17, PT, PT, R9, 0x7, RZ ;  /* 0x0000000709117810 */ /* 0x000fc60007ffe0ff */
[--C-:B------:R-:W-:Y:S02]  /*0520*/  IMAD.WIDE.U32 R18, R19, 0x8, R14.reuse ;  /* 0x0000000813127825 */ /* 0x100fe400078e000e */
[----:B----4-:R-:W-:Y:S02]  /*0530*/  DFMA R24, R24, R10, R20 ;  /* 0x0000000a1818722b */ /* 0x010fe40000000014 */
[----:B------:R-:W3:Y:S01]  /*0540*/  LDG.E.64 R20, desc[UR8][R6.64+0x30] ;  /* 0x0000300806147981 */ /* 0x000ee2000c1e1b00 */
[----:B------:R-:W-:-:S03]  /*0550*/  IMAD.WIDE.U32 R10, R17, 0x8, R14 ;  /* 0x00000008110a7825 */ /* 0x000fc600078e000e */
[----:B------:R-:W3:Y:S01]  /*0560*/  LDG.E.64 R18, desc[UR8][R18.64] ;  /* 0x0000000812127981 */ /* 0x000ee2000c1e1b00 */
[----:B------:R-:W-:Y:S01]  /*0570*/  IADD3 R17, PT, PT, R9, 0x8, RZ ;  /* 0x0000000809117810 */ /* 0x000fe20007ffe0ff */
[----:B--2---:R-:W-:Y:S02]  /*0580*/  DFMA R26, R26, R22, R24 ;  /* 0x000000161a1a722b */ /* 0x004fe40000000018 */
[----:B------:R-:W2:Y:S04]  /*0590*/  LDG.E.64 R24, desc[UR8][R6.64+0x38] ;  /* 0x0000380806187981 */ /* 0x000ea8000c1e1b00 */
[----:B------:R-:W2:Y:S01]  /*05a0*/  LDG.E.64 R10, desc[UR8][R10.64] ;  /* 0x000000080a0a7981 */ /* 0x000ea2000c1e1b00 */
[----:B------:R-:W-:-:S03]  /*05b0*/  IMAD.WIDE.U32 R16, R17, 0x8, R14 ;  /* 0x0000000811107825 */ /* 0x000fc600078e000e */
[----:B------:R-:W4:Y:S04]  /*05c0*/  LDG.E.64 R22, desc[UR8][R6.64+0x40] ;  /* 0x0000400806167981 */ /* 0x000f28000c1e1b00 */
[----:B------:R-:W4:Y:S01]  /*05d0*/  LDG.E.64 R16, desc[UR8][R16.64] ;  /* 0x0000000810107981 */ /* 0x000f22000c1e1b00 */
[----:B---3--:R-:W-:Y:S01]  /*05e0*/  DFMA R26, R20, R18, R26 ;  /* 0x00000012141a722b */ /* 0x008fe2000000001a */
[----:B------:R-:W-:Y:S02]  /*05f0*/  IADD3 R21, PT, PT, R9, 0x9, RZ ;  /* 0x0000000909157810 */ /* 0x000fe40007ffe0ff */
[----:B------:R-:W3:Y:S03]  /*0600*/  LDG.E.64 R18, desc[UR8][R6.64+0x48] ;  /* 0x0000480806127981 */ /* 0x000ee6000c1e1b00 */
[----:B------:R-:W-:-:S02]  /*0610*/  IMAD.WIDE.U32 R20, R21, 0x8, R14 ;  /* 0x0000000815147825 */ /* 0x000fc400078e000e */
[----:B--2---:R-:W-:Y:S01]  /*0620*/  DFMA R24, R24, R10, R26 ;  /* 0x0000000a1818722b */ /* 0x004fe2000000001a */
[----:B------:R-:W-:-:S03]  /*0630*/  IADD3 R27, PT, PT, R9, 0xa, RZ ;  /* 0x0000000a091b7810 */ /* 0x000fc60007ffe0ff */
[----:B------:R-:W3:Y:S02]  /*0640*/  LDG.E.64 R20, desc[UR8][R20.64] ;  /* 0x0000000814147981 */ /* 0x000ee4000c1e1b00 */
[----:B------:R-:W-:Y:S02]  /*0650*/  IMAD.WIDE.U32 R10, R27, 0x8, R14 ;  /* 0x000000081b0a7825 */ /* 0x000fe400078e000e */
[----:B----4-:R-:W-:Y:S01]  /*0660*/  DFMA R22, R22, R16, R24 ;  /* 0x000000101616722b */ /* 0x010fe20000000018 */
[----:B------:R-:W2:Y:S01]  /*0670*/  LDG.E.64 R26, desc[UR8][R6.64+0x50] ;  /* 0x00005008061a7981 */ /* 0x000ea2000c1e1b00 */
[----:B------:R-:W-:-:S03]  /*0680*/  IADD3 R17, PT, PT, R9, 0xb, RZ ;  /* 0x0000000b09117810 */ /* 0x000fc60007ffe0ff */
[----:B------:R-:W2:Y:S02]  /*0690*/  LDG.E.64 R10, desc[UR8][R10.64] ;  /* 0x000000080a0a7981 */ /* 0x000ea4000c1e1b00 */
[----:B------:R-:W-:Y:S02]  /*06a0*/  IMAD.WIDE.U32 R16, R17, 0x8, R14 ;  /* 0x0000000811107825 */ /* 0x000fe400078e000e */
[----:B------:R-:W4:Y:S04]  /*06b0*/  LDG.E.64 R24, desc[UR8][R6.64+0x58] ;  /* 0x0000580806187981 */ /* 0x000f28000c1e1b00 */
[----:B------:R-:W4:Y:S01]  /*06c0*/  LDG.E.64 R16, desc[UR8][R16.64] ;  /* 0x0000000810107981 */ /* 0x000f22000c1e1b00 */
[----:B---3--:R-:W-:Y:S01]  /*06d0*/  DFMA R18, R18, R20, R22 ;  /* 0x000000141212722b */ /* 0x008fe20000000016 */
[----:B------:R-:W-:-:S02]  /*06e0*/  IADD3 R23, PT, PT, R9, 0xc, RZ ;  /* 0x0000000c09177810 */ /* 0x000fc40007ffe0ff */
[----:B------:R-:W3:Y:S03]  /*06f0*/  LDG.E.64 R20, desc[UR8][R6.64+0x60] ;  /* 0x0000600806147981 */ /* 0x000ee6000c1e1b00 */
[----:B------:R-:W-:Y:S02]  /*0700*/  IMAD.WIDE.U32 R22, R23, 0x8, R14 ;  /* 0x0000000817167825 */ /* 0x000fe400078e000e */
[----:B--2---:R-:W-:Y:S01]  /*0710*/  DFMA R26, R26, R10, R18 ;  /* 0x0000000a1a1a722b */ /* 0x004fe20000000012 */
[----:B------:R-:W-:-:S03]  /*0720*/  IADD3 R19, PT, PT, R9, 0xd, RZ ;  /* 0x0000000d09137810 */ /* 0x000fc60007ffe0ff */
[----:B------:R-:W3:Y:S02]  /*0730*/  LDG.E.64 R22, desc[UR8][R22.64] ;  /* 0x0000000816167981 */ /* 0x000ee4000c1e1b00 */
[--C-:B------:R-:W-:Y:S01]  /*0740*/  IMAD.WIDE.U32 R18, R19, 0x8, R14.reuse ;  /* 0x0000000813127825 */ /* 0x100fe200078e000e */
[----:B------:R-:W-:Y:S01]  /*0750*/  IADD3 R11, PT, PT, R9, 0xe, RZ ;  /* 0x0000000e090b7810 */ /* 0x000fe20007ffe0ff */
[----:B----4-:R-:W-:Y:S01]  /*0760*/  DFMA R24, R24, R16, R26 ;  /* 0x000000101818722b */ /* 0x010fe2000000001a */
[----:B------:R-:W2:Y:S03]  /*0770*/  LDG.E.64 R16, desc[UR8][R6.64+0x68] ;  /* 0x0000680806107981 */ /* 0x000ea6000c1e1b00 */
[----:B------:R-:W-:Y:S01]  /*0780*/  IMAD.WIDE.U32 R10, R11, 0x8, R14 ;  /* 0x000000080b0a7825 */ /* 0x000fe200078e000e */
[----:B------:R-:W2:Y:S01]  /*0790*/  LDG.E.64 R18, desc[UR8][R18.64] ;  /* 0x0000000812127981 */ /* 0x000ea2000c1e1b00 */
[----:B------:R-:W-:-:S04]  /*07a0*/  IADD3 R27, PT, PT, R9, 0xf, RZ ;  /* 0x0000000f091b7810 */ /* 0x000fc80007ffe0ff */
[----:B------:R-:W4:Y:S01]  /*07b0*/  LDG.E.64 R10, desc[UR8][R10.64] ;  /* 0x000000080a0a7981 */ /* 0x000f22000c1e1b00 */
[----:B------:R-:W-:-:S03]  /*07c0*/  IMAD.WIDE.U32 R26, R27, 0x8, R14 ;  /* 0x000000081b1a7825 */ /* 0x000fc600078e000e */
[----:B------:R-:W4:Y:S04]  /*07d0*/  LDG.E.64 R8, desc[UR8][R6.64+0x70] ;  /* 0x0000700806087981 */ /* 0x000f28000c1e1b00 */
[----:B------:R-:W5:Y:S04]  /*07e0*/  LDG.E.64 R26, desc[UR8][R26.64] ;  /* 0x000000081a1a7981 */ /* 0x000f68000c1e1b00 */
[----:B------:R-:W5:Y:S01]  /*07f0*/  LDG.E.64 R6, desc[UR8][R6.64+0x78] ;  /* 0x0000780806067981 */ /* 0x000f62000c1e1b00 */
[----:B------:R-:W-:-:S04]  /*0800*/  IADD3 R5, PT, PT, R5, 0x10, RZ ;  /* 0x0000001005057810 */ /* 0x000fc80007ffe0ff */
[----:B------:R-:W-:Y:S01]  /*0810*/  ISETP.NE.AND P0, PT, R5, R29, PT ;  /* 0x0000001d0500720c */ /* 0x000fe20003f05270 */
[----:B---3--:R-:W-:-:S08]  /*0820*/  DFMA R20, R20, R22, R24 ;  /* 0x000000161414722b */ /* 0x008fd00000000018 */
[----:B--2---:R-:W-:-:S08]  /*0830*/  DFMA R16, R16, R18, R20 ;  /* 0x000000121010722b */ /* 0x004fd00000000014 */
[----:B----4-:R-:W-:-:S08]  /*0840*/  DFMA R8, R8, R10, R16 ;  /* 0x0000000a0808722b */ /* 0x010fd00000000010 */
[----:B-----5:R-:W-:Y:S01]  /*0850*/  DFMA R26, R6, R26, R8 ;  /* 0x0000001a061a722b */ /* 0x020fe20000000008 */
[----:B------:R-:W-:Y:S10]  /*0860*/  @P0 BRA `(.L_x_22) ;  /* 0xfffffff800b00947 */ /* 0x000ff4000383ffff */
.L_x_21:
[----:B------:R-:W-:Y:S05]  /*0870*/  BRA.U !UP1, `(.L_x_20) ;  /* 0x0000000509707547 */ /* 0x000fea000b800000 */
[----:B------:R-:W-:Y:S02]  /*0880*/  UISETP.GE.U32.AND UP0, UPT, UR5, 0x8, UPT ;  /* 0x000000080500788c */ /* 0x000fe4000bf06070 */
[----:B------:R-:W-:-:S04]  /*0890*/  ULOP3.LUT UR6, UR4, 0x7, URZ, 0xc0, !UPT ;  /* 0x0000000704067892 */ /* 0x000fc8000f8ec0ff */
[----:B------:R-:W-:-:S03]  /*08a0*/  UISETP.NE.AND UP1, UPT, UR6, URZ, UPT ;  /* 0x000000ff0600728c */ /* 0x000fc6000bf25270 */
[----:B------:R-:W-:Y:S08]  /*08b0*/  BRA.U !UP0, `(.L_x_23) ;  /* 0x0000000108ac7547 */ /* 0x000ff0000b800000 */
[----:B------:R-:W2:Y:S01]  /*08c0*/  LDCU UR5, c[0x0][0x3ac] ;  /* 0x00007580ff0577ac */ /* 0x000ea20008000800 */
[----:B01----:R-:W-:-:S05]  /*08d0*/  IMAD.WIDE.U32 R4, R29, 0x8, R12 ;  /* 0x000000081d047825 */ /* 0x003fca00078e000c */
[----:B------:R-:W3:Y:S04]  /*08e0*/  LDG.E.64 R18, desc[UR8][R4.64] ;  /* 0x0000000804127981 */ /* 0x000ee8000c1e1b00 */
[----:B------:R-:W4:Y:S04]  /*08f0*/  LDG.E.64 R10, desc[UR8][R4.64+0x8] ;  /* 0x00000808040a7981 */ /* 0x000f28000c1e1b00 */
[----:B------:R-:W5:Y:S01]  /*0900*/  LDG.E.64 R6, desc[UR8][R4.64+0x10] ;  /* 0x0000100804067981 */ /* 0x000f62000c1e1b00 */
[----:B--2---:R-:W-:-:S04]  /*0910*/  IMAD R21, R0, UR5, R29 ;  /* 0x0000000500157c24 */ /* 0x004fc8000f8e021d */
[----:B------:R-:W-:-:S06]  /*0920*/  IMAD.WIDE.U32 R22, R21, 0x8, R14 ;  /* 0x0000000815167825 */ /* 0x000fcc00078e000e */
[----:B------:R-:W3:Y:S01]  /*0930*/  LDG.E.64 R22, desc[UR8][R22.64] ;  /* 0x0000000816167981 */ /* 0x000ee2000c1e1b00 */
[----:B------:R-:W-:-:S05]  /*0940*/  IADD3 R17, PT, PT, R21, 0x1, RZ ;  /* 0x0000000115117810 */ /* 0x000fca0007ffe0ff */
[----:B------:R-:W-:Y:S01]  /*0950*/  IMAD.WIDE.U32 R16, R17, 0x8, R14 ;  /* 0x0000000811107825 */ /* 0x000fe200078e000e */
[----:B------:R-:W-:-:S05]  /*0960*/  IADD3 R9, PT, PT, R21, 0x2, RZ ;  /* 0x0000000215097810 */ /* 0x000fca0007ffe0ff */
[----:B------:R-:W4:Y:S01]  /*0970*/  LDG.E.64 R16, desc[UR8][R16.64] ;  /* 0x0000000810107981 */ /* 0x000f22000c1e1b00 */
[----:B------:R-:W-:Y:S01]  /*0980*/  IMAD.WIDE.U32 R8, R9, 0x8, R14 ;  /* 0x0000000809087825 */ /* 0x000fe200078e000e */
[----:B------:R-:W-:-:S05]  /*0990*/  IADD3 R25, PT, PT, R21, 0x3, RZ ;  /* 0x0000000315197810 */ /* 0x000fca0007ffe0ff */
[----:B------:R-:W5:Y:S01]  /*09a0*/  LDG.E.64 R8, desc[UR8][R8.64] ;  /* 0x0000000808087981 */ /* 0x000f62000c1e1b00 */
[----:B---3--:R-:W-:Y:S01]  /*09b0*/  DFMA R26, R18, R22, R26 ;  /* 0x00000016121a722b */ /* 0x008fe2000000001a */
[----:B------:R-:W-:Y:S02]  /*09c0*/  IMAD.WIDE.U32 R22, R25, 0x8, R14 ;  /* 0x0000000819167825 */ /* 0x000fe400078e000e */
[----:B------:R-:W2:Y:S04]  /*09d0*/  LDG.E.64 R18, desc[UR8][R4.64+0x18] ;  /* 0x0000180804127981 */ /* 0x000ea8000c1e1b00 */
[----:B------:R-:W2:Y:S01]  /*09e0*/  LDG.E.64 R22, desc[UR8][R22.64] ;  /* 0x0000000816167981 */ /* 0x000ea2000c1e1b00 */
[----:B------:R-:W-:Y:S01]  /*09f0*/  IADD3 R25, PT, PT, R21, 0x4, RZ ;  /* 0x0000000415197810 */ /* 0x000fe20007ffe0ff */
[----:B----4-:R-:W-:-:S04]  /*0a00*/  DFMA R10, R10, R16, R26 ;  /* 0x000000100a0a722b */ /* 0x010fc8000000001a */
[----:B------:R-:W-:Y:S01]  /*0a10*/  IMAD.WIDE.U32 R16, R25, 0x8, R14 ;  /* 0x0000000819107825 */ /* 0x000fe200078e000e */
[----:B------:R-:W-:-:S03]  /*0a20*/  IADD3 R27, PT, PT, R21, 0x5, RZ ;  /* 0x00000005151b7810 */ /* 0x000fc60007ffe0ff */
[----:B-----5:R-:W-:Y:S02]  /*0a30*/  DFMA R24, R6, R8, R10 ;  /* 0x000000080618722b */ /* 0x020fe4000000000a */
[----:B------:R-:W3:Y:S01]  /*0a40*/  LDG.E.64 R16, desc[UR8][R16.64] ;  /* 0x0000000810107981 */ /* 0x000ee2000c1e1b00 */
[----:B------:R-:W-:-:S03]  /*0a50*/  IMAD.WIDE.U32 R8, R27, 0x8, R14 ;  /* 0x000000081b087825 */ /* 0x000fc600078e000e */
[----:B------:R-:W3:Y:S01]  /*0a60*/  LDG.E.64 R10, desc[UR8][R4.64+0x20] ;  /* 0x00002008040a7981 */ /* 0x000ee2000c1e1b00 */
[----:B------:R-:W-:-:S03]  /*0a70*/  IADD3 R27, PT, PT, R21, 0x6, RZ ;  /* 0x00000006151b7810 */ /* 0x000fc60007ffe0ff */
[----:B------:R-:W4:Y:S04]  /*0a80*/  LDG.E.64 R8, desc[UR8][R8.64] ;  /* 0x0000000808087981 */ /* 0x000f28000c1e1b00 */
[----:B------:R-:W4:Y:S01]  /*0a90*/  LDG.E.64 R6, desc[UR8][R4.64+0x28] ;  /* 0x0000280804067981 */ /* 0x000f22000c1e1b00 */
[----:B--2---:R-:W-:Y:S01]  /*0aa0*/  DFMA R18, R18, R22, R24 ;  /* 0x000000161212722b */ /* 0x004fe20000000018 */
[--C-:B------:R-:W-:Y:S01]  /*0ab0*/  IMAD.WIDE.U32 R22, R27, 0x8, R14.reuse ;  /* 0x000000081b167825 */ /* 0x100fe200078e000e */
[----:B------:R-:W-:Y:S01]  /*0ac0*/  IADD3 R25, PT, PT, R21, 0x7, RZ ;  /* 0x0000000715197810 */ /* 0x000fe20007ffe0ff */
[----:B------:R-:W2:Y:S04]  /*0ad0*/  LDG.E.64 R26, desc[UR8][R4.64+0x38] ;  /* 0x00003808041a7981 */ /* 0x000ea8000c1e1b00 */
[----:B------:R-:W5:Y:S01]  /*0ae0*/  LDG.E.64 R20, desc[UR8][R4.64+0x30] ;  /* 0x0000300804147981 */ /* 0x000f62000c1e1b00 */
[----:B------:R-:W-:-:S03]  /*0af0*/  IMAD.WIDE.U32 R24, R25, 0x8, R14 ;  /* 0x0000000819187825 */ /* 0x000fc600078e000e */
[----:B------:R-:W5:Y:S04]  /*0b00*/  LDG.E.64 R22, desc[UR8][R22.64] ;  /* 0x0000000816167981 */ /* 0x000f68000c1e1b00 */
[----:B------:R-:W2:Y:S01]  /*0b10*/  LDG.E.64 R24, desc[UR8][R24.64] ;  /* 0x0000000818187981 */ /* 0x000ea2000c1e1b00 */
[----:B---3--:R-:W-:-:S08]  /*0b20*/  DFMA R10, R10, R16, R18 ;  /* 0x000000100a0a722b */ /* 0x008fd00000000012 */
[----:B----4-:R-:W-:Y:S01]  /*0b30*/  DFMA R6, R6, R8, R10 ;  /* 0x000000080606722b */ /* 0x010fe2000000000a */
[----:B------:R-:W-:-:S07]  /*0b40*/  IADD3 R29, PT, PT, R29, 0x8, RZ ;  /* 0x000000081d1d7810 */ /* 0x000fce0007ffe0ff */
[----:B-----5:R-:W-:-:S08]  /*0b50*/  DFMA R6, R20, R22, R6 ;  /* 0x000000161406722b */ /* 0x020fd00000000006 */
[----:B--2---:R-:W-:-:S11]  /*0b60*/  DFMA R26, R26, R24, R6 ;  /* 0x000000181a1a722b */ /* 0x004fd60000000006 */
.L_x_23:
[----:B------:R-:W-:Y:S05]  /*0b70*/  BRA.U !UP1, `(.L_x_20) ;  /* 0x0000000109b07547 */ /* 0x000fea000b800000 */
[----:B------:R-:W-:Y:S02]  /*0b80*/  UISETP.GE.U32.AND UP0, UPT, UR6, 0x4, UPT ;  /* 0x000000040600788c */ /* 0x000fe4000bf06070 */
[----:B------:R-:W-:-:S04]  /*0b90*/  ULOP3.LUT UR4, UR4, 0x3, URZ, 0xc0, !UPT ;  /* 0x0000000304047892 */ /* 0x000fc8000f8ec0ff */
[----:B------:R-:W-:-:S03]  /*0ba0*/  UISETP.NE.AND UP1, UPT, UR4, URZ, UPT ;  /* 0x000000ff0400728c */ /* 0x000fc6000bf25270 */
[----:B------:R-:W-:Y:S08]  /*0bb0*/  BRA.U !UP0, `(.L_x_24) ;  /* 0x00000001085c7547 */ /* 0x000ff0000b800000 */
[----:B------:R-:W2:Y:S01]  /*0bc0*/  LDCU UR5, c[0x0][0x3ac] ;  /* 0x00007580ff0577ac */ /* 0x000ea20008000800 */
[----:B-1----:R-:W-:-:S05]  /*0bd0*/  IMAD.WIDE.U32 R24, R29, 0x8, R12 ;  /* 0x000000081d187825 */ /* 0x002fca00078e000c */
[----:B0-----:R-:W3:Y:S04]  /*0be0*/  LDG.E.64 R4, desc[UR8][R24.64] ;  /* 0x0000000818047981 */ /* 0x001ee8000c1e1b00 */
[----:B------:R-:W4:Y:S04]  /*0bf0*/  LDG.E.64 R8, desc[UR8][R24.64+0x8] ;  /* 0x0000080818087981 */ /* 0x000f28000c1e1b00 */
[----:B------:R-:W5:Y:S01]  /*0c00*/  LDG.E.64 R22, desc[UR8][R24.64+0x18] ;  /* 0x0000180818167981 */ /* 0x000f62000c1e1b00 */
[----:B--2---:R-:W-:-:S04]  /*0c10*/  IMAD R17, R0, UR5, R29 ;  /* 0x0000000500117c24 */ /* 0x004fc8000f8e021d */
[C---:B------:R-:W-:Y:S01]  /*0c20*/  IMAD.WIDE.U32 R6, R17.reuse, 0x8, R14 ;  /* 0x0000000811067825 */ /* 0x040fe200078e000e */
[----:B------:R-:W-:-:S05]  /*0c30*/  IADD3 R11, PT, PT, R17, 0x1, RZ ;  /* 0x00000001110b7810 */ /* 0x000fca0007ffe0ff */
[----:B------:R-:W3:Y:S01]  /*0c40*/  LDG.E.64 R6, desc[UR8][R6.64] ;  /* 0x0000000806067981 */ /* 0x000ee2000c1e1b00 */
[----:B------:R-:W-:Y:S01]  /*0c50*/  IMAD.WIDE.U32 R10, R11, 0x8, R14 ;  /* 0x000000080b0a7825 */ /* 0x000fe200078e000e */
[----:B------:R-:W-:-:S05]  /*0c60*/  IADD3 R19, PT, PT, R17, 0x2, RZ ;  /* 0x0000000211137810 */ /* 0x000fca0007ffe0ff */
[----:B------:R-:W4:Y:S01]  /*0c70*/  LDG.E.64 R10, desc[UR8][R10.64] ;  /* 0x000000080a0a7981 */ /* 0x000f22000c1e1b00 */
[--C-:B------:R-:W-:Y:S01]  /*0c80*/  IMAD.WIDE.U32 R18, R19, 0x8, R14.reuse ;  /* 0x0000000813127825 */ /* 0x100fe200078e000e */
[----:B------:R-:W-:Y:S02]  /*0c90*/  IADD3 R21, PT, PT, R17, 0x3, RZ ;  /* 0x0000000311157810 */ /* 0x000fe40007ffe0ff */
[----:B------:R-:W2:Y:S04]  /*0ca0*/  LDG.E.64 R16, desc[UR8][R24.64+0x10] ;  /* 0x0000100818107981 */ /* 0x000ea8000c1e1b00 */
[----:B------:R-:W2:Y:S01]  /*0cb0*/  LDG.E.64 R18, desc[UR8][R18.64] ;  /* 0x0000000812127981 */ /* 0x000ea2000c1e1b00 */
[----:B------:R-:W-:-:S06]  /*0cc0*/  IMAD.WIDE.U32 R20, R21, 0x8, R14 ;  /* 0x0000000815147825 */ /* 0x000fcc00078e000e */
[----:B------:R-:W5:Y:S01]  /*0cd0*/  LDG.E.64 R20, desc[UR8][R20.64] ;  /* 0x0000000814147981 */ /* 0x000f62000c1e1b00 */
[----:B------:R-:W-:Y:S01]  /*0ce0*/  IADD3 R29, PT, PT, R29, 0x4, RZ ;  /* 0x000000041d1d7810 */ /* 0x000fe20007ffe0ff */
[----:B---3--:R-:W-:-:S08]  /*0cf0*/  DFMA R4, R4, R6, R26 ;  /* 0x000000060404722b */ /* 0x008fd0000000001a */
[----:B----4-:R-:W-:-:S08]  /*0d00*/  DFMA R4, R8, R10, R4 ;  /* 0x0000000a0804722b */ /* 0x010fd00000000004 */
[----:B--2---:R-:W-:-:S08]  /*0d10*/  DFMA R4, R16, R18, R4 ;  /* 0x000000121004722b */ /* 0x004fd00000000004 */
[----:B-----5:R-:W-:-:S11]  /*0d20*/  DFMA R26, R22, R20, R4 ;  /* 0x00000014161a722b */ /* 0x020fd60000000004 */
.L_x_24:
[----:B------:R-:W-:Y:S05]  /*0d30*/  BRA.U !UP1, `(.L_x_20) ;  /* 0x0000000109407547 */ /* 0x000fea000b800000 */
[----:B------:R-:W2:Y:S01]  /*0d40*/  LDCU UR5, c[0x0][0x3ac] ;  /* 0x00007580ff0577ac */ /* 0x000ea20008000800 */
[----:B-1----:R-:W-:Y:S01]  /*0d50*/  IMAD.WIDE.U32 R12, R29, 0x8, R12 ;  /* 0x000000081d0c7825 */ /* 0x002fe200078e000c */
[----:B------:R-:W-:-:S03]  /*0d60*/  UIADD3 UR4, UPT, UPT, -UR4, URZ, URZ ;  /* 0x000000ff04047290 */ /* 0x000fc6000fffe1ff */
[----:B--2---:R-:W-:-:S09]  /*0d70*/  IMAD R29, R0, UR5, R29 ;  /* 0x00000005001d7c24 */ /* 0x004fd2000f8e021d */
.L_x_25:
[----:B0-----:R-:W-:Y:S01]  /*0d80*/  IMAD.WIDE.U32 R6, R29, 0x8, R14 ;  /* 0x000000081d067825 */ /* 0x001fe200078e000e */
        /* <DEDUP_REMOVED lines=11> */
.L_x_20:
[----:B0-----:R-:W0:Y:S01]  /*0e40*/  LDC.64 R4, c[0x0][0x398] ;  /* 0x0000e600ff047b82 */ /* 0x001e220000000a00 */
[----:B------:R-:W-:-:S05]  /*0e50*/  IADD3 R3, PT, PT, R0, 0x1, R3 ;  /* 0x0000000100037810 */ /* 0x000fca0007ffe003 */
[----:B0-----:R-:W-:-:S05]  /*0e60*/  IMAD.WIDE.U32 R2, R3, 0x8, R4 ;  /* 0x0000000803027825 */ /* 0x001fca00078e0004 */
[----:B------:R-:W-:Y:S01]  /*0e70*/  STG.E.64 desc[UR8][R2.64], R26 ;  /* 0x0000001a02007986 */ /* 0x000fe2000c101b08 */
[----:B------:R-:W-:Y:S05]  /*0e80*/  EXIT ;  /* 0x000000000000794d */ /* 0x000fea0003800000 */
.L_x_26:
        /* <DEDUP_REMOVED lines=15> */
.L_x_135:


//--------------------- .text._Z25calc_gradlapl_and_collectIfEvPPT_S2_S2_S1_iiii --------------------------
	.section	.text._Z25calc_gradlapl_and_collectIfEvPPT_S2_S2_S1_iiii,"ax",@progbits
	.align	128
        .global         _Z25calc_gradlapl_and_collectIfEvPPT_S2_S2_S1_iiii
        .type           _Z25calc_gradlapl_and_collectIfEvPPT_S2_S2_S1_iiii,@function
        .size           _Z25calc_gradlapl_and_collectIfEvPPT_S2_S2_S1_iiii,(.L_x_136 - _Z25calc_gradlapl_and_collectIfEvPPT_S2_S2_S1_iiii)
        .other          _Z25calc_gradlapl_and_collectIfEvPPT_S2_S2_S1_iiii,@"STO_CUDA_ENTRY STV_DEFAULT"
_Z25calc_gradlapl_and_collectIfEvPPT_S2_S2_S1_iiii:
.text._Z25calc_gradlapl_and_collectIfEvPPT_S2_S2_S1_iiii:
[----:B------:R-:W-:Y:S01]  /*0000*/  LDC R1, c[0x0][0x37c] ;  /* 0x0000df00ff017b82 */ /* 0x000fe20000000800 */
[----:B------:R-:W0:Y:S01]  /*0010*/  S2R R0, SR_TID.X ;  /* 0x0000000000007919 */ /* 0x000e220000002100 */
[----:B------:R-:W1:Y:S01]  /*0020*/  LDCU.64 UR8, c[0x0][0x358] ;  /* 0x00006b00ff0877ac */ /* 0x000e620008000a00 */
[----:B------:R-:W-:Y:S01]  /*0030*/  BSSY.RECONVERGENT B0, `(.L_x_27) ;  /* 0x000001a000007945 */ /* 0x000fe20003800200 */
[----:B------:R-:W2:Y:S01]  /*0040*/  S2R R13, SR_CTAID.X ;  /* 0x00000000000d7919 */ /* 0x000ea20000002500 */
[C---:B0-----:R-:W-:Y:S02]  /*0050*/  ISETP.NE.AND P0, PT, R0.reuse, RZ, PT ;  /* 0x000000ff0000720c */ /* 0x041fe40003f05270 */
[----:B------:R-:W-:Y:S02]  /*0060*/  ISETP.GT.U32.AND P1, PT, R0, 0x3, PT ;  /* 0x000000030000780c */ /* 0x000fe40003f24070 */
[----:B--2---:R-:W-:-:S09]  /*0070*/  LEA R3, R13, R13, 0x2 ;  /* 0x0000000d0d037211 */ /* 0x004fd200078e10ff */
        /* <DEDUP_REMOVED lines=15> */
[----:B------:R-:W3:Y:S01]  /*0170*/  LDG.E R11, desc[UR8][R10.64] ;  /* 0x000000080a0b7981 */ /* 0x000ee2000c1e1900 */
[----:B------:R-:W-:Y:S02]  /*0180*/  UMOV UR4, 0x400 ;  /* 0x0000040000047882 */ /* 0x000fe40000000000 */
[----:B0-----:R-:W-:Y:S01]  /*0190*/  ULEA UR4, UR5, UR4, 0x18 ;  /* 0x0000000405047291 */ /* 0x001fe2000f8ec0ff */
[----:B-1----:R-:W-:-:S08]  /*01a0*/  IMAD.WIDE R8, R3, 0x4, R8 ;  /* 0x0000000403087825 */ /* 0x002fd000078e0208 */
[----:B--2---:R0:W-:Y:S04]  /*01b0*/  STS.128 [UR4], R4 ;  /* 0x00000004ff007988 */ /* 0x0041e80008000c04 */
[----:B---3--:R0:W-:Y:S02]  /*01c0*/  STG.E desc[UR8][R8.64], R11 ;  /* 0x0000000b08007986 */ /* 0x0081e4000c101908 */
.L_x_28:
[----:B------:R-:W-:Y:S05]  /*01d0*/  BSYNC.RECONVERGENT B0 ;  /* 0x0000000000007941 */ /* 0x000fea0003800200 */
.L_x_27:
        /* <DEDUP_REMOVED lines=10> */
[----:B0-----:R-:W-:Y:S01]  /*0280*/  MOV R7, RZ ;  /* 0x000000ff00077202 */ /* 0x001fe20000000f00 */
[----:B-1----:R-:W-:-:S09]  /*0290*/  ULEA UR5, UR6, UR5, 0x18 ;  /* 0x0000000506057291 */ /* 0x002fd2000f8ec0ff */
[----:B------:R-:W0:Y:S01]  /*02a0*/  LDS.128 R8, [UR5] ;  /* 0x00000005ff087984 */ /* 0x000e220008000c00 */
        /* <DEDUP_REMOVED lines=8> */
.L_x_31:
[----:B-1----:R-:W-:Y:S02]  /*0330*/  IMAD R17, R0, UR7, R5 ;  /* 0x0000000700117c24 */ /* 0x002fe4000f8e0205 */
[----:B0-----:R-:W-:-:S04]  /*0340*/  IMAD.WIDE.U32 R18, R5, 0x4, R8 ;  /* 0x0000000405127825 */ /* 0x001fc800078e0008 */
[C-C-:B------:R-:W-:Y:S01]  /*0350*/  IMAD.WIDE.U32 R14, R17.reuse, 0x4, R10.reuse ;  /* 0x00000004110e7825 */ /* 0x140fe200078e000a */
[----:B------:R-:W2:Y:S04]  /*0360*/  LDG.E R2, desc[UR8][R18.64] ;  /* 0x0000000812027981 */ /* 0x000ea8000c1e1900 */
[----:B------:R-:W2:Y:S01]  /*0370*/  LDG.E R16, desc[UR8][R14.64] ;  /* 0x000000080e107981 */ /* 0x000ea2000c1e1900 */
        /* <DEDUP_REMOVED lines=9> */
[--C-:B------:R-:W-:Y:S01]  /*0410*/  IMAD.WIDE.U32 R26, R27, 0x4, R10.reuse ;  /* 0x000000041b1a7825 */ /* 0x100fe200078e000a */
[----:B------:R-:W-:Y:S01]  /*0420*/  IADD3 R23, PT, PT, R17, 0x5, RZ ;  /* 0x0000000511177810 */ /* 0x000fe20007ffe0ff */
[----:B------:R1:W5:Y:S04]  /*0430*/  LDG.E R29, desc[UR8][R28.64] ;  /* 0x000000081c1d7981 */ /* 0x000368000c1e1900 */
[----:B------:R-:W5:Y:S01]  /*0440*/  LDG.E R14, desc[UR8][R18.64+0x8] ;  /* 0x00000808120e7981 */ /* 0x000f62000c1e1900 */
[----:B------:R-:W-:Y:S01]  /*0450*/  IMAD.WIDE.U32 R24, R25, 0x4, R10 ;  /* 0x0000000419187825 */ /* 0x000fe200078e000a */
[----:B------:R-:W-:-:S02]  /*0460*/  IADD3 R22, PT, PT, R17, 0x6, RZ ;  /* 0x0000000611167810 */ /* 0x000fc40007ffe0ff */
[----:B------:R-:W4:Y:S01]  /*0470*/  LDG.E R27, desc[UR8][R26.64] ;  /* 0x000000081a1b7981 */ /* 0x000f22000c1e1900 */
[----:B0-----:R-:W-:-:S03]  /*0480*/  IMAD.WIDE.U32 R20, R23, 0x4, R10 ;  /* 0x0000000417147825 */ /* 0x001fc600078e000a */
[----:B------:R0:W4:Y:S01]  /*0490*/  LDG.E R15, desc[UR8][R24.64] ;  /* 0x00000008180f7981 */ /* 0x000122000c1e1900 */
[--C-:B------:R-:W-:Y:S01]  /*04a0*/  IMAD.WIDE.U32 R22, R22, 0x4, R10.reuse ;  /* 0x0000000416167825 */ /* 0x100fe200078e000a */
[----:B-1----:R-:W-:Y:S02]  /*04b0*/  IADD3 R28, PT, PT, R17, 0x7, RZ ;  /* 0x00000007111c7810 */ /* 0x002fe40007ffe0ff */
[----:B------:R1:W4:Y:S04]  /*04c0*/  LDG.E R21, desc[UR8][R20.64] ;  /* 0x0000000814157981 */ /* 0x000328000c1e1900 */
[----:B------:R-:W4:Y:S01]  /*04d0*/  LDG.E R23, desc[UR8][R22.64] ;  /* 0x0000000816177981 */ /* 0x000f22000c1e1900 */
[----:B0-----:R-:W-:-:S03]  /*04e0*/  IMAD.WIDE.U32 R24, R28, 0x4, R10 ;  /* 0x000000041c187825 */ /* 0x001fc600078e000a */
[----:B------:R-:W4:Y:S04]  /*04f0*/  LDG.E R26, desc[UR8][R18.64+0x18] ;  /* 0x00001808121a7981 */ /* 0x000f28000c1e1900 */
[----:B------:R0:W4:Y:S04]  /*0500*/  LDG.E R24, desc[UR8][R24.64] ;  /* 0x0000000818187981 */ /* 0x000128000c1e1900 */
[----:B------:R-:W4:Y:S01]  /*0510*/  LDG.E R28, desc[UR8][R18.64+0x1c] ;  /* 0x00001c08121c7981 */ /* 0x000f22000c1e1900 */
[----:B--2---:R-:W-:-:S03]  /*0520*/  FFMA R13, R2, R16, R13 ;  /* 0x00000010020d7223 */ /* 0x004fc6000000000d */
[----:B------:R-:W2:Y:S04]  /*0530*/  LDG.E R2, desc[UR8][R18.64+0x10] ;  /* 0x0000100812027981 */ /* 0x000ea8000c1e1900 */
[----:B------:R-:W2:Y:S01]  /*0540*/  LDG.E R16, desc[UR8][R18.64+0x14] ;  /* 0x0000140812107981 */ /* 0x000ea2000c1e1900 */
[----:B---3--:R-:W-:-:S04]  /*0550*/  FFMA R13, R6, R4, R13 ;  /* 0x00000004060d7223 */ /* 0x008fc8000000000d */
[----:B-----5:R-:W-:Y:S01]  /*0560*/  FFMA R13, R14, R29, R13 ;  /* 0x0000001d0e0d7223 */ /* 0x020fe2000000000d */
[----:B------:R-:W-:-:S03]  /*0570*/  IADD3 R29, PT, PT, R17, 0x8, RZ ;  /* 0x00000008111d7810 */ /* 0x000fc60007ffe0ff */
[----:B----4-:R-:W-:Y:S01]  /*0580*/  FFMA R13, R12, R27, R13 ;  /* 0x0000001b0c0d7223 */ /* 0x010fe2000000000d */
[C---:B------:R-:W-:Y:S02]  /*0590*/  IADD3 R12, PT, PT, R17.reuse, 0x9, RZ ;  /* 0x00000009110c7810 */ /* 0x040fe40007ffe0ff */
[C---:B-1----:R-:W-:Y:S02]  /*05a0*/  IADD3 R20, PT, PT, R17.reuse, 0xa, RZ ;  /* 0x0000000a11147810 */ /* 0x042fe40007ffe0ff */
[C---:B0-----:R-:W-:Y:S02]  /*05b0*/  IADD3 R25, PT, PT, R17.reuse, 0xb, RZ ;  /* 0x0000000b11197810 */ /* 0x041fe40007ffe0ff */
[----:B------:R-:W-:Y:S01]  /*05c0*/  IADD3 R6, PT, PT, R17, 0xd, RZ ;  /* 0x0000000d11067810 */ /* 0x000fe20007ffe0ff */
[----:B--2---:R-:W-:Y:S01]  /*05d0*/  FFMA R27, R2, R15, R13 ;  /* 0x0000000f021b7223 */ /* 0x004fe2000000000d */
[----:B------:R-:W-:Y:S02]  /*05e0*/  IMAD.WIDE.U32 R14, R29, 0x4, R10 ;  /* 0x000000041d0e7825 */ /* 0x000fe400078e000a */
[----:B------:R-:W2:Y:S02]  /*05f0*/  LDG.E R29, desc[UR8][R18.64+0x24] ;  /* 0x00002408121d7981 */ /* 0x000ea4000c1e1900 */
[----:B------:R-:W-:Y:S01]  /*0600*/  FFMA R27, R16, R21, R27 ;  /* 0x00000015101b7223 */ /* 0x000fe2000000001b */
[----:B------:R-:W-:Y:S01]  /*0610*/  IMAD.WIDE.U32 R12, R12, 0x4, R10 ;  /* 0x000000040c0c7825 */ /* 0x000fe200078e000a */
[----:B------:R-:W3:Y:S03]  /*0620*/  LDG.E R14, desc[UR8][R14.64] ;  /* 0x000000080e0e7981 */ /* 0x000ee6000c1e1900 */
[----:B------:R-:W-:-:S02]  /*0630*/  FFMA R23, R26, R23, R27 ;  /* 0x000000171a177223 */ /* 0x000fc4000000001b */
[----:B------:R-:W3:Y:S01]  /*0640*/  LDG.E R27, desc[UR8][R18.64+0x20] ;  /* 0x00002008121b7981 */ /* 0x000ee2000c1e1900 */
[----:B------:R-:W-:-:S04]  /*0650*/  IMAD.WIDE.U32 R20, R20, 0x4, R10 ;  /* 0x0000000414147825 */ /* 0x000fc800078e000a */
[----:B------:R-:W-:Y:S01]  /*0660*/  FFMA R28, R28, R24, R23 ;  /* 0x000000181c1c7223 */ /* 0x000fe20000000017 */
[----:B------:R-:W-:Y:S01]  /*0670*/  IADD3 R24, PT, PT, R17, 0xc, RZ ;  /* 0x0000000c11187810 */ /* 0x000fe20007ffe0ff */
[----:B------:R0:W2:Y:S01]  /*0680*/  LDG.E R2, desc[UR8][R12.64] ;  /* 0x000000080c027981 */ /* 0x0000a2000c1e1900 */
[--C-:B------:R-:W-:Y:S01]  /*0690*/  IMAD.WIDE.U32 R22, R25, 0x4, R10.reuse ;  /* 0x0000000419167825 */ /* 0x100fe200078e000a */
[----:B------:R-:W-:Y:S02]  /*06a0*/  IADD3 R16, PT, PT, R17, 0xe, RZ ;  /* 0x0000000e11107810 */ /* 0x000fe40007ffe0ff */
[----:B------:R1:W4:Y:S01]  /*06b0*/  LDG.E R4, desc[UR8][R20.64] ;  /* 0x0000000814047981 */ /* 0x000322000c1e1900 */
[----:B------:R-:W-:-:S03]  /*06c0*/  IMAD.WIDE.U32 R24, R24, 0x4, R10 ;  /* 0x0000000418187825 */ /* 0x000fc600078e000a */
[----:B------:R-:W4:Y:S01]  /*06d0*/  LDG.E R15, desc[UR8][R18.64+0x28] ;  /* 0x00002808120f7981 */ /* 0x000f22000c1e1900 */
[----:B0-----:R-:W-:-:S03]  /*06e0*/  IMAD.WIDE.U32 R12, R6, 0x4, R10 ;  /* 0x00000004060c7825 */ /* 0x001fc600078e000a */
[----:B------:R-:W5:Y:S01]  /*06f0*/  LDG.E R23, desc[UR8][R22.64] ;  /* 0x0000000816177981 */ /* 0x000f62000c1e1900 */
[----:B-1----:R-:W-:-:S03]  /*0700*/  IMAD.WIDE.U32 R20, R16, 0x4, R10 ;  /* 0x0000000410147825 */ /* 0x002fc600078e000a */
[----:B------:R-:W5:Y:S01]  /*0710*/  LDG.E R6, desc[UR8][R18.64+0x2c] ;  /* 0x00002c0812067981 */ /* 0x000f62000c1e1900 */
[----:B------:R-:W-:-:S03]  /*0720*/  IADD3 R17, PT, PT, R17, 0xf, RZ ;  /* 0x0000000f11117810 */ /* 0x000fc60007ffe0ff */
[----:B------:R-:W5:Y:S04]  /*0730*/  LDG.E R24, desc[UR8][R24.64] ;  /* 0x0000000818187981 */ /* 0x000f68000c1e1900 */
[----:B------:R-:W5:Y:S01]  /*0740*/  LDG.E R26, desc[UR8][R18.64+0x30] ;  /* 0x00003008121a7981 */ /* 0x000f62000c1e1900 */
[----:B------:R-:W-:-:S03]  /*0750*/  IMAD.WIDE.U32 R16, R17, 0x4, R10 ;  /* 0x0000000411107825 */ /* 0x000fc600078e000a */
[----:B------:R-:W5:Y:S04]  /*0760*/  LDG.E R20, desc[UR8][R20.64] ;  /* 0x0000000814147981 */ /* 0x000f68000c1e1900 */
[----:B------:R-:W5:Y:S04]  /*0770*/  LDG.E R12, desc[UR8][R12.64] ;  /* 0x000000080c0c7981 */ /* 0x000f68000c1e1900 */
[----:B------:R-:W5:Y:S04]  /*0780*/  LDG.E R22, desc[UR8][R18.64+0x3c] ;  /* 0x00003c0812167981 */ /* 0x000f68000c1e1900 */
[----:B------:R-:W5:Y:S04]  /*0790*/  LDG.E R21, desc[UR8][R18.64+0x34] ;  /* 0x0000340812157981 */ /* 0x000f68000c1e1900 */
[----:B------:R-:W5:Y:S04]  /*07a0*/  LDG.E R13, desc[UR8][R18.64+0x38] ;  /* 0x00003808120d7981 */ /* 0x000f68000c1e1900 */
[----:B------:R-:W5:Y:S01]  /*07b0*/  LDG.E R17, desc[UR8][R16.64] ;  /* 0x0000000810117981 */ /* 0x000f62000c1e1900 */
[----:B------:R-:W-:-:S04]  /*07c0*/  IADD3 R5, PT, PT, R5, 0x10, RZ ;  /* 0x0000001005057810 */ /* 0x000fc80007ffe0ff */
[----:B------:R-:W-:Y:S01]  /*07d0*/  ISETP.NE.AND P0, PT, R5, R7, PT ;  /* 0x000000070500720c */ /* 0x000fe20003f05270 */
[----:B---3--:R-:W-:-:S04]  /*07e0*/  FFMA R14, R27, R14, R28 ;  /* 0x0000000e1b0e7223 */ /* 0x008fc8000000001c */
[----:B--2---:R-:W-:-:S04]  /*07f0*/  FFMA R2, R29, R2, R14 ;  /* 0x000000021d027223 */ /* 0x004fc8000000000e */
[----:B----4-:R-:W-:-:S04]  /*0800*/  FFMA R15, R15, R4, R2 ;  /* 0x000000040f0f7223 */ /* 0x010fc80000000002 */
[----:B-----5:R-:W-:-:S04]  /*0810*/  FFMA R15, R6, R23, R15 ;  /* 0x00000017060f7223 */ /* 0x020fc8000000000f */
[----:B------:R-:W-:-:S04]  /*0820*/  FFMA R24, R26, R24, R15 ;  /* 0x000000181a187223 */ /* 0x000fc8000000000f */
[----:B------:R-:W-:-:S04]  /*0830*/  FFMA R12, R21, R12, R24 ;  /* 0x0000000c150c7223 */ /* 0x000fc80000000018 */
[----:B------:R-:W-:-:S04]  /*0840*/  FFMA R13, R13, R20, R12 ;  /* 0x000000140d0d7223 */ /* 0x000fc8000000000c */
[----:B------:R-:W-:Y:S01]  /*0850*/  FFMA R13, R22, R17, R13 ;  /* 0x00000011160d7223 */ /* 0x000fe2000000000d */
[----:B------:R-:W-:Y:S06]  /*0860*/  @P0 BRA `(.L_x_31) ;  /* 0xfffffff800b00947 */ /* 0x000fec000383ffff */
.L_x_30:
        /* <DEDUP_REMOVED lines=30> */
[----:B-1----:R-:W-:-:S04]  /*0a50*/  IMAD.WIDE.U32 R14, R20, 0x4, R10 ;  /* 0x00000004140e7825 */ /* 0x002fc800078e000a */
[--C-:B------:R-:W-:Y:S01]  /*0a60*/  IMAD.WIDE.U32 R18, R29, 0x4, R10.reuse ;  /* 0x000000041d127825 */ /* 0x100fe200078e000a */
[----:B------:R-:W5:Y:S04]  /*0a70*/  LDG.E R24, desc[UR8][R4.64+0x14] ;  /* 0x0000140804187981 */ /* 0x000f68000c1e1900 */
        /* <DEDUP_REMOVED lines=15> */
.L_x_32:
        /* <DEDUP_REMOVED lines=28> */
.L_x_33:
[----:B------:R-:W-:Y:S05]  /*0d30*/  BRA.U !UP1, `(.L_x_29) ;  /* 0x0000000109447547 */ /* 0x000fea000b800000 */
[----:B------:R-:W1:Y:S01]  /*0d40*/  LDCU UR5, c[0x0][0x3ac] ;  /* 0x00007580ff0577ac */ /* 0x000e620008000800 */
[----:B0-----:R-:W-:Y:S01]  /*0d50*/  IMAD.WIDE.U32 R8, R7, 0x4, R8 ;  /* 0x0000000407087825 */ /* 0x001fe200078e0008 */
[----:B------:R-:W-:-:S04]  /*0d60*/  UIADD3 UR4, UPT, UPT, -UR4, URZ, URZ ;  /* 0x000000ff04047290 */ /* 0x000fc8000fffe1ff */
[----:B------:R-:W-:Y:S01]  /*0d70*/  MOV R15, R9 ;  /* 0x00000009000f7202 */ /* 0x000fe20000000f00 */
[----:B-1----:R-:W-:-:S07]  /*0d80*/  IMAD R9, R0, UR5, R7 ;  /* 0x0000000500097c24 */ /* 0x002fce000f8e0207 */
.L_x_34:
[----:B------:R-:W-:Y:S01]  /*0d90*/  IMAD.WIDE.U32 R4, R9, 0x4, R10 ;  /* 0x0000000409047825 */ /* 0x000fe200078e000a */
[----:B------:R-:W-:Y:S02]  /*0da0*/  MOV R6, R8 ;  /* 0x0000000800067202 */ /* 0x000fe40000000f00 */
[----:B------:R-:W-:-:S03]  /*0db0*/  MOV R7, R15 ;  /* 0x0000000f00077202 */ /* 0x000fc60000000f00 */
[----:B------:R-:W2:Y:S04]  /*0dc0*/  LDG.E R4, desc[UR8][R4.64] ;  /* 0x0000000804047981 */ /* 0x000ea8000c1e1900 */
[----:B------:R-:W2:Y:S01]  /*0dd0*/  LDG.E R2, desc[UR8][R6.64] ;  /* 0x0000000806027981 */ /* 0x000ea2000c1e1900 */
[----:B------:R-:W-:-:S04]  /*0de0*/  UIADD3 UR4, UPT, UPT, UR4, 0x1, URZ ;  /* 0x0000000104047890 */ /* 0x000fc8000fffe0ff */
[----:B------:R-:W-:Y:S01]  /*0df0*/  UISETP.NE.AND UP0, UPT, UR4, URZ, UPT ;  /* 0x000000ff0400728c */ /* 0x000fe2000bf05270 */
[----:B------:R-:W-:Y:S02]  /*0e00*/  IADD3 R8, P0, PT, R8, 0x4, RZ ;  /* 0x0000000408087810 */ /* 0x000fe40007f1e0ff */
[----:B------:R-:W-:Y:S02]  /*0e10*/  IADD3 R9, PT, PT, R9, 0x1, RZ ;  /* 0x0000000109097810 */ /* 0x000fe40007ffe0ff */
[----:B------:R-:W-:Y:S01]  /*0e20*/  IADD3.X R15, PT, PT, RZ, R15, RZ, P0, !PT ;  /* 0x0000000fff0f7210 */ /* 0x000fe200007fe4ff */
[----:B--2---:R-:W-:-:S03]  /*0e30*/  FFMA R13, R2, R4, R13 ;  /* 0x00000004020d7223 */ /* 0x004fc6000000000d */
[----:B------:R-:W-:Y:S05]  /*0e40*/  BRA.U UP0, `(.L_x_34) ;  /* 0xfffffffd00d07547 */ /* 0x000fea000b83ffff */
.L_x_29:
[----:B0-----:R-:W0:Y:S01]  /*0e50*/  LDC.64 R4, c[0x0][0x398] ;  /* 0x0000e600ff047b82 */ /* 0x001e220000000a00 */
[----:B------:R-:W-:-:S05]  /*0e60*/  IADD3 R3, PT, PT, R0, 0x1, R3 ;  /* 0x0000000100037810 */ /* 0x000fca0007ffe003 */
[----:B0-----:R-:W-:-:S05]  /*0e70*/  IMAD.WIDE.U32 R2, R3, 0x4, R4 ;  /* 0x0000000403027825 */ /* 0x001fca00078e0004 */
[----:B------:R-:W-:Y:S01]  /*0e80*/  STG.E desc[UR8][R2.64], R13 ;  /* 0x0000000d02007986 */ /* 0x000fe2000c101908 */
[----:B------:R-:W-:Y:S05]  /*0e90*/  EXIT ;  /* 0x000000000000794d */ /* 0x000fea0003800000 */
.L_x_35:
        /* <DEDUP_REMOVED lines=14> */
.L_x_136:


//--------------------- .text._Z17copy_update_blockIdEvPPT_S2_S2_S2_iii --------------------------
	.section	.text._Z17copy_update_blockIdEvPPT_S2_S2_S2_iii,"ax",@progbits
	.align	128
        .global         _Z17copy_update_blockIdEvPPT_S2_S2_S2_iii
        .type           _Z17copy_update_blockIdEvPPT_S2_S2_S2_iii,@function
        .size           _Z17copy_update_blockIdEvPPT_S2_S2_S2_iii,(.L_x_137 - _Z17copy_update_blockIdEvPPT_S2_S2_S2_iii)
        .other          _Z17copy_update_blockIdEvPPT_S2_S2_S2_iii,@"STO_CUDA_ENTRY STV_DEFAULT"
_Z17copy_update_blockIdEvPPT_S2_S2_S2_iii:
.text._Z17copy_update_blockIdEvPPT_S2_S2_S2_iii:
[----:B------:R-:W-:Y:S01]  /*0000*/  LDC R1, c[0x0][0x37c] ;  /* 0x0000df00ff017b82 */ /* 0x000fe20000000800 */
[----:B------:R-:W0:Y:S07]  /*0010*/  S2R R0, SR_TID.X ;  /* 0x0000000000007919 */ /* 0x000e2e0000002100 */
[----:B------:R-:W1:Y:S01]  /*0020*/  LDC.64 R4, c[0x0][0x380] ;  /* 0x0000e000ff047b82 */ /* 0x000e620000000a00 */
[----:B------:R-:W2:Y:S07]  /*0030*/  LDCU.64 UR6, c[0x0][0x358] ;  /* 0x00006b00ff0677ac */ /* 0x000eae0008000a00 */
[----:B------:R-:W3:Y:S08]  /*0040*/  LDC.64 R6, c[0x0][0x388] ;  /* 0x0000e200ff067b82 */ /* 0x000ef00000000a00 */
[----:B------:R-:W4:Y:S08]  /*0050*/  LDC.64 R8, c[0x0][0x398] ;  /* 0x0000e600ff087b82 */ /* 0x000f300000000a00 */
[----:B------:R-:W5:Y:S01]  /*0060*/  LDC.64 R10, c[0x0][0x390] ;  /* 0x0000e400ff0a7b82 */ /* 0x000f620000000a00 */
[----:B------:R-:W5:Y:S01]  /*0070*/  S2R R17, SR_CTAID.X ;  /* 0x0000000000117919 */ /* 0x000f620000002500 */
[----:B------:R-:W5:Y:S01]  /*0080*/  LDCU UR8, c[0x0][0x3a8] ;  /* 0x00007500ff0877ac */ /* 0x000f620008000800 */
[----:B0-----:R-:W-:-:S13]  /*0090*/  ISETP.NE.AND P0, PT, R0, RZ, PT ;  /* 0x000000ff0000720c */ /* 0x001fda0003f05270 */
[----:B------:R-:W1:Y:S02]  /*00a0*/  @!P0 S2R R3, SR_CTAID.Y ;  /* 0x0000000000038919 */ /* 0x000e640000002600 */
[----:B-1----:R-:W-:-:S04]  /*00b0*/  @!P0 IMAD.WIDE.U32 R4, R3, 0x8, R4 ;  /* 0x0000000803048825 */ /* 0x002fc800078e0004 */
[C---:B---3--:R-:W-:Y:S02]  /*00c0*/  @!P0 IMAD.WIDE.U32 R6, R3.reuse, 0x8, R6 ;  /* 0x0000000803068825 */ /* 0x048fe400078e0006 */
[----:B--2---:R-:W2:Y:S02]  /*00d0*/  @!P0 LDG.E.64 R4, desc[UR6][R4.64] ;  /* 0x0000000604048981 */ /* 0x004ea4000c1e1b00 */
[C---:B----4-:R-:W-:Y:S02]  /*00e0*/  @!P0 IMAD.WIDE.U32 R8, R3.reuse, 0x8, R8 ;  /* 0x0000000803088825 */ /* 0x050fe400078e0008 */
[----:B------:R-:W2:Y:S02]  /*00f0*/  @!P0 LDG.E.64 R6, desc[UR6][R6.64] ;  /* 0x0000000606068981 */ /* 0x000ea4000c1e1b00 */
[----:B-----5:R-:W-:Y:S02]  /*0100*/  @!P0 IMAD.WIDE.U32 R10, R3, 0x8, R10 ;  /* 0x00000008030a8825 */ /* 0x020fe400078e000a */
[----:B------:R-:W3:Y:S01]  /*0110*/  @!P0 LDG.E.64 R8, desc[UR6][R8.64] ;  /* 0x0000000608088981 */ /* 0x000ee2000c1e1b00 */
[----:B------:R-:W0:Y:S03]  /*0120*/  LDC R3, c[0x0][0x3a0] ;  /* 0x0000e800ff037b82 */ /* 0x000e260000000800 */
[----:B------:R-:W3:Y:S01]  /*0130*/  @!P0 LDG.E.64 R10, desc[UR6][R10.64] ;  /* 0x000000060a0a8981 */ /* 0x000ee2000c1e1b00 */
[----:B------:R-:W1:Y:S01]  /*0140*/  @!P0 S2R R15, SR_CgaCtaId ;  /* 0x00000000000f8919 */ /* 0x000e620000008800 */
[----:B------:R-:W-:-:S02]  /*0150*/  LEA R0, R17, R0, 0x8 ;  /* 0x0000000011007211 */ /* 0x000fc400078e40ff */
[----:B------:R-:W-:Y:S01]  /*0160*/  @!P0 MOV R2, 0x400 ;  /* 0x0000040000028802 */ /* 0x000fe20000000f00 */
[----:B0-----:R-:W-:-:S05]  /*0170*/  IMAD R13, R3, UR8, RZ ;  /* 0x00000008030d7c24 */ /* 0x001fca000f8e02ff */
[----:B------:R-:W-:Y:S01]  /*0180*/  ISETP.GE.AND P1, PT, R0, R13, PT ;  /* 0x0000000d0000720c */ /* 0x000fe20003f26270 */
[----:B------:R-:W-:Y:S01]  /*0190*/  BSSY.RECONVERGENT B0, `(.L_x_36) ;  /* 0x0000028000007945 */ /* 0x000fe20003800200 */
[----:B-1----:R-:W-:-:S05]  /*01a0*/  @!P0 LEA R13, R15, R2, 0x18 ;  /* 0x000000020f0d8211 */ /* 0x002fca00078ec0ff */
[----:B--2---:R0:W-:Y:S04]  /*01b0*/  @!P0 STS.128 [R13], R4 ;  /* 0x000000040d008388 */ /* 0x0041e80000000c00 */
[----:B---3--:R0:W-:Y:S01]  /*01c0*/  @!P0 STS.128 [R13+0x10], R8 ;  /* 0x000010080d008388 */ /* 0x0081e20000000c00 */
[----:B------:R-:W-:Y:S06]  /*01d0*/  BAR.SYNC.DEFER_BLOCKING 0x0 ;  /* 0x0000000000007b1d */ /* 0x000fec0000010000 */
[----:B------:R-:W-:Y:S05]  /*01e0*/  @P1 BRA `(.L_x_37) ;  /* 0x0000000000881947 */ /* 0x000fea0003800000 */
[----:B0-----:R-:W-:Y:S01]  /*01f0*/  IABS R7, R3 ;  /* 0x0000000300077213 */ /* 0x001fe20000000000 */
[----:B------:R-:W0:Y:S01]  /*0200*/  S2UR UR5, SR_CgaCtaId ;  /* 0x00000000000579c3 */ /* 0x000e220000008800 */
[----:B------:R-:W-:Y:S02]  /*0210*/  UMOV UR4, 0x400 ;  /* 0x0000040000047882 */ /* 0x000fe40000000000 */
[----:B------:R-:W1:Y:S08]  /*0220*/  I2F.RP R2, R7 ;  /* 0x0000000700027306 */ /* 0x000e700000209400 */
[----:B-1----:R-:W1:Y:S01]  /*0230*/  MUFU.RCP R2, R2 ;  /* 0x0000000200027308 */ /* 0x002e620000001000 */
[----:B0-----:R-:W-:Y:S01]  /*0240*/  ULEA UR4, UR5, UR4, 0x18 ;  /* 0x0000000405047291 */ /* 0x001fe2000f8ec0ff */
[----:B-1----:R-:W-:-:S06]  /*0250*/  IADD3 R4, PT, PT, R2, 0xffffffe, RZ ;  /* 0x0ffffffe02047810 */ /* 0x002fcc0007ffe0ff */
[----:B------:R0:W1:Y:S02]  /*0260*/  F2I.FTZ.U32.TRUNC.NTZ R5, R4 ;  /* 0x0000000400057305 */ /* 0x000064000021f000 */
[----:B0-----:R-:W-:Y:S02]  /*0270*/  HFMA2 R4, -RZ, RZ, 0, 0 ;  /* 0x00000000ff047431 */ /* 0x001fe400000001ff */
[----:B-1----:R-:W-:-:S04]  /*0280*/  IMAD.MOV R6, RZ, RZ, -R5 ;  /* 0x000000ffff067224 */ /* 0x002fc800078e0a05 */
[----:B------:R-:W-:Y:S01]  /*0290*/  IMAD R9, R6, R7, RZ ;  /* 0x0000000706097224 */ /* 0x000fe200078e02ff */
[----:B------:R-:W-:-:S03]  /*02a0*/  IABS R6, R0 ;  /* 0x0000000000067213 */ /* 0x000fc60000000000 */
[----:B------:R-:W-:-:S06]  /*02b0*/  IMAD.HI.U32 R5, R5, R9, R4 ;  /* 0x0000000905057227 */ /* 0x000fcc00078e0004 */
[----:B------:R-:W-:-:S04]  /*02c0*/  IMAD.HI.U32 R8, R5, R6, RZ ;  /* 0x0000000605087227 */ /* 0x000fc800078e00ff */
[----:B------:R-:W-:-:S04]  /*02d0*/  IMAD.MOV R2, RZ, RZ, -R8 ;  /* 0x000000ffff027224 */ /* 0x000fc800078e0a08 */
[----:B------:R-:W-:-:S05]  /*02e0*/  IMAD R2, R7, R2, R6 ;  /* 0x0000000207027224 */ /* 0x000fca00078e0206 */
[----:B------:R-:W-:-:S13]  /*02f0*/  ISETP.GT.U32.AND P2, PT, R7, R2, PT ;  /* 0x000000020700720c */ /* 0x000fda0003f44070 */
[-C--:B------:R-:W-:Y:S02]  /*0300*/  @!P2 IADD3 R2, PT, PT, R2, -R7.reuse, RZ ;  /* 0x800000070202a210 */ /* 0x080fe40007ffe0ff */
[----:B------:R-:W-:Y:S02]  /*0310*/  @!P2 IADD3 R8, PT, PT, R8, 0x1, RZ ;  /* 0x000000010808a810 */ /* 0x000fe40007ffe0ff */
[----:B------:R-:W-:Y:S02]  /*0320*/  ISETP.GE.U32.AND P0, PT, R2, R7, PT ;  /* 0x000000070200720c */ /* 0x000fe40003f06070 */
[----:B------:R-:W0:Y:S01]  /*0330*/  LDS.128 R4, [UR4+0x10] ;  /* 0x00001004ff047984 */ /* 0x000e220008000c00 */
[----:B------:R-:W-:Y:S02]  /*0340*/  LOP3.LUT R2, R0, R3, RZ, 0x3c, !PT ;  /* 0x0000000300027212 */ /* 0x000fe400078e3cff */
[----:B------:R-:W-:Y:S02]  /*0350*/  ISETP.NE.AND P2, PT, R3, RZ, PT ;  /* 0x000000ff0300720c */ /* 0x000fe40003f45270 */
[----:B------:R-:W-:-:S06]  /*0360*/  ISETP.GE.AND P1, PT, R2, RZ, PT ;  /* 0x000000ff0200720c */ /* 0x000fcc0003f26270 */
[----:B------:R-:W-:-:S07]  /*0370*/  @P0 VIADD R8, R8, 0x1 ;  /* 0x0000000108080836 */ /* 0x000fce0000000000 */
[----:B------:R-:W-:Y:S02]  /*0380*/  @!P1 IADD3 R8, PT, PT, -R8, RZ, RZ ;  /* 0x000000ff08089210 */ /* 0x000fe40007ffe1ff */
[----:B------:R-:W-:-:S04]  /*0390*/  @!P2 LOP3.LUT R8, RZ, R3, RZ, 0x33, !PT ;  /* 0x00000003ff08a212 */ /* 0x000fc800078e33ff */
[----:B------:R-:W-:-:S05]  /*03a0*/  IADD3 R9, PT, PT, -R8, RZ, RZ ;  /* 0x000000ff08097210 */ /* 0x000fca0007ffe1ff */
[----:B------:R-:W-:-:S04]  /*03b0*/  IMAD R9, R3, R9, R0 ;  /* 0x0000000903097224 */ /* 0x000fc800078e0200 */
[----:B------:R-:W-:-:S04]  /*03c0*/  IMAD R9, R8, UR8, R9 ;  /* 0x0000000808097c24 */ /* 0x000fc8000f8e0209 */
[----:B0-----:R-:W-:-:S06]  /*03d0*/  IMAD.WIDE R4, R9, 0x8, R4 ;  /* 0x0000000809047825 */ /* 0x001fcc00078e0204 */
[----:B------:R-:W2:Y:S01]  /*03e0*/  LDG.E.64 R4, desc[UR6][R4.64] ;  /* 0x0000000604047981 */ /* 0x000ea2000c1e1b00 */
[----:B------:R-:W-:-:S05]  /*03f0*/  IMAD.WIDE R6, R0, 0x8, R6 ;  /* 0x0000000800067825 */ /* 0x000fca00078e0206 */
[----:B--2---:R1:W-:Y:S02]  /*0400*/  STG.E.64 desc[UR6][R6.64], R4 ;  /* 0x0000000406007986 */ /* 0x0043e4000c101b06 */
.L_x_37:
[----:B------:R-:W-:Y:S05]  /*0410*/  BSYNC.RECONVERGENT B0 ;  /* 0x0000000000007941 */ /* 0x000fea0003800200 */
.L_x_36:
[----:B------:R-:W2:Y:S02]  /*0420*/  LDCU UR4, c[0x0][0x3a4] ;  /* 0x00007480ff0477ac */ /* 0x000ea40008000800 */
[----:B--2---:R-:W-:-:S05]  /*0430*/  IMAD R3, R3, UR4, RZ ;  /* 0x0000000403037c24 */ /* 0x004fca000f8e02ff */
[----:B------:R-:W-:-:S13]  /*0440*/  ISETP.GE.AND P0, PT, R0, R3, PT ;  /* 0x000000030000720c */ /* 0x000fda0003f06270 */
[----:B------:R-:W-:Y:S05]  /*0450*/  @P0 EXIT ;  /* 0x000000000000094d */ /* 0x000fea0003800000 */
[----:B------:R-:W2:Y:S01]  /*0460*/  S2UR UR5, SR_CgaCtaId ;  /* 0x00000000000579c3 */ /* 0x000ea20000008800 */
[----:B------:R-:W-:Y:S02]  /*0470*/  UMOV UR4, 0x400 ;  /* 0x0000040000047882 */ /* 0x000fe40000000000 */
[----:B--2---:R-:W-:-:S09]  /*0480*/  ULEA UR4, UR5, UR4, 0x18 ;  /* 0x0000000405047291 */ /* 0x004fd2000f8ec0ff */
[----:B01----:R-:W0:Y:S02]  /*0490*/  LDS.128 R4, [UR4] ;  /* 0x00000004ff047984 */ /* 0x003e240008000c00 */
[----:B0-----:R-:W-:-:S06]  /*04a0*/  IMAD.WIDE R2, R0, 0x8, R6 ;  /* 0x0000000800027825 */ /* 0x001fcc00078e0206 */
[----:B------:R-:W2:Y:S01]  /*04b0*/  LDG.E.64 R2, desc[UR6][R2.64] ;  /* 0x0000000602027981 */ /* 0x000ea2000c1e1b00 */
[----:B------:R-:W-:-:S05]  /*04c0*/  IMAD.WIDE R4, R0, 0x8, R4 ;  /* 0x0000000800047825 */ /* 0x000fca00078e0204 */
[----:B--2---:R-:W-:Y:S01]  /*04d0*/  STG.E.64 desc[UR6][R4.64], R2 ;  /* 0x0000000204007986 */ /* 0x004fe2000c101b06 */
[----:B------:R-:W-:Y:S05]  /*04e0*/  EXIT ;  /* 0x000000000000794d */ /* 0x000fea0003800000 */
.L_x_38:
        /* <DEDUP_REMOVED lines=9> */
.L_x_137:


//--------------------- .text._Z17copy_update_blockIfEvPPT_S2_S2_S2_iii --------------------------
	.section	.text._Z17copy_update_blockIfEvPPT_S2_S2_S2_iii,"ax",@progbits
	.align	128
        .global         _Z17copy_update_blockIfEvPPT_S2_S2_S2_iii
        .type           _Z17copy_update_blockIfEvPPT_S2_S2_S2_iii,@function
        .size           _Z17copy_update_blockIfEvPPT_S2_S2_S2_iii,(.L_x_138 - _Z17copy_update_blockIfEvPPT_S2_S2_S2_iii)
        .other          _Z17copy_update_blockIfEvPPT_S2_S2_S2_iii,@"STO_CUDA_ENTRY STV_DEFAULT"
_Z17copy_update_blockIfEvPPT_S2_S2_S2_iii:
.text._Z17copy_update_blockIfEvPPT_S2_S2_S2_iii:
        /* <DEDUP_REMOVED lines=62> */
[----:B------:R-:W2:Y:S01]  /*03e0*/  LDG.E R5, desc[UR6][R4.64] ;  /* 0x0000000604057981 */ /* 0x000ea2000c1e1900 */
[----:B------:R-:W-:-:S05]  /*03f0*/  IMAD.WIDE R6, R0, 0x4, R6 ;  /* 0x0000000400067825 */ /* 0x000fca00078e0206 */
[----:B--2---:R1:W-:Y:S02]  /*0400*/  STG.E desc[UR6][R6.64], R5 ;  /* 0x0000000506007986 */ /* 0x0043e4000c101906 */
.L_x_40:
[----:B------:R-:W-:Y:S05]  /*0410*/  BSYNC.RECONVERGENT B0 ;  /* 0x0000000000007941 */ /* 0x000fea0003800200 */
.L_x_39:
        /* <DEDUP_REMOVED lines=9> */
[----:B------:R-:W2:Y:S01]  /*04b0*/  LDG.E R3, desc[UR6][R2.64] ;  /* 0x0000000602037981 */ /* 0x000ea2000c1e1900 */
[----:B------:R-:W-:-:S05]  /*04c0*/  IMAD.WIDE R4, R0, 0x4, R4 ;  /* 0x0000000400047825 */ /* 0x000fca00078e0204 */
[----:B--2---:R-:W-:Y:S01]  /*04d0*/  STG.E desc[UR6][R4.64], R3 ;  /* 0x0000000304007986 */ /* 0x004fe2000c101906 */
[----:B------:R-:W-:Y:S05]  /*04e0*/  EXIT ;  /* 0x000000000000794d */ /* 0x000fea0003800000 */
.L_x_41:
        /* <DEDUP_REMOVED lines=9> */
.L_x_138:


//--------------------- .text._Z12copy_delayedIdEvPPT_S2_S2_S2_iii --------------------------
	.section	.text._Z12copy_delayedIdEvPPT_S2_S2_S2_iii,"ax",@progbits
	.align	128
        .global         _Z12copy_delayedIdEvPPT_S2_S2_S2_iii
        .type           _Z12copy_delayedIdEvPPT_S2_S2_S2_iii,@function
        .size           _Z12copy_delayedIdEvPPT_S2_S2_S2_iii,(.L_x_139 - _Z12copy_delayedIdEvPPT_S2_S2_S2_iii)
        .other          _Z12copy_delayedIdEvPPT_S2_S2_S2_iii,@"STO_CUDA_ENTRY STV_DEFAULT"
_Z12copy_delayedIdEvPPT_S2_S2_S2_iii:
.text._Z12copy_delayedIdEvPPT_S2_S2_S2_iii:
        /* <DEDUP_REMOVED lines=17> */
[----:B------:R-:W3:Y:S04]  /*0110*/  @!P0 LDG.E.64 R8, desc[UR6][R8.64] ;  /* 0x0000000608088981 */ /* 0x000ee8000c1e1b00 */
[----:B------:R-:W3:Y:S01]  /*0120*/  @!P0 LDG.E.64 R10, desc[UR6][R10.64] ;  /* 0x000000060a0a8981 */ /* 0x000ee2000c1e1b00 */
[----:B------:R-:W0:Y:S01]  /*0130*/  @!P0 S2R R3, SR_CgaCtaId ;  /* 0x0000000000038919 */ /* 0x000e220000008800 */
[----:B------:R-:W-:-:S02]  /*0140*/  LEA R0, R13, R0, 0x8 ;  /* 0x000000000d007211 */ /* 0x000fc400078e40ff */
[----:B------:R-:W-:Y:S02]  /*0150*/  @!P0 MOV R2, 0x400 ;  /* 0x0000040000028802 */ /* 0x000fe40000000f00 */
[----:B------:R-:W-:Y:S01]  /*0160*/  ISETP.GE.AND P1, PT, R0, UR8, PT ;  /* 0x0000000800007c0c */ /* 0x000fe2000bf26270 */
[----:B------:R-:W-:Y:S01]  /*0170*/  BSSY.RECONVERGENT B0, `(.L_x_42) ;  /* 0x0000010000007945 */ /* 0x000fe20003800200 */
[----:B0-----:R-:W-:-:S05]  /*0180*/  @!P0 LEA R3, R3, R2, 0x18 ;  /* 0x0000000203038211 */ /* 0x001fca00078ec0ff */
[----:B--2---:R0:W-:Y:S04]  /*0190*/  @!P0 STS.128 [R3], R4 ;  /* 0x0000000403008388 */ /* 0x0041e80000000c00 */
[----:B---3--:R0:W-:Y:S01]  /*01a0*/  @!P0 STS.128 [R3+0x10], R8 ;  /* 0x0000100803008388 */ /* 0x0081e20000000c00 */
[----:B------:R-:W-:Y:S06]  /*01b0*/  BAR.SYNC.DEFER_BLOCKING 0x0 ;  /* 0x0000000000007b1d */ /* 0x000fec0000010000 */
[----:B------:R-:W-:Y:S05]  /*01c0*/  @P1 BRA `(.L_x_43) ;  /* 0x0000000000281947 */ /* 0x000fea0003800000 */
[----:B------:R-:W1:Y:S01]  /*01d0*/  S2UR UR5, SR_CgaCtaId ;  /* 0x00000000000579c3 */ /* 0x000e620000008800 */
[----:B------:R-:W-:-:S07]  /*01e0*/  UMOV UR4, 0x400 ;  /* 0x0000040000047882 */ /* 0x000fce0000000000 */
[----:B0-----:R-:W0:Y:S01]  /*01f0*/  LDC R3, c[0x0][0x3a0] ;  /* 0x0000e800ff037b82 */ /* 0x001e220000000800 */
[----:B-1----:R-:W-:Y:S01]  /*0200*/  ULEA UR4, UR5, UR4, 0x18 ;  /* 0x0000000405047291 */ /* 0x002fe2000f8ec0ff */
[----:B0-----:R-:W-:-:S08]  /*0210*/  IMAD R3, R0, UR8, R3 ;  /* 0x0000000800037c24 */ /* 0x001fd0000f8e0203 */
[----:B------:R-:W0:Y:S02]  /*0220*/  LDS.128 R4, [UR4+0x10] ;  /* 0x00001004ff047984 */ /* 0x000e240008000c00 */
[----:B0-----:R-:W-:-:S06]  /*0230*/  IMAD.WIDE R4, R3, 0x8, R4 ;  /* 0x0000000803047825 */ /* 0x001fcc00078e0204 */
[----:B------:R-:W2:Y:S01]  /*0240*/  LDG.E.64 R4, desc[UR6][R4.64] ;  /* 0x0000000604047981 */ /* 0x000ea2000c1e1b00 */
[----:B------:R-:W-:-:S05]  /*0250*/  IMAD.WIDE R6, R0, 0x8, R6 ;  /* 0x0000000800067825 */ /* 0x000fca00078e0206 */
[----:B--2---:R1:W-:Y:S02]  /*0260*/  STG.E.64 desc[UR6][R6.64], R4 ;  /* 0x0000000406007986 */ /* 0x0043e4000c101b06 */
.L_x_43:
[----:B------:R-:W-:Y:S05]  /*0270*/  BSYNC.RECONVERGENT B0 ;  /* 0x0000000000007941 */ /* 0x000fea0003800200 */
.L_x_42:
[----:B------:R-:W2:Y:S02]  /*0280*/  LDCU.64 UR4, c[0x0][0x3a0] ;  /* 0x00007400ff0477ac */ /* 0x000ea40008000a00 */
[----:B--2---:R-:W-:-:S06]  /*0290*/  UIMAD UR4, UR4, UR5, UR5 ;  /* 0x00000005040472a4 */ /* 0x004fcc000f8e0205 */
[----:B------:R-:W-:-:S13]  /*02a0*/  ISETP.GE.AND P0, PT, R0, UR4, PT ;  /* 0x0000000400007c0c */ /* 0x000fda000bf06270 */
        /* <DEDUP_REMOVED lines=10> */
.L_x_44:
        /* <DEDUP_REMOVED lines=11> */
.L_x_139:


//--------------------- .text._Z12copy_delayedIfEvPPT_S2_S2_S2_iii --------------------------
	.section	.text._Z12copy_delayedIfEvPPT_S2_S2_S2_iii,"ax",@progbits
	.align	128
        .global         _Z12copy_delayedIfEvPPT_S2_S2_S2_iii
        .type           _Z12copy_delayedIfEvPPT_S2_S2_S2_iii,@function
        .size           _Z12copy_delayedIfEvPPT_S2_S2_S2_iii,(.L_x_140 - _Z12copy_delayedIfEvPPT_S2_S2_S2_iii)
        .other          _Z12copy_delayedIfEvPPT_S2_S2_S2_iii,@"STO_CUDA_ENTRY STV_DEFAULT"
_Z12copy_delayedIfEvPPT_S2_S2_S2_iii:
.text._Z12copy_delayedIfEvPPT_S2_S2_S2_iii:
        /* <DEDUP_REMOVED lines=36> */
[----:B------:R-:W2:Y:S01]  /*0240*/  LDG.E R5, desc[UR6][R4.64] ;  /* 0x0000000604057981 */ /* 0x000ea2000c1e1900 */
[----:B------:R-:W-:-:S05]  /*0250*/  IMAD.WIDE R6, R0, 0x4, R6 ;  /* 0x0000000400067825 */ /* 0x000fca00078e0206 */
[----:B--2---:R1:W-:Y:S02]  /*0260*/  STG.E desc[UR6][R6.64], R5 ;  /* 0x0000000506007986 */ /* 0x0043e4000c101906 */
.L_x_46:
[----:B------:R-:W-:Y:S05]  /*0270*/  BSYNC.RECONVERGENT B0 ;  /* 0x0000000000007941 */ /* 0x000fea0003800200 */
.L_x_45:
        /* <DEDUP_REMOVED lines=13> */
.L_x_47:
        /* <DEDUP_REMOVED lines=11> */
.L_x_140:


//--------------------- .text._Z17calc_lemma_columnIdEvPPT_S2_S2_S2_iiiii --------------------------
	.section	.text._Z17calc_lemma_columnIdEvPPT_S2_S2_S2_iiiii,"ax",@progbits
	.align	128
        .global         _Z17calc_lemma_columnIdEvPPT_S2_S2_S2_iiiii
        .type           _Z17calc_lemma_columnIdEvPPT_S2_S2_S2_iiiii,@function
        .size           _Z17calc_lemma_columnIdEvPPT_S2_S2_S2_iiiii,(.L_x_141 - _Z17calc_lemma_columnIdEvPPT_S2_S2_S2_iiiii)
        .other          _Z17calc_lemma_columnIdEvPPT_S2_S2_S2_iiiii,@"STO_CUDA_ENTRY STV_DEFAULT"
_Z17calc_lemma_columnIdEvPPT_S2_S2_S2_iiiii:
.text._Z17calc_lemma_columnIdEvPPT_S2_S2_S2_iiiii:
[----:B------:R-:W-:Y:S01]  /*0000*/  LDC R1, c[0x0][0x37c] ;  /* 0x0000df00ff017b82 */ /* 0x000fe20000000800 */
[----:B------:R-:W0:Y:S01]  /*0010*/  S2R R0, SR_TID.X ;  /* 0x0000000000007919 */ /* 0x000e220000002100 */
[----:B------:R-:W1:Y:S01]  /*0020*/  LDCU.64 UR10, c[0x0][0x3a8] ;  /* 0x00007500ff0a77ac */ /* 0x000e620008000a00 */
[----:B------:R-:W-:Y:S01]  /*0030*/  BSSY.RECONVERGENT B0, `(.L_x_48) ;  /* 0x000001e000007945 */ /* 0x000fe20003800200 */
[----:B------:R-:W2:Y:S01]  /*0040*/  S2R R3, SR_CTAID.X ;  /* 0x0000000000037919 */ /* 0x000ea20000002500 */
[----:B------:R-:W3:Y:S01]  /*0050*/  LDCU.64 UR8, c[0x0][0x358] ;  /* 0x00006b00ff0877ac */ /* 0x000ee20008000a00 */
[----:B0-----:R-:W-:-:S13]  /*0060*/  ISETP.NE.AND P0, PT, R0, RZ, PT ;  /* 0x000000ff0000720c */ /* 0x001fda0003f05270 */
[----:B-123--:R-:W-:Y:S05]  /*0070*/  @P0 BRA `(.L_x_49) ;  /* 0x0000000000640947 */ /* 0x00efea0003800000 */
[----:B------:R-:W0:Y:S01]  /*0080*/  S2R R13, SR_CTAID.Y ;  /* 0x00000000000d7919 */ /* 0x000e220000002600 */
[----:B------:R-:W0:Y:S08]  /*0090*/  LDC.64 R8, c[0x0][0x390] ;  /* 0x0000e400ff087b82 */ /* 0x000e300000000a00 */
[----:B------:R-:W1:Y:S08]  /*00a0*/  LDC.64 R6, c[0x0][0x388] ;  /* 0x0000e200ff067b82 */ /* 0x000e700000000a00 */
[----:B------:R-:W2:Y:S08]  /*00b0*/  LDC.64 R10, c[0x0][0x398] ;  /* 0x0000e600ff0a7b82 */ /* 0x000eb00000000a00 */
[----:B------:R-:W3:Y:S01]  /*00c0*/  LDC.64 R4, c[0x0][0x380] ;  /* 0x0000e000ff047b82 */ /* 0x000ee20000000a00 */
[----:B0-----:R-:W-:-:S07]  /*00d0*/  IMAD.WIDE.U32 R8, R13, 0x8, R8 ;  /* 0x000000080d087825 */ /* 0x001fce00078e0008 */
[----:B------:R-:W0:Y:S01]  /*00e0*/  LDC.64 R14, c[0x0][0x3a0] ;  /* 0x0000e800ff0e7b82 */ /* 0x000e220000000a00 */
[C---:B-1----:R-:W-:Y:S01]  /*00f0*/  IMAD.WIDE.U32 R6, R13.reuse, 0x8, R6 ;  /* 0x000000080d067825 */ /* 0x042fe200078e0006 */
[----:B------:R-:W4:Y:S03]  /*0100*/  LDG.E.64 R8, desc[UR8][R8.64] ;  /* 0x0000000808087981 */ /* 0x000f26000c1e1b00 */
[C---:B--2---:R-:W-:Y:S02]  /*0110*/  IMAD.WIDE.U32 R10, R13.reuse, 0x8, R10 ;  /* 0x000000080d0a7825 */ /* 0x044fe400078e000a */
[----:B------:R-:W2:Y:S04]  /*0120*/  LDG.E.64 R6, desc[UR8][R6.64] ;  /* 0x0000000806067981 */ /* 0x000ea8000c1e1b00 */
[----:B------:R-:W5:Y:S01]  /*0130*/  LDG.E.64 R10, desc[UR8][R10.64] ;  /* 0x000000080a0a7981 */ /* 0x000f62000c1e1b00 */
[----:B---3--:R-:W-:Y:S01]  /*0140*/  IMAD.WIDE.U32 R4, R13, 0x8, R4 ;  /* 0x000000080d047825 */ /* 0x008fe200078e0004 */
[----:B------:R-:W1:Y:S05]  /*0150*/  S2UR UR5, SR_CgaCtaId ;  /* 0x00000000000579c3 */ /* 0x000e6a0000008800 */
[----:B------:R-:W3:Y:S03]  /*0160*/  LDG.E.64 R4, desc[UR8][R4.64] ;  /* 0x0000000804047981 */ /* 0x000ee6000c1e1b00 */
[----:B------:R-:W1:Y:S01]  /*0170*/  LDC R13, c[0x0][0x3b0] ;  /* 0x0000ec00ff0d7b82 */ /* 0x000e620000000800 */
[----:B------:R-:W-:Y:S01]  /*0180*/  UMOV UR4, 0x400 ;  /* 0x0000040000047882 */ /* 0x000fe20000000000 */
[----:B0-----:R-:W-:Y:S01]  /*0190*/  IMAD R15, R14, R15, RZ ;  /* 0x0000000f0e0f7224 */ /* 0x001fe200078e02ff */
[----:B-1----:R-:W-:Y:S01]  /*01a0*/  ULEA UR4, UR5, UR4, 0x18 ;  /* 0x0000000405047291 */ /* 0x002fe2000f8ec0ff */
[----:B------:R-:W-:-:S02]  /*01b0*/  IMAD R13, R13, R14, RZ ;  /* 0x0000000e0d0d7224 */ /* 0x000fc400078e02ff */
[----:B----4-:R-:W-:-:S04]  /*01c0*/  IMAD.WIDE R8, R15, 0x8, R8 ;  /* 0x000000080f087825 */ /* 0x010fc800078e0208 */
[----:B--2---:R-:W-:-:S04]  /*01d0*/  IMAD.WIDE R6, R13, 0x8, R6 ;  /* 0x000000080d067825 */ /* 0x004fc800078e0206 */
[----:B-----5:R-:W-:-:S05]  /*01e0*/  IMAD.WIDE R10, R13, 0x8, R10 ;  /* 0x000000080d0a7825 */ /* 0x020fca00078e020a */
[----:B------:R0:W-:Y:S04]  /*01f0*/  STS.128 [UR4+0x10], R8 ;  /* 0x00001008ff007988 */ /* 0x0001e80008000c04 */
[----:B---3--:R0:W-:Y:S02]  /*0200*/  STS.128 [UR4], R4 ;  /* 0x00000004ff007988 */ /* 0x0081e40008000c04 */
.L_x_49:
[----:B------:R-:W-:Y:S05]  /*0210*/  BSYNC.RECONVERGENT B0 ;  /* 0x0000000000007941 */ /* 0x000fea0003800200 */
.L_x_48:
[----:B------:R-:W-:Y:S01]  /*0220*/  LEA R2, R3, R0, 0x8 ;  /* 0x0000000003027211 */ /* 0x000fe200078e40ff */
[----:B------:R-:W-:Y:S01]  /*0230*/  BAR.SYNC.DEFER_BLOCKING 0x0 ;  /* 0x0000000000007b1d */ /* 0x000fe20000010000 */
[----:B------:R-:W-:Y:S02]  /*0240*/  CS2R R16, SRZ ;  /* 0x0000000000107805 */ /* 0x000fe4000001ff00 */
[C---:B------:R-:W-:Y:S02]  /*0250*/  ISETP.GE.AND P0, PT, R2.reuse, UR11, PT ;  /* 0x0000000b02007c0c */ /* 0x040fe4000bf06270 */
[----:B0-----:R-:W-:Y:S01]  /*0260*/  IADD3 R4, PT, PT, R2, -UR10, RZ ;  /* 0x8000000a02047c10 */ /* 0x001fe2000fffe0ff */
[----:B------:R-:W-:Y:S10]  /*0270*/  BSSY.RECONVERGENT B0, `(.L_x_50) ;  /* 0x00000c1000007945 */ /* 0x000ff40003800200 */
[----:B------:R-:W-:Y:S05]  /*0280*/  @P0 BRA `(.L_x_51) ;  /* 0x0000000800fc0947 */ /* 0x000fea0003800000 */
[----:B------:R-:W-:Y:S01]  /*0290*/  UISETP.GE.AND UP0, UPT, UR11, 0x1, UPT ;  /* 0x000000010b00788c */ /* 0x000fe2000bf06270 */
[----:B------:R-:W-:-:S08]  /*02a0*/  CS2R R16, SRZ ;  /* 0x0000000000107805 */ /* 0x000fd0000001ff00 */
[----:B------:R-:W-:Y:S05]  /*02b0*/  BRA.U !UP0, `(.L_x_52) ;  /* 0x0000000908c07547 */ /* 0x000fea000b800000 */
[----:B------:R-:W0:Y:S01]  /*02c0*/  S2UR UR5, SR_CgaCtaId ;  /* 0x00000000000579c3 */ /* 0x000e220000008800 */
[----:B------:R-:W-:Y:S01]  /*02d0*/  UMOV UR4, 0x400 ;  /* 0x0000040000047882 */ /* 0x000fe20000000000 */
[----:B------:R-:W-:Y:S01]  /*02e0*/  UISETP.GE.U32.AND UP1, UPT, UR11, 0x10, UPT ;  /* 0x000000100b00788c */ /* 0x000fe2000bf26070 */
[----:B------:R-:W-:Y:S01]  /*02f0*/  HFMA2 R5, -RZ, RZ, 0, 0 ;  /* 0x00000000ff057431 */ /* 0x000fe200000001ff */
[----:B------:R-:W-:Y:S01]  /*0300*/  CS2R R16, SRZ ;  /* 0x0000000000107805 */ /* 0x000fe2000001ff00 */
[----:B0-----:R-:W-:-:S09]  /*0310*/  ULEA UR4, UR5, UR4, 0x18 ;  /* 0x0000000405047291 */ /* 0x001fd2000f8ec0ff */
[----:B------:R-:W0:Y:S01]  /*0320*/  LDS.128 R8, [UR4] ;  /* 0x00000004ff087984 */ /* 0x000e220008000c00 */
[----:B------:R-:W-:-:S04]  /*0330*/  ULOP3.LUT UR4, UR11, 0xf, URZ, 0xc0, !UPT ;  /* 0x0000000f0b047892 */ /* 0x000fc8000f8ec0ff */
[----:B------:R-:W-:Y:S01]  /*0340*/  UISETP.NE.AND UP0, UPT, UR4, URZ, UPT ;  /* 0x000000ff0400728c */ /* 0x000fe2000bf05270 */
[----:B------:R-:W-:Y:S10]  /*0350*/  BRA.U !UP1, `(.L_x_53) ;  /* 0x0000000509407547 */ /* 0x000ff4000b800000 */
[----:B------:R-:W-:Y:S01]  /*0360*/  ULOP3.LUT UR5, UR11, 0x7ffffff0, URZ, 0xc0, !UPT ;  /* 0x7ffffff00b057892 */ /* 0x000fe2000f8ec0ff */
[----:B0-----:R-:W-:Y:S02]  /*0370*/  IADD3 R14, P0, PT, R10, 0x40, RZ ;  /* 0x000000400a0e7810 */ /* 0x001fe40007f1e0ff */
[----:B------:R-:W-:Y:S02]  /*0380*/  CS2R R16, SRZ ;  /* 0x0000000000107805 */ /* 0x000fe4000001ff00 */
[----:B------:R-:W-:Y:S01]  /*0390*/  MOV R27, R2 ;  /* 0x00000002001b7202 */ /* 0x000fe20000000f00 */
[----:B------:R-:W-:Y:S01]  /*03a0*/  UIADD3 UR6, UPT, UPT, -UR5, URZ, URZ ;  /* 0x000000ff05067290 */ /* 0x000fe2000fffe1ff */
[----:B------:R-:W-:Y:S02]  /*03b0*/  IADD3.X R15, PT, PT, RZ, R11, RZ, P0, !PT ;  /* 0x0000000bff0f7210 */ /* 0x000fe400007fe4ff */
[----:B------:R-:W-:-:S09]  /*03c0*/  MOV R5, UR5 ;  /* 0x0000000500057c02 */ /* 0x000fd20008000f00 */
.L_x_54:
[----:B------:R-:W0:Y:S01]  /*03d0*/  LDC R26, c[0x0][0x3b0] ;  /* 0x0000ec00ff1a7b82 */ /* 0x000e220000000800 */
[----:B------:R-:W-:Y:S01]  /*03e0*/  IMAD.WIDE R22, R27, 0x8, R8 ;  /* 0x000000081b167825 */ /* 0x000fe200078e0208 */
[----:B------:R-:W-:Y:S02]  /*03f0*/  MOV R6, R14 ;  /* 0x0000000e00067202 */ /* 0x000fe40000000f00 */
[----:B------:R-:W-:Y:S02]  /*0400*/  MOV R7, R15 ;  /* 0x0000000f00077202 */ /* 0x000fe40000000f00 */
[----:B------:R0:W2:Y:S04]  /*0410*/  LDG.E.64 R20, desc[UR8][R22.64] ;  /* 0x0000000816147981 */ /* 0x0000a8000c1e1b00 */
[----:B------:R-:W2:Y:S04]  /*0420*/  LDG.E.64 R12, desc[UR8][R6.64+-0x40] ;  /* 0xffffc008060c7981 */ /* 0x000ea8000c1e1b00 */
[----:B------:R-:W3:Y:S01]  /*0430*/  LDG.E.64 R14, desc[UR8][R6.64+-0x38] ;  /* 0xffffc808060e7981 */ /* 0x000ee2000c1e1b00 */
[----:B0-----:R-:W-:-:S05]  /*0440*/  IMAD.WIDE R22, R26, 0x8, R22 ;  /* 0x000000081a167825 */ /* 0x001fca00078e0216 */
[----:B------:R-:W3:Y:S01]  /*0450*/  LDG.E.64 R18, desc[UR8][R22.64] ;  /* 0x0000000816127981 */ /* 0x000ee2000c1e1b00 */
[----:B------:R-:W-:-:S04]  /*0460*/  IMAD.WIDE R24, R26, 0x8, R22 ;  /* 0x000000081a187825 */ /* 0x000fc800078e0216 */
[C---:B------:R-:W-:Y:S01]  /*0470*/  IMAD.WIDE R28, R26.reuse, 0x8, R24 ;  /* 0x000000081a1c7825 */ /* 0x040fe200078e0218 */
[----:B--2---:R-:W-:Y:S01]  /*0480*/  DFMA R20, R12, R20, R16 ;  /* 0x000000140c14722b */ /* 0x004fe20000000010 */
[----:B------:R-:W2:Y:S04]  /*0490*/  LDG.E.64 R12, desc[UR8][R6.64+-0x30] ;  /* 0xffffd008060c7981 */ /* 0x000ea8000c1e1b00 */
[----:B------:R-:W2:Y:S03]  /*04a0*/  LDG.E.64 R16, desc[UR8][R24.64] ;  /* 0x0000000818107981 */ /* 0x000ea6000c1e1b00 */
[----:B---3--:R-:W-:Y:S01]  /*04b0*/  DFMA R18, R14, R18, R20 ;  /* 0x000000120e12722b */ /* 0x008fe20000000014 */
[----:B------:R-:W3:Y:S04]  /*04c0*/  LDG.E.64 R14, desc[UR8][R6.64+-0x28] ;  /* 0xffffd808060e7981 */ /* 0x000ee8000c1e1b00 */
[----:B------:R0:W3:Y:S02]  /*04d0*/  LDG.E.64 R20, desc[UR8][R28.64] ;  /* 0x000000081c147981 */ /* 0x0000e4000c1e1b00 */
[----:B0-----:R-:W-:-:S04]  /*04e0*/  IMAD.WIDE R28, R26, 0x8, R28 ;  /* 0x000000081a1c7825 */ /* 0x001fc800078e021c */
[C---:B------:R-:W-:Y:S01]  /*04f0*/  IMAD.WIDE R22, R26.reuse, 0x8, R28 ;  /* 0x000000081a167825 */ /* 0x040fe200078e021c */
[----:B--2---:R-:W-:Y:S01]  /*0500*/  DFMA R16, R12, R16, R18 ;  /* 0x000000100c10722b */ /* 0x004fe20000000012 */
[----:B------:R-:W2:Y:S04]  /*0510*/  LDG.E.64 R12, desc[UR8][R6.64+-0x20] ;  /* 0xffffe008060c7981 */ /* 0x000ea8000c1e1b00 */
[----:B------:R-:W2:Y:S03]  /*0520*/  LDG.E.64 R18, desc[UR8][R28.64] ;  /* 0x000000081c127981 */ /* 0x000ea6000c1e1b00 */
[----:B---3--:R-:W-:Y:S01]  /*0530*/  DFMA R20, R14, R20, R16 ;  /* 0x000000140e14722b */ /* 0x008fe20000000010 */
[----:B------:R-:W3:Y:S04]  /*0540*/  LDG.E.64 R14, desc[UR8][R6.64+-0x18] ;  /* 0xffffe808060e7981 */ /* 0x000ee8000c1e1b00 */
[----:B------:R-:W3:Y:S01]  /*0550*/  LDG.E.64 R16, desc[UR8][R22.64] ;  /* 0x0000000816107981 */ /* 0x000ee2000c1e1b00 */
[----:B------:R-:W-:-:S02]  /*0560*/  IMAD.WIDE R24, R26, 0x8, R22 ;  /* 0x000000081a187825 */ /* 0x000fc400078e0216 */
[----:B--2---:R-:W-:Y:S01]  /*0570*/  DFMA R18, R12, R18, R20 ;  /* 0x000000120c12722b */ /* 0x004fe20000000014 */
[----:B------:R-:W2:Y:S04]  /*0580*/  LDG.E.64 R12, desc[UR8][R6.64+-0x10] ;  /* 0xfffff008060c7981 */ /* 0x000ea8000c1e1b00 */
[----:B------:R0:W2:Y:S02]  /*0590*/  LDG.E.64 R20, desc[UR8][R24.64] ;  /* 0x0000000818147981 */ /* 0x0000a4000c1e1b00 */
[C---:B0-----:R-:W-:Y:S01]  /*05a0*/  IMAD.WIDE R24, R26.reuse, 0x8, R24 ;  /* 0x000000081a187825 */ /* 0x041fe200078e0218 */
[----:B---3--:R-:W-:Y:S01]  /*05b0*/  DFMA R16, R14, R16, R18 ;  /* 0x000000100e10722b */ /* 0x008fe20000000012 */
[----:B------:R-:W3:Y:S04]  /*05c0*/  LDG.E.64 R14, desc[UR8][R6.64+-0x8] ;  /* 0xfffff808060e7981 */ /* 0x000ee8000c1e1b00 */
        /* <DEDUP_REMOVED lines=14> */
[----:B---3--:R-:W-:Y:S02]  /*06b0*/  DFMA R20, R14, R20, R16 ;  /* 0x000000140e14722b */ /* 0x008fe40000000010 */
[----:B------:R-:W3:Y:S04]  /*06c0*/  LDG.E.64 R16, desc[UR8][R6.64+0x18] ;  /* 0x0000180806107981 */ /* 0x000ee8000c1e1b00 */
[----:B------:R-:W3:Y:S01]  /*06d0*/  LDG.E.64 R14, desc[UR8][R24.64] ;  /* 0x00000008180e7981 */ /* 0x000ee2000c1e1b00 */
[----:B------:R-:W-:Y:S01]  /*06e0*/  IMAD.WIDE R28, R26, 0x8, R24 ;  /* 0x000000081a1c7825 */ /* 0x000fe200078e0218 */
[----:B--2---:R-:W-:-:S02]  /*06f0*/  DFMA R18, R12, R18, R20 ;  /* 0x000000120c12722b */ /* 0x004fc40000000014 */
[----:B------:R-:W2:Y:S04]  /*0700*/  LDG.E.64 R12, desc[UR8][R6.64+0x20] ;  /* 0x00002008060c7981 */ /* 0x000ea8000c1e1b00 */
[----:B------:R0:W2:Y:S02]  /*0710*/  LDG.E.64 R20, desc[UR8][R28.64] ;  /* 0x000000081c147981 */ /* 0x0000a4000c1e1b00 */
[C---:B0-----:R-:W-:Y:S01]  /*0720*/  IMAD.WIDE R28, R26.reuse, 0x8, R28 ;  /* 0x000000081a1c7825 */ /* 0x041fe200078e021c */
[----:B---3--:R-:W-:Y:S01]  /*0730*/  DFMA R14, R16, R14, R18 ;  /* 0x0000000e100e722b */ /* 0x008fe20000000012 */
[----:B------:R-:W3:Y:S04]  /*0740*/  LDG.E.64 R16, desc[UR8][R6.64+0x28] ;  /* 0x0000280806107981 */ /* 0x000ee8000c1e1b00 */
[----:B------:R-:W3:Y:S01]  /*0750*/  LDG.E.64 R18, desc[UR8][R28.64] ;  /* 0x000000081c127981 */ /* 0x000ee2000c1e1b00 */
[----:B------:R-:W-:-:S04]  /*0760*/  IMAD.WIDE R22, R26, 0x8, R28 ;  /* 0x000000081a167825 */ /* 0x000fc800078e021c */
[----:B------:R-:W-:-:S06]  /*0770*/  IMAD.WIDE R24, R26, 0x8, R22 ;  /* 0x000000081a187825 */ /* 0x000fcc00078e0216 */
[----:B------:R-:W4:Y:S01]  /*0780*/  LDG.E.64 R24, desc[UR8][R24.64] ;  /* 0x0000000818187981 */ /* 0x000f22000c1e1b00 */
[----:B--2---:R-:W-:-:S03]  /*0790*/  DFMA R20, R12, R20, R14 ;  /* 0x000000140c14722b */ /* 0x004fc6000000000e */
[----:B------:R-:W2:Y:S04]  /*07a0*/  LDG.E.64 R14, desc[UR8][R6.64+0x30] ;  /* 0x00003008060e7981 */ /* 0x000ea8000c1e1b00 */
[----:B------:R-:W2:Y:S01]  /*07b0*/  LDG.E.64 R12, desc[UR8][R22.64] ;  /* 0x00000008160c7981 */ /* 0x000ea2000c1e1b00 */
[----:B---3--:R-:W-:-:S03]  /*07c0*/  DFMA R18, R16, R18, R20 ;  /* 0x000000121012722b */ /* 0x008fc60000000014 */
[----:B------:R-:W4:Y:S01]  /*07d0*/  LDG.E.64 R16, desc[UR8][R6.64+0x38] ;  /* 0x0000380806107981 */ /* 0x000f22000c1e1b00 */
[----:B------:R-:W-:-:S04]  /*07e0*/  UIADD3 UR6, UPT, UPT, UR6, 0x10, URZ ;  /* 0x0000001006067890 */ /* 0x000fc8000fffe0ff */
[----:B------:R-:W-:Y:S01]  /*07f0*/  UISETP.NE.AND UP1, UPT, UR6, URZ, UPT ;  /* 0x000000ff0600728c */ /* 0x000fe2000bf25270 */
[----:B------:R-:W-:Y:S01]  /*0800*/  LEA R27, R26, R27, 0x4 ;  /* 0x0000001b1a1b7211 */ /* 0x000fe200078e20ff */
[----:B--2---:R-:W-:Y:S01]  /*0810*/  DFMA R12, R14, R12, R18 ;  /* 0x0000000c0e0c722b */ /* 0x004fe20000000012 */
[----:B------:R-:W-:-:S04]  /*0820*/  IADD3 R14, P0, PT, R6, 0x80, RZ ;  /* 0x00000080060e7810 */ /* 0x000fc80007f1e0ff */
[----:B------:R-:W-:-:S03]  /*0830*/  IADD3.X R15, PT, PT, RZ, R7, RZ, P0, !PT ;  /* 0x00000007ff0f7210 */ /* 0x000fc600007fe4ff */
[----:B----4-:R-:W-:Y:S01]  /*0840*/  DFMA R16, R16, R24, R12 ;  /* 0x000000181010722b */ /* 0x010fe2000000000c */
[----:B------:R-:W-:Y:S10]  /*0850*/  BRA.U UP1, `(.L_x_54) ;  /* 0xfffffff901dc7547 */ /* 0x000ff4000b83ffff */
.L_x_53:
[----:B------:R-:W-:Y:S05]  /*0860*/  BRA.U !UP0, `(.L_x_52) ;  /* 0x0000000508547547 */ /* 0x000fea000b800000 */
[----:B------:R-:W-:Y:S02]  /*0870*/  UISETP.GE.U32.AND UP0, UPT, UR4, 0x8, UPT ;  /* 0x000000080400788c */ /* 0x000fe4000bf06070 */
[----:B------:R-:W-:-:S04]  /*0880*/  ULOP3.LUT UR5, UR11, 0x7, URZ, 0xc0, !UPT ;  /* 0x000000070b057892 */ /* 0x000fc8000f8ec0ff */
[----:B------:R-:W-:-:S03]  /*0890*/  UISETP.NE.AND UP1, UPT, UR5, URZ, UPT ;  /* 0x000000ff0500728c */ /* 0x000fc6000bf25270 */
[----:B------:R-:W-:Y:S08]  /*08a0*/  BRA.U !UP0, `(.L_x_55) ;  /* 0x0000000108907547 */ /* 0x000ff0000b800000 */
[----:B------:R-:W1:Y:S01]  /*08b0*/  LDC R27, c[0x0][0x3b0] ;  /* 0x0000ec00ff1b7b82 */ /* 0x000e620000000800 */
[----:B0-----:R-:W-:-:S05]  /*08c0*/  IMAD.WIDE.U32 R6, R5, 0x8, R10 ;  /* 0x0000000805067825 */ /* 0x001fca00078e000a */
[----:B------:R-:W2:Y:S04]  /*08d0*/  LDG.E.64 R20, desc[UR8][R6.64] ;  /* 0x0000000806147981 */ /* 0x000ea8000c1e1b00 */
[----:B------:R-:W3:Y:S01]  /*08e0*/  LDG.E.64 R18, desc[UR8][R6.64+0x8] ;  /* 0x0000080806127981 */ /* 0x000ee2000c1e1b00 */
[----:B-1----:R-:W-:-:S04]  /*08f0*/  IMAD R29, R5, R27, R2 ;  /* 0x0000001b051d7224 */ /* 0x002fc800078e0202 */
[----:B------:R-:W-:-:S05]  /*0900*/  IMAD.WIDE R28, R29, 0x8, R8 ;  /* 0x000000081d1c7825 */ /* 0x000fca00078e0208 */
[----:B------:R-:W2:Y:S01]  /*0910*/  LDG.E.64 R22, desc[UR8][R28.64] ;  /* 0x000000081c167981 */ /* 0x000ea2000c1e1b00 */
[----:B------:R-:W-:-:S05]  /*0920*/  IMAD.WIDE R12, R27, 0x8, R28 ;  /* 0x000000081b0c7825 */ /* 0x000fca00078e021c */
[----:B------:R0:W3:Y:S02]  /*0930*/  LDG.E.64 R14, desc[UR8][R12.64] ;  /* 0x000000080c0e7981 */ /* 0x0000e4000c1e1b00 */
[C---:B0-----:R-:W-:Y:S01]  /*0940*/  IMAD.WIDE R12, R27.reuse, 0x8, R12 ;  /* 0x000000081b0c7825 */ /* 0x041fe200078e020c */
[----:B--2---:R-:W-:Y:S01]  /*0950*/  DFMA R22, R20, R22, R16 ;  /* 0x000000161416722b */ /* 0x004fe20000000010 */
[----:B------:R-:W2:Y:S04]  /*0960*/  LDG.E.64 R20, desc[UR8][R6.64+0x10] ;  /* 0x0000100806147981 */ /* 0x000ea8000c1e1b00 */
[----:B------:R-:W2:Y:S01]  /*0970*/  LDG.E.64 R16, desc[UR8][R12.64] ;  /* 0x000000080c107981 */ /* 0x000ea2000c1e1b00 */
[C---:B------:R-:W-:Y:S02]  /*0980*/  IMAD.WIDE R24, R27.reuse, 0x8, R12 ;  /* 0x000000081b187825 */ /* 0x040fe400078e020c */
[----:B---3--:R-:W-:Y:S01]  /*0990*/  DFMA R22, R18, R14, R22 ;  /* 0x0000000e1216722b */ /* 0x008fe20000000016 */
[----:B------:R-:W3:Y:S04]  /*09a0*/  LDG.E.64 R14, desc[UR8][R6.64+0x18] ;  /* 0x00001808060e7981 */ /* 0x000ee8000c1e1b00 */
[----:B------:R-:W3:Y:S01]  /*09b0*/  LDG.E.64 R18, desc[UR8][R24.64] ;  /* 0x0000000818127981 */ /* 0x000ee2000c1e1b00 */
[----:B------:R-:W-:-:S03]  /*09c0*/  IMAD.WIDE R28, R27, 0x8, R24 ;  /* 0x000000081b1c7825 */ /* 0x000fc600078e0218 */
[----:B------:R-:W4:Y:S01]  /*09d0*/  LDG.E.64 R12, desc[UR8][R6.64+0x28] ;  /* 0x00002808060c7981 */ /* 0x000f22000c1e1b00 */
[----:B--2---:R-:W-:-:S03]  /*09e0*/  DFMA R22, R20, R16, R22 ;  /* 0x000000101416722b */ /* 0x004fc60000000016 */
[----:B------:R-:W2:Y:S04]  /*09f0*/  LDG.E.64 R16, desc[UR8][R6.64+0x20] ;  /* 0x0000200806107981 */ /* 0x000ea8000c1e1b00 */
[----:B------:R0:W2:Y:S01]  /*0a00*/  LDG.E.64 R20, desc[UR8][R28.64] ;  /* 0x000000081c147981 */ /* 0x0000a2000c1e1b00 */
[----:B---3--:R-:W-:Y:S01]  /*0a10*/  DFMA R18, R14, R18, R22 ;  /* 0x000000120e12722b */ /* 0x008fe20000000016 */
[----:B0-----:R-:W-:-:S05]  /*0a20*/  IMAD.WIDE R28, R27, 0x8, R28 ;  /* 0x000000081b1c7825 */ /* 0x001fca00078e021c */
[----:B------:R-:W4:Y:S01]  /*0a30*/  LDG.E.64 R14, desc[UR8][R28.64] ;  /* 0x000000081c0e7981 */ /* 0x000f22000c1e1b00 */
[----:B------:R-:W-:-:S04]  /*0a40*/  IMAD.WIDE R22, R27, 0x8, R28 ;  /* 0x000000081b167825 */ /* 0x000fc800078e021c */
[----:B------:R-:W-:Y:S02]  /*0a50*/  IMAD.WIDE R24, R27, 0x8, R22 ;  /* 0x000000081b187825 */ /* 0x000fe400078e0216 */
[----:B------:R-:W3:Y:S04]  /*0a60*/  LDG.E.64 R26, desc[UR8][R6.64+0x38] ;  /* 0x00003808061a7981 */ /* 0x000ee8000c1e1b00 */
[----:B------:R-:W3:Y:S01]  /*0a70*/  LDG.E.64 R24, desc[UR8][R24.64] ;  /* 0x0000000818187981 */ /* 0x000ee2000c1e1b00 */
[----:B--2---:R-:W-:-:S03]  /*0a80*/  DFMA R20, R16, R20, R18 ;  /* 0x000000141014722b */ /* 0x004fc60000000012 */
[----:B------:R-:W2:Y:S04]  /*0a90*/  LDG.E.64 R16, desc[UR8][R6.64+0x30] ;  /* 0x0000300806107981 */ /* 0x000ea8000c1e1b00 */
[----:B------:R-:W2:Y:S01]  /*0aa0*/  LDG.E.64 R18, desc[UR8][R22.64] ;  /* 0x0000000816127981 */ /* 0x000ea2000c1e1b00 */
[----:B----4-:R-:W-:Y:S01]  /*0ab0*/  DFMA R12, R12, R14, R20 ;  /* 0x0000000e0c0c722b */ /* 0x010fe20000000014 */
[----:B------:R-:W-:-:S07]  /*0ac0*/  IADD3 R5, PT, PT, R5, 0x8, RZ ;  /* 0x0000000805057810 */ /* 0x000fce0007ffe0ff */
[----:B--2---:R-:W-:-:S08]  /*0ad0*/  DFMA R16, R16, R18, R12 ;  /* 0x000000121010722b */ /* 0x004fd0000000000c */
[----:B---3--:R-:W-:-:S11]  /*0ae0*/  DFMA R16, R26, R24, R16 ;  /* 0x000000181a10722b */ /* 0x008fd60000000010 */
.L_x_55:
        /* <DEDUP_REMOVED lines=8> */
[----:B------:R-:W3:Y:S04]  /*0b70*/  LDG.E.64 R14, desc[UR8][R6.64+0x8] ;  /* 0x00000808060e7981 */ /* 0x000ee8000c1e1b00 */
[----:B------:R-:W4:Y:S01]  /*0b80*/  LDG.E.64 R28, desc[UR8][R6.64+0x18] ;  /* 0x00001808061c7981 */ /* 0x000f22000c1e1b00 */
[----:B-1----:R-:W-:-:S04]  /*0b90*/  IMAD R23, R5, R27, R2 ;  /* 0x0000001b05177224 */ /* 0x002fc800078e0202 */
[----:B------:R-:W-:-:S05]  /*0ba0*/  IMAD.WIDE R22, R23, 0x8, R8 ;  /* 0x0000000817167825 */ /* 0x000fca00078e0208 */
[----:B------:R0:W2:Y:S02]  /*0bb0*/  LDG.E.64 R20, desc[UR8][R22.64] ;  /* 0x0000000816147981 */ /* 0x0000a4000c1e1b00 */
[----:B0-----:R-:W-:-:S05]  /*0bc0*/  IMAD.WIDE R22, R27, 0x8, R22 ;  /* 0x000000081b167825 */ /* 0x001fca00078e0216 */
[----:B------:R-:W3:Y:S01]  /*0bd0*/  LDG.E.64 R12, desc[UR8][R22.64] ;  /* 0x00000008160c7981 */ /* 0x000ee2000c1e1b00 */
[----:B------:R-:W-:-:S04]  /*0be0*/  IMAD.WIDE R24, R27, 0x8, R22 ;  /* 0x000000081b187825 */ /* 0x000fc800078e0216 */
[----:B------:R-:W-:-:S06]  /*0bf0*/  IMAD.WIDE R26, R27, 0x8, R24 ;  /* 0x000000081b1a7825 */ /* 0x000fcc00078e0218 */
[----:B------:R-:W4:Y:S01]  /*0c00*/  LDG.E.64 R26, desc[UR8][R26.64] ;  /* 0x000000081a1a7981 */ /* 0x000f22000c1e1b00 */
[----:B--2---:R-:W-:-:S03]  /*0c10*/  DFMA R20, R18, R20, R16 ;  /* 0x000000141214722b */ /* 0x004fc60000000010 */
[----:B------:R-:W2:Y:S04]  /*0c20*/  LDG.E.64 R16, desc[UR8][R6.64+0x10] ;  /* 0x0000100806107981 */ /* 0x000ea8000c1e1b00 */
[----:B------:R-:W2:Y:S01]  /*0c30*/  LDG.E.64 R18, desc[UR8][R24.64] ;  /* 0x0000000818127981 */ /* 0x000ea2000c1e1b00 */
[----:B---3--:R-:W-:Y:S01]  /*0c40*/  DFMA R12, R14, R12, R20 ;  /* 0x0000000c0e0c722b */ /* 0x008fe20000000014 */
[----:B------:R-:W-:-:S07]  /*0c50*/  IADD3 R5, PT, PT, R5, 0x4, RZ ;  /* 0x0000000405057810 */ /* 0x000fce0007ffe0ff */
[----:B--2---:R-:W-:-:S08]  /*0c60*/  DFMA R16, R16, R18, R12 ;  /* 0x000000121010722b */ /* 0x004fd0000000000c */
[----:B----4-:R-:W-:-:S11]  /*0c70*/  DFMA R16, R28, R26, R16 ;  /* 0x0000001a1c10722b */ /* 0x010fd60000000010 */
.L_x_56:
[----:B------:R-:W-:Y:S05]  /*0c80*/  BRA.U !UP1, `(.L_x_52) ;  /* 0x00000001094c7547 */ /* 0x000fea000b800000 */
[----:B------:R-:W1:Y:S01]  /*0c90*/  LDCU UR5, c[0x0][0x3b0] ;  /* 0x00007600ff0577ac */ /* 0x000e620008000800 */
[----:B0-----:R-:W-:Y:S01]  /*0ca0*/  IMAD.WIDE.U32 R10, R5, 0x8, R10 ;  /* 0x00000008050a7825 */ /* 0x001fe200078e000a */
[----:B------:R-:W-:-:S04]  /*0cb0*/  UIADD3 UR4, UPT, UPT, -UR4, URZ, URZ ;  /* 0x000000ff04047290 */ /* 0x000fc8000fffe1ff */
[----:B------:R-:W-:Y:S01]  /*0cc0*/  MOV R12, R11 ;  /* 0x0000000b000c7202 */ /* 0x000fe20000000f00 */
[----:B-1----:R-:W-:Y:S01]  /*0cd0*/  IMAD R0, R5, UR5, R0 ;  /* 0x0000000505007c24 */ /* 0x002fe2000f8e0200 */
[----:B------:R-:W-:-:S04]  /*0ce0*/  MOV R5, R10 ;  /* 0x0000000a00057202 */ /* 0x000fc80000000f00 */
[----:B------:R-:W-:-:S07]  /*0cf0*/  LEA R3, R3, R0, 0x8 ;  /* 0x0000000003037211 */ /* 0x000fce00078e40ff */
.L_x_57:
[----:B------:R-:W-:Y:S01]  /*0d00*/  IMAD.WIDE R10, R3, 0x8, R8 ;  /* 0x00000008030a7825 */ /* 0x000fe200078e0208 */
[----:B------:R-:W-:Y:S02]  /*0d10*/  MOV R6, R5 ;  /* 0x0000000500067202 */ /* 0x000fe40000000f00 */
[----:B------:R-:W-:-:S03]  /*0d20*/  MOV R7, R12 ;  /* 0x0000000c00077202 */ /* 0x000fc60000000f00 */
[----:B------:R-:W2:Y:S04]  /*0d30*/  LDG.E.64 R10, desc[UR8][R10.64] ;  /* 0x000000080a0a7981 */ /* 0x000ea8000c1e1b00 */
[----:B------:R-:W2:Y:S01]  /*0d40*/  LDG.E.64 R6, desc[UR8][R6.64] ;  /* 0x0000000806067981 */ /* 0x000ea2000c1e1b00 */
[----:B------:R-:W-:-:S04]  /*0d50*/  UIADD3 UR4, UPT, UPT, UR4, 0x1, URZ ;  /* 0x0000000104047890 */ /* 0x000fc8000fffe0ff */
[----:B------:R-:W-:Y:S01]  /*0d60*/  UISETP.NE.AND UP0, UPT, UR4, URZ, UPT ;  /* 0x000000ff0400728c */ /* 0x000fe2000bf05270 */
[----:B------:R-:W-:Y:S02]  /*0d70*/  IADD3 R5, P0, PT, R5, 0x8, RZ ;  /* 0x0000000805057810 */ /* 0x000fe40007f1e0ff */
[----:B------:R-:W-:Y:S02]  /*0d80*/  IADD3 R3, PT, PT, R3, UR5, RZ ;  /* 0x0000000503037c10 */ /* 0x000fe4000fffe0ff */
[----:B------:R-:W-:Y:S01]  /*0d90*/  IADD3.X R12, PT, PT, RZ, R12, RZ, P0, !PT ;  /* 0x0000000cff0c7210 */ /* 0x000fe200007fe4ff */
[----:B--2---:R-:W-:-:S03]  /*0da0*/  DFMA R16, R6, R10, R16 ;  /* 0x0000000a0610722b */ /* 0x004fc60000000010 */
[----:B------:R-:W-:Y:S08]  /*0db0*/  BRA.U UP0, `(.L_x_57) ;  /* 0xfffffffd00d07547 */ /* 0x000ff0000b83ffff */
.L_x_52:
[----:B------:R-:W1:Y:S01]  /*0dc0*/  S2UR UR5, SR_CgaCtaId ;  /* 0x00000000000579c3 */ /* 0x000e620000008800 */
[----:B------:R-:W-:Y:S01]  /*0dd0*/  UMOV UR4, 0x400 ;  /* 0x0000040000047882 */ /* 0x000fe20000000000 */
[----:B0-----:R-:W-:Y:S01]  /*0de0*/  DADD R10, -RZ, -R16 ;  /* 0x00000000ff0a7229 */ /* 0x001fe20000000910 */
[----:B-1----:R-:W-:-:S09]  /*0df0*/  ULEA UR4, UR5, UR4, 0x18 ;  /* 0x0000000405047291 */ /* 0x002fd2000f8ec0ff */
[----:B------:R-:W0:Y:S02]  /*0e00*/  LDS.64 R6, [UR4+0x18] ;  /* 0x00001804ff067984 */ /* 0x000e240008000a00 */
[----:B------:R-:W1:Y:S02]  /*0e10*/  LDCU UR4, c[0x0][0x3a0] ;  /* 0x00007400ff0477ac */ /* 0x000e640008000800 */
[----:B-1----:R-:W-:-:S06]  /*0e20*/  UIADD3 UR4, UPT, UPT, UR4, UR10, URZ ;  /* 0x0000000a04047290 */ /* 0x002fcc000fffe0ff */
[----:B------:R-:W-:-:S13]  /*0e30*/  ISETP.NE.AND P0, PT, R2, UR4, PT ;  /* 0x0000000402007c0c */ /* 0x000fda000bf05270 */
[----:B------:R-:W-:Y:S01]  /*0e40*/  @!P0 DADD R8, -R16, 1 ;  /* 0x3ff0000010088429 */ /* 0x000fe20000000100 */
[----:B0-----:R-:W-:-:S05]  /*0e50*/  IMAD.WIDE R6, R2, 0x8, R6 ;  /* 0x0000000802067825 */ /* 0x001fca00078e0206 */
[----:B------:R0:W-:Y:S04]  /*0e60*/  STG.E.64 desc[UR8][R6.64], R10 ;  /* 0x0000000a06007986 */ /* 0x0001e8000c101b08 */
[----:B------:R0:W-:Y:S02]  /*0e70*/  @!P0 STG.E.64 desc[UR8][R6.64], R8 ;  /* 0x0000000806008986 */ /* 0x0001e4000c101b08 */
.L_x_51:
[----:B------:R-:W-:Y:S05]  /*0e80*/  BSYNC.RECONVERGENT B0 ;  /* 0x0000000000007941 */ /* 0x000fea0003800200 */
.L_x_50:
[----:B------:R-:W1:Y:S02]  /*0e90*/  LDCU UR4, c[0x0][0x3a4] ;  /* 0x00007480ff0477ac */ /* 0x000e640008000800 */
[----:B-1----:R-:W-:-:S04]  /*0ea0*/  ISETP.GE.AND P0, PT, R4, UR4, PT ;  /* 0x0000000404007c0c */ /* 0x002fc8000bf06270 */
[----:B------:R-:W-:-:S13]  /*0eb0*/  ISETP.LT.OR P0, PT, R4, RZ, P0 ;  /* 0x000000ff0400720c */ /* 0x000fda0000701670 */
[----:B------:R-:W-:Y:S05]  /*0ec0*/  @P0 EXIT ;  /* 0x000000000000094d */ /* 0x000fea0003800000 */
[----:B------:R-:W1:Y:S01]  /*0ed0*/  S2UR UR5, SR_CgaCtaId ;  /* 0x00000000000579c3 */ /* 0x000e620000008800 */
[----:B------:R-:W-:Y:S02]  /*0ee0*/  UMOV UR4, 0x400 ;  /* 0x0000040000047882 */ /* 0x000fe40000000000 */
[----:B-1----:R-:W-:-:S09]  /*0ef0*/  ULEA UR4, UR5, UR4, 0x18 ;  /* 0x0000000405047291 */ /* 0x002fd2000f8ec0ff */
[----:B------:R-:W1:Y:S02]  /*0f00*/  LDS.64 R2, [UR4+0x10] ;  /* 0x00001004ff027984 */ /* 0x000e640008000a00 */
[----:B-1----:R-:W-:-:S05]  /*0f10*/  IMAD.WIDE.U32 R4, R4, 0x8, R2 ;  /* 0x0000000804047825 */ /* 0x002fca00078e0002 */
[----:B------:R-:W-:Y:S01]  /*0f20*/  STG.E.64 desc[UR8][R4.64], R16 ;  /* 0x0000001004007986 */ /* 0x000fe2000c101b08 */
[----:B------:R-:W-:Y:S05]  /*0f30*/  EXIT ;  /* 0x000000000000794d */ /* 0x000fea0003800000 */
.L_x_58:
        /* <DEDUP_REMOVED lines=12> */
.L_x_141:


//--------------------- .text._Z17calc_lemma_columnIfEvPPT_S2_S2_S2_iiiii --------------------------
	.section	.text._Z17calc_lemma_columnIfEvPPT_S2_S2_S2_iiiii,"ax",@progbits
	.align	128
        .global         _Z17calc_lemma_columnIfEvPPT_S2_S2_S2_iiiii
        .type           _Z17calc_lemma_columnIfEvPPT_S2_S2_S2_iiiii,@function
        .size           _Z17calc_lemma_columnIfEvPPT_S2_S2_S2_iiiii,(.L_x_142 - _Z17calc_lemma_columnIfEvPPT_S2_S2_S2_iiiii)
        .other          _Z17calc_lemma_columnIfEvPPT_S2_S2_S2_iiiii,@"STO_CUDA_ENTRY STV_DEFAULT"
_Z17calc_lemma_columnIfEvPPT_S2_S2_S2_iiiii:
.text._Z17calc_lemma_columnIfEvPPT_S2_S2_S2_iiiii:
        /* <DEDUP_REMOVED lines=33> */
.L_x_60:
[----:B------:R-:W-:Y:S05]  /*0210*/  BSYNC.RECONVERGENT B0 ;  /* 0x0000000000007941 */ /* 0x000fea0003800200 */
.L_x_59:
[----:B------:R-:W-:Y:S01]  /*0220*/  LEA R0, R2, R3, 0x8 ;  /* 0x0000000302007211 */ /* 0x000fe200078e40ff */
[----:B------:R-:W-:Y:S01]  /*0230*/  BAR.SYNC.DEFER_BLOCKING 0x0 ;  /* 0x0000000000007b1d */ /* 0x000fe20000010000 */
[----:B------:R-:W-:Y:S02]  /*0240*/  HFMA2 R27, -RZ, RZ, 0, 0 ;  /* 0x00000000ff1b7431 */ /* 0x000fe400000001ff */
[C---:B------:R-:W-:Y:S02]  /*0250*/  ISETP.GE.AND P0, PT, R0.reuse, UR11, PT ;  /* 0x0000000b00007c0c */ /* 0x040fe4000bf06270 */
[----:B0-----:R-:W-:Y:S01]  /*0260*/  IADD3 R4, PT, PT, R0, -UR10, RZ ;  /* 0x8000000a00047c10 */ /* 0x001fe2000fffe0ff */
[----:B------:R-:W-:Y:S10]  /*0270*/  BSSY.RECONVERGENT B0, `(.L_x_61) ;  /* 0x00000bf000007945 */ /* 0x000ff40003800200 */
[----:B------:R-:W-:Y:S05]  /*0280*/  @P0 BRA `(.L_x_62) ;  /* 0x0000000800f40947 */ /* 0x000fea0003800000 */
[----:B------:R-:W-:Y:S01]  /*0290*/  UISETP.GE.AND UP0, UPT, UR11, 0x1, UPT ;  /* 0x000000010b00788c */ /* 0x000fe2000bf06270 */
[----:B------:R-:W-:-:S08]  /*02a0*/  MOV R27, RZ ;  /* 0x000000ff001b7202 */ /* 0x000fd00000000f00 */
[----:B------:R-:W-:Y:S05]  /*02b0*/  BRA.U !UP0, `(.L_x_63) ;  /* 0x0000000908b87547 */ /* 0x000fea000b800000 */
[----:B------:R-:W0:Y:S01]  /*02c0*/  S2UR UR5, SR_CgaCtaId ;  /* 0x00000000000579c3 */ /* 0x000e220000008800 */
[----:B------:R-:W-:Y:S01]  /*02d0*/  UMOV UR4, 0x400 ;  /* 0x0000040000047882 */ /* 0x000fe20000000000 */
[----:B------:R-:W-:Y:S01]  /*02e0*/  UISETP.GE.U32.AND UP1, UPT, UR11, 0x10, UPT ;  /* 0x000000100b00788c */ /* 0x000fe2000bf26070 */
[----:B------:R-:W-:Y:S01]  /*02f0*/  HFMA2 R6, -RZ, RZ, 0, 0 ;  /* 0x00000000ff067431 */ /* 0x000fe200000001ff */
[----:B------:R-:W-:Y:S01]  /*0300*/  MOV R27, RZ ;  /* 0x000000ff001b7202 */ /* 0x000fe20000000f00 */
[----:B0-----:R-:W-:-:S09]  /*0310*/  ULEA UR4, UR5, UR4, 0x18 ;  /* 0x0000000405047291 */ /* 0x001fd2000f8ec0ff */
[----:B------:R-:W0:Y:S01]  /*0320*/  LDS.128 R8, [UR4] ;  /* 0x00000004ff087984 */ /* 0x000e220008000c00 */
[----:B------:R-:W-:-:S04]  /*0330*/  ULOP3.LUT UR4, UR11, 0xf, URZ, 0xc0, !UPT ;  /* 0x0000000f0b047892 */ /* 0x000fc8000f8ec0ff */
[----:B------:R-:W-:Y:S01]  /*0340*/  UISETP.NE.AND UP0, UPT, UR4, URZ, UPT ;  /* 0x000000ff0400728c */ /* 0x000fe2000bf05270 */
[----:B------:R-:W-:Y:S10]  /*0350*/  BRA.U !UP1, `(.L_x_64) ;  /* 0x0000000509407547 */ /* 0x000ff4000b800000 */
[----:B------:R-:W-:Y:S01]  /*0360*/  ULOP3.LUT UR5, UR11, 0x7ffffff0, URZ, 0xc0, !UPT ;  /* 0x7ffffff00b057892 */ /* 0x000fe2000f8ec0ff */
[----:B0-----:R-:W-:Y:S02]  /*0370*/  IADD3 R7, P0, PT, R10, 0x20, RZ ;  /* 0x000000200a077810 */ /* 0x001fe40007f1e0ff */
[----:B------:R-:W-:Y:S01]  /*0380*/  MOV R27, RZ ;  /* 0x000000ff001b7202 */ /* 0x000fe20000000f00 */
[----:B------:R-:W-:Y:S01]  /*0390*/  UIADD3 UR6, UPT, UPT, -UR5, URZ, URZ ;  /* 0x000000ff05067290 */ /* 0x000fe2000fffe1ff */
[----:B------:R-:W-:Y:S02]  /*03a0*/  MOV R5, R0 ;  /* 0x0000000000057202 */ /* 0x000fe40000000f00 */
[----:B------:R-:W-:Y:S02]  /*03b0*/  IADD3.X R18, PT, PT, RZ, R11, RZ, P0, !PT ;  /* 0x0000000bff127210 */ /* 0x000fe400007fe4ff */
[----:B------:R-:W-:-:S07]  /*03c0*/  MOV R6, UR5 ;  /* 0x0000000500067c02 */ /* 0x000fce0008000f00 */
.L_x_65:
[----:B------:R-:W0:Y:S01]  /*03d0*/  LDC R12, c[0x0][0x3b0] ;  /* 0x0000ec00ff0c7b82 */ /* 0x000e220000000800 */
[----:B------:R-:W-:Y:S01]  /*03e0*/  IMAD.WIDE R22, R5, 0x4, R8 ;  /* 0x0000000405167825 */ /* 0x000fe200078e0208 */
[----:B------:R-:W-:Y:S02]  /*03f0*/  MOV R16, R7 ;  /* 0x0000000700107202 */ /* 0x000fe40000000f00 */
[----:B------:R-:W-:Y:S02]  /*0400*/  MOV R17, R18 ;  /* 0x0000001200117202 */ /* 0x000fe40000000f00 */
[----:B------:R-:W2:Y:S04]  /*0410*/  LDG.E R25, desc[UR8][R22.64] ;  /* 0x0000000816197981 */ /* 0x000ea8000c1e1900 */
[----:B------:R-:W2:Y:S04]  /*0420*/  LDG.E R24, desc[UR8][R16.64+-0x20] ;  /* 0xffffe00810187981 */ /* 0x000ea8000c1e1900 */
[----:B------:R-:W3:Y:S04]  /*0430*/  LDG.E R7, desc[UR8][R16.64+-0x1c] ;  /* 0xffffe40810077981 */ /* 0x000ee8000c1e1900 */
[----:B------:R-:W4:Y:S04]  /*0440*/  LDG.E R13, desc[UR8][R16.64+-0x18] ;  /* 0xffffe808100d7981 */ /* 0x000f28000c1e1900 */
[----:B------:R-:W5:Y:S01]  /*0450*/  LDG.E R28, desc[UR8][R16.64+-0x14] ;  /* 0xffffec08101c7981 */ /* 0x000f62000c1e1900 */
[----:B0-----:R-:W-:-:S03]  /*0460*/  IMAD.WIDE R20, R12, 0x4, R22 ;  /* 0x000000040c147825 */ /* 0x001fc600078e0216 */
[----:B------:R-:W5:Y:S04]  /*0470*/  LDG.E R29, desc[UR8][R16.64+-0x10] ;  /* 0xfffff008101d7981 */ /* 0x000f68000c1e1900 */
[----:B------:R0:W3:Y:S01]  /*0480*/  LDG.E R14, desc[UR8][R20.64] ;  /* 0x00000008140e7981 */ /* 0x0000e2000c1e1900 */
[----:B------:R-:W-:-:S05]  /*0490*/  IMAD.WIDE R18, R12, 0x4, R20 ;  /* 0x000000040c127825 */ /* 0x000fca00078e0214 */
[----:B------:R-:W4:Y:S01]  /*04a0*/  LDG.E R26, desc[UR8][R18.64] ;  /* 0x00000008121a7981 */ /* 0x000f22000c1e1900 */
[----:B0-----:R-:W-:-:S05]  /*04b0*/  IMAD.WIDE R20, R12, 0x4, R18 ;  /* 0x000000040c147825 */ /* 0x001fca00078e0212 */
[----:B------:R-:W5:Y:S01]  /*04c0*/  LDG.E R15, desc[UR8][R20.64] ;  /* 0x00000008140f7981 */ /* 0x000f62000c1e1900 */
[----:B------:R-:W-:-:S05]  /*04d0*/  IMAD.WIDE R22, R12, 0x4, R20 ;  /* 0x000000040c167825 */ /* 0x000fca00078e0214 */
[----:B------:R-:W5:Y:S01]  /*04e0*/  LDG.E R18, desc[UR8][R22.64] ;  /* 0x0000000816127981 */ /* 0x000f62000c1e1900 */
[----:B--2---:R-:W-:Y:S01]  /*04f0*/  FFMA R27, R24, R25, R27 ;  /* 0x00000019181b7223 */ /* 0x004fe2000000001b */
[C---:B------:R-:W-:Y:S02]  /*0500*/  IMAD.WIDE R24, R12.reuse, 0x4, R22 ;  /* 0x000000040c187825 */ /* 0x040fe400078e0216 */
[----:B------:R-:W2:Y:S02]  /*0510*/  LDG.E R22, desc[UR8][R16.64+-0x4] ;  /* 0xfffffc0810167981 */ /* 0x000ea4000c1e1900 */
[----:B---3--:R-:W-:Y:S02]  /*0520*/  FFMA R14, R7, R14, R27 ;  /* 0x0000000e070e7223 */ /* 0x008fe4000000001b */
[----:B------:R0:W3:Y:S04]  /*0530*/  LDG.E R7, desc[UR8][R24.64] ;  /* 0x0000000818077981 */ /* 0x0000e8000c1e1900 */
[----:B------:R-:W3:Y:S01]  /*0540*/  LDG.E R27, desc[UR8][R16.64+-0xc] ;  /* 0xfffff408101b7981 */ /* 0x000ee2000c1e1900 */
[----:B0-----:R-:W-:-:S04]  /*0550*/  IMAD.WIDE R24, R12, 0x4, R24 ;  /* 0x000000040c187825 */ /* 0x001fc800078e0218 */
[----:B----4-:R-:W-:Y:S02]  /*0560*/  FFMA R19, R13, R26, R14 ;  /* 0x0000001a0d137223 */ /* 0x010fe4000000000e */
[----:B------:R-:W4:Y:S01]  /*0570*/  LDG.E R13, desc[UR8][R16.64+-0x8] ;  /* 0xfffff808100d7981 */ /* 0x000f22000c1e1900 */
[----:B------:R-:W-:-:S03]  /*0580*/  IMAD.WIDE R20, R12, 0x4, R24 ;  /* 0x000000040c147825 */ /* 0x000fc600078e0218 */
[----:B------:R-:W4:Y:S01]  /*0590*/  LDG.E R26, desc[UR8][R24.64] ;  /* 0x00000008181a7981 */ /* 0x000f22000c1e1900 */
[----:B-----5:R-:W-:-:S03]  /*05a0*/  FFMA R28, R28, R15, R19 ;  /* 0x0000000f1c1c7223 */ /* 0x020fc60000000013 */
[----:B------:R0:W2:Y:S01]  /*05b0*/  LDG.E R23, desc[UR8][R20.64] ;  /* 0x0000000814177981 */ /* 0x0000a2000c1e1900 */
[----:B------:R-:W-:-:S04]  /*05c0*/  IMAD.WIDE R14, R12, 0x4, R20 ;  /* 0x000000040c0e7825 */ /* 0x000fc800078e0214 */
[----:B0-----:R-:W-:Y:S01]  /*05d0*/  FFMA R20, R29, R18, R28 ;  /* 0x000000121d147223 */ /* 0x001fe2000000001c */
[C---:B------:R-:W-:Y:S01]  /*05e0*/  IMAD.WIDE R18, R12.reuse, 0x4, R14 ;  /* 0x000000040c127825 */ /* 0x040fe200078e020e */
[----:B------:R-:W5:Y:S04]  /*05f0*/  LDG.E R29, desc[UR8][R16.64] ;  /* 0x00000008101d7981 */ /* 0x000f68000c1e1900 */
[----:B------:R-:W5:Y:S04]  /*0600*/  LDG.E R28, desc[UR8][R14.64] ;  /* 0x000000080e1c7981 */ /* 0x000f68000c1e1900 */
[----:B------:R-:W5:Y:S04]  /*0610*/  LDG.E R15, desc[UR8][R16.64+0x4] ;  /* 0x00000408100f7981 */ /* 0x000f68000c1e1900 */
[----:B------:R0:W5:Y:S01]  /*0620*/  LDG.E R14, desc[UR8][R18.64] ;  /* 0x00000008120e7981 */ /* 0x000162000c1e1900 */
[----:B------:R-:W-:-:S04]  /*0630*/  IMAD.WIDE R24, R12, 0x4, R18 ;  /* 0x000000040c187825 */ /* 0x000fc800078e0212 */
[----:B---3--:R-:W-:Y:S01]  /*0640*/  FFMA R7, R27, R7, R20 ;  /* 0x000000071b077223 */ /* 0x008fe20000000014 */
[----:B------:R-:W-:Y:S01]  /*0650*/  IMAD.WIDE R20, R12, 0x4, R24 ;  /* 0x000000040c147825 */ /* 0x000fe200078e0218 */
[----:B------:R-:W3:Y:S04]  /*0660*/  LDG.E R27, desc[UR8][R16.64+0x10] ;  /* 0x00001008101b7981 */ /* 0x000ee8000c1e1900 */
[----:B------:R-:W3:Y:S01]  /*0670*/  LDG.E R24, desc[UR8][R24.64] ;  /* 0x0000000818187981 */ /* 0x000ee2000c1e1900 */
[----:B----4-:R-:W-:-:S03]  /*0680*/  FFMA R7, R13, R26, R7 ;  /* 0x0000001a0d077223 */ /* 0x010fc60000000007 */
[----:B------:R1:W4:Y:S01]  /*0690*/  LDG.E R13, desc[UR8][R20.64] ;  /* 0x00000008140d7981 */ /* 0x000322000c1e1900 */
[----:B--2---:R-:W-:Y:S01]  /*06a0*/  FFMA R26, R22, R23, R7 ;  /* 0x00000017161a7223 */ /* 0x004fe20000000007 */
[C---:B------:R-:W-:Y:S02]  /*06b0*/  IMAD.WIDE R22, R12.reuse, 0x4, R20 ;  /* 0x000000040c167825 */ /* 0x040fe400078e0214 */
[----:B------:R-:W3:Y:S02]  /*06c0*/  LDG.E R7, desc[UR8][R16.64+0x8] ;  /* 0x0000080810077981 */ /* 0x000ee4000c1e1900 */
[----:B0-----:R-:W-:Y:S02]  /*06d0*/  IMAD.WIDE R18, R12, 0x4, R22 ;  /* 0x000000040c127825 */ /* 0x001fe400078e0216 */
[----:B------:R-:W2:Y:S02]  /*06e0*/  LDG.E R22, desc[UR8][R22.64] ;  /* 0x0000000816167981 */ /* 0x000ea4000c1e1900 */
[----:B-----5:R-:W-:-:S02]  /*06f0*/  FFMA R28, R29, R28, R26 ;  /* 0x0000001c1d1c7223 */ /* 0x020fc4000000001a */
[----:B------:R-:W4:Y:S04]  /*0700*/  LDG.E R26, desc[UR8][R16.64+0xc] ;  /* 0x00000c08101a7981 */ /* 0x000f28000c1e1900 */
[----:B------:R-:W5:Y:S01]  /*0710*/  LDG.E R29, desc[UR8][R16.64+0x14] ;  /* 0x00001408101d7981 */ /* 0x000f62000c1e1900 */
[----:B------:R-:W-:Y:S01]  /*0720*/  FFMA R28, R15, R14, R28 ;  /* 0x0000000e0f1c7223 */ /* 0x000fe2000000001c */
[C---:B------:R-:W-:Y:S02]  /*0730*/  IMAD.WIDE R14, R12.reuse, 0x4, R18 ;  /* 0x000000040c0e7825 */ /* 0x040fe400078e0212 */
[----:B------:R-:W5:Y:S02]  /*0740*/  LDG.E R18, desc[UR8][R18.64] ;  /* 0x0000000812127981 */ /* 0x000f64000c1e1900 */
[----:B-1----:R-:W-:-:S02]  /*0750*/  IMAD.WIDE R20, R12, 0x4, R14 ;  /* 0x000000040c147825 */ /* 0x002fc400078e020e */
[----:B------:R-:W5:Y:S04]  /*0760*/  LDG.E R25, desc[UR8][R14.64] ;  /* 0x000000080e197981 */ /* 0x000f68000c1e1900 */
[----:B------:R-:W5:Y:S04]  /*0770*/  LDG.E R20, desc[UR8][R20.64] ;  /* 0x0000000814147981 */ /* 0x000f68000c1e1900 */
[----:B------:R-:W5:Y:S04]  /*0780*/  LDG.E R14, desc[UR8][R16.64+0x18] ;  /* 0x00001808100e7981 */ /* 0x000f68000c1e1900 */
[----:B------:R-:W5:Y:S01]  /*0790*/  LDG.E R15, desc[UR8][R16.64+0x1c] ;  /* 0x00001c08100f7981 */ /* 0x000f62000c1e1900 */
[----:B------:R-:W-:-:S04]  /*07a0*/  UIADD3 UR6, UPT, UPT, UR6, 0x10, URZ ;  /* 0x0000001006067890 */ /* 0x000fc8000fffe0ff */
[----:B------:R-:W-:Y:S01]  /*07b0*/  UISETP.NE.AND UP1, UPT, UR6, URZ, UPT ;  /* 0x000000ff0600728c */ /* 0x000fe2000bf25270 */
[----:B------:R-:W-:Y:S01]  /*07c0*/  LEA R5, R12, R5, 0x4 ;  /* 0x000000050c057211 */ /* 0x000fe200078e20ff */
[----:B---3--:R-:W-:-:S04]  /*07d0*/  FFMA R7, R7, R24, R28 ;  /* 0x0000001807077223 */ /* 0x008fc8000000001c */
[----:B----4-:R-:W-:-:S04]  /*07e0*/  FFMA R26, R26, R13, R7 ;  /* 0x0000000d1a1a7223 */ /* 0x010fc80000000007 */
[----:B--2---:R-:W-:Y:S01]  /*07f0*/  FFMA R22, R27, R22, R26 ;  /* 0x000000161b167223 */ /* 0x004fe2000000001a */
[----:B------:R-:W-:-:S03]  /*0800*/  IADD3 R7, P0, PT, R16, 0x40, RZ ;  /* 0x0000004010077810 */ /* 0x000fc60007f1e0ff */
[----:B-----5:R-:W-:Y:S01]  /*0810*/  FFMA R29, R29, R18, R22 ;  /* 0x000000121d1d7223 */ /* 0x020fe20000000016 */
[----:B------:R-:W-:-:S03]  /*0820*/  IADD3.X R18, PT, PT, RZ, R17, RZ, P0, !PT ;  /* 0x00000011ff127210 */ /* 0x000fc600007fe4ff */
[----:B------:R-:W-:-:S04]  /*0830*/  FFMA R14, R14, R25, R29 ;  /* 0x000000190e0e7223 */ /* 0x000fc8000000001d */
[----:B------:R-:W-:Y:S01]  /*0840*/  FFMA R27, R15, R20, R14 ;  /* 0x000000140f1b7223 */ /* 0x000fe2000000000e */
[----:B------:R-:W-:Y:S06]  /*0850*/  BRA.U UP1, `(.L_x_65) ;  /* 0xfffffff901dc7547 */ /* 0x000fec000b83ffff */
.L_x_64:
[----:B------:R-:W-:Y:S05]  /*0860*/  BRA.U !UP0, `(.L_x_63) ;  /* 0x00000005084c7547 */ /* 0x000fea000b800000 */
[----:B------:R-:W-:Y:S02]  /*0870*/  UISETP.GE.U32.AND UP0, UPT, UR4, 0x8, UPT ;  /* 0x000000080400788c */ /* 0x000fe4000bf06070 */
[----:B------:R-:W-:-:S04]  /*0880*/  ULOP3.LUT UR5, UR11, 0x7, URZ, 0xc0, !UPT ;  /* 0x000000070b057892 */ /* 0x000fc8000f8ec0ff */
[----:B------:R-:W-:-:S03]  /*0890*/  UISETP.NE.AND UP1, UPT, UR5, URZ, UPT ;  /* 0x000000ff0500728c */ /* 0x000fc6000bf25270 */
[----:B------:R-:W-:Y:S08]  /*08a0*/  BRA.U !UP0, `(.L_x_66) ;  /* 0x0000000108907547 */ /* 0x000ff0000b800000 */
[----:B------:R-:W1:Y:S01]  /*08b0*/  LDC R5, c[0x0][0x3b0] ;  /* 0x0000ec00ff057b82 */ /* 0x000e620000000800 */
[----:B0-----:R-:W-:-:S05]  /*08c0*/  IMAD.WIDE.U32 R12, R6, 0x4, R10 ;  /* 0x00000004060c7825 */ /* 0x001fca00078e000a */
[----:B------:R-:W2:Y:S04]  /*08d0*/  LDG.E R26, desc[UR8][R12.64] ;  /* 0x000000080c1a7981 */ /* 0x000ea8000c1e1900 */
[----:B------:R-:W3:Y:S04]  /*08e0*/  LDG.E R7, desc[UR8][R12.64+0x4] ;  /* 0x000004080c077981 */ /* 0x000ee8000c1e1900 */
[----:B------:R-:W4:Y:S04]  /*08f0*/  LDG.E R25, desc[UR8][R12.64+0x8] ;  /* 0x000008080c197981 */ /* 0x000f28000c1e1900 */
[----:B------:R-:W5:Y:S01]  /*0900*/  LDG.E R29, desc[UR8][R12.64+0xc] ;  /* 0x00000c080c1d7981 */ /* 0x000f62000c1e1900 */
[----:B-1----:R-:W-:-:S04]  /*0910*/  IMAD R23, R6, R5, R0 ;  /* 0x0000000506177224 */ /* 0x002fc800078e0200 */
[----:B------:R-:W-:-:S05]  /*0920*/  IMAD.WIDE R22, R23, 0x4, R8 ;  /* 0x0000000417167825 */ /* 0x000fca00078e0208 */
[----:B------:R0:W2:Y:S02]  /*0930*/  LDG.E R28, desc[UR8][R22.64] ;  /* 0x00000008161c7981 */ /* 0x0000a4000c1e1900 */
[----:B0-----:R-:W-:-:S05]  /*0940*/  IMAD.WIDE R22, R5, 0x4, R22 ;  /* 0x0000000405167825 */ /* 0x001fca00078e0216 */
[----:B------:R0:W3:Y:S01]  /*0950*/  LDG.E R24, desc[UR8][R22.64] ;  /* 0x0000000816187981 */ /* 0x0000e2000c1e1900 */
[----:B------:R-:W-:-:S04]  /*0960*/  IMAD.WIDE R16, R5, 0x4, R22 ;  /* 0x0000000405107825 */ /* 0x000fc800078e0216 */
[C---:B------:R-:W-:Y:S02]  /*0970*/  IMAD.WIDE R14, R5.reuse, 0x4, R16 ;  /* 0x00000004050e7825 */ /* 0x040fe400078e0210 */
[----:B------:R-:W4:Y:S02]  /*0980*/  LDG.E R16, desc[UR8][R16.64] ;  /* 0x0000000810107981 */ /* 0x000f24000c1e1900 */
[----:B------:R-:W-:-:S04]  /*0990*/  IMAD.WIDE R18, R5, 0x4, R14 ;  /* 0x0000000405127825 */ /* 0x000fc800078e020e */
[C---:B------:R-:W-:Y:S01]  /*09a0*/  IMAD.WIDE R20, R5.reuse, 0x4, R18 ;  /* 0x0000000405147825 */ /* 0x040fe200078e0212 */
[----:B------:R1:W5:Y:S04]  /*09b0*/  LDG.E R17, desc[UR8][R14.64] ;  /* 0x000000080e117981 */ /* 0x000368000c1e1900 */
[----:B------:R-:W5:Y:S01]  /*09c0*/  LDG.E R18, desc[UR8][R18.64] ;  /* 0x0000000812127981 */ /* 0x000f62000c1e1900 */
[----:B0-----:R-:W-:-:S03]  /*09d0*/  IMAD.WIDE R22, R5, 0x4, R20 ;  /* 0x0000000405167825 */ /* 0x001fc600078e0214 */
[----:B------:R-:W5:Y:S01]  /*09e0*/  LDG.E R20, desc[UR8][R20.64] ;  /* 0x0000000814147981 */ /* 0x000f62000c1e1900 */
[----:B-1----:R-:W-:-:S03]  /*09f0*/  IMAD.WIDE R14, R5, 0x4, R22 ;  /* 0x00000004050e7825 */ /* 0x002fc600078e0216 */
[----:B------:R-:W5:Y:S04]  /*0a00*/  LDG.E R23, desc[UR8][R22.64] ;  /* 0x0000000816177981 */ /* 0x000f68000c1e1900 */
[----:B------:R-:W5:Y:S04]  /*0a10*/  LDG.E R19, desc[UR8][R12.64+0x14] ;  /* 0x000014080c137981 */ /* 0x000f68000c1e1900 */
[----:B------:R-:W5:Y:S04]  /*0a20*/  LDG.E R21, desc[UR8][R12.64+0x1c] ;  /* 0x00001c080c157981 */ /* 0x000f68000c1e1900 */
[----:B------:R-:W5:Y:S01]  /*0a30*/  LDG.E R14, desc[UR8][R14.64] ;  /* 0x000000080e0e7981 */ /* 0x000f62000c1e1900 */
[----:B--2---:R-:W-:-:S03]  /*0a40*/  FFMA R26, R26, R28, R27 ;  /* 0x0000001c1a1a7223 */ /* 0x004fc6000000001b */
[----:B------:R-:W2:Y:S04]  /*0a50*/  LDG.E R27, desc[UR8][R12.64+0x10] ;  /* 0x000010080c1b7981 */ /* 0x000ea8000c1e1900 */
[----:B------:R-:W2:Y:S01]  /*0a60*/  LDG.E R28, desc[UR8][R12.64+0x18] ;  /* 0x000018080c1c7981 */ /* 0x000ea2000c1e1900 */
[----:B---3--:R-:W-:-:S04]  /*0a70*/  FFMA R24, R7, R24, R26 ;  /* 0x0000001807187223 */ /* 0x008fc8000000001a */
[----:B----4-:R-:W-:-:S04]  /*0a80*/  FFMA R16, R25, R16, R24 ;  /* 0x0000001019107223 */ /* 0x010fc80000000018 */
[----:B-----5:R-:W-:Y:S01]  /*0a90*/  FFMA R16, R29, R17, R16 ;  /* 0x000000111d107223 */ /* 0x020fe20000000010 */
[----:B------:R-:W-:-:S03]  /*0aa0*/  IADD3 R6, PT, PT, R6, 0x8, RZ ;  /* 0x0000000806067810 */ /* 0x000fc60007ffe0ff */
[----:B--2---:R-:W-:-:S04]  /*0ab0*/  FFMA R16, R27, R18, R16 ;  /* 0x000000121b107223 */ /* 0x004fc80000000010 */
[----:B------:R-:W-:-:S04]  /*0ac0*/  FFMA R19, R19, R20, R16 ;  /* 0x0000001413137223 */ /* 0x000fc80000000010 */
[----:B------:R-:W-:-:S04]  /*0ad0*/  FFMA R28, R28, R23, R19 ;  /* 0x000000171c1c7223 */ /* 0x000fc80000000013 */
[----:B------:R-:W-:-:S07]  /*0ae0*/  FFMA R27, R21, R14, R28 ;  /* 0x0000000e151b7223 */ /* 0x000fce000000001c */
.L_x_66:
        /* <DEDUP_REMOVED lines=12> */
[----:B------:R-:W-:-:S04]  /*0bb0*/  IMAD.WIDE R20, R21, 0x4, R8 ;  /* 0x0000000415147825 */ /* 0x000fc800078e0208 */
[C---:B------:R-:W-:Y:S02]  /*0bc0*/  IMAD.WIDE R14, R19.reuse, 0x4, R20 ;  /* 0x00000004130e7825 */ /* 0x040fe400078e0214 */
[----:B------:R-:W2:Y:S02]  /*0bd0*/  LDG.E R20, desc[UR8][R20.64] ;  /* 0x0000000814147981 */ /* 0x000ea4000c1e1900 */
[C---:B------:R-:W-:Y:S02]  /*0be0*/  IMAD.WIDE R16, R19.reuse, 0x4, R14 ;  /* 0x0000000413107825 */ /* 0x040fe400078e020e */
[----:B------:R-:W3:Y:S02]  /*0bf0*/  LDG.E R14, desc[UR8][R14.64] ;  /* 0x000000080e0e7981 */ /* 0x000ee4000c1e1900 */
[----:B------:R-:W-:Y:S02]  /*0c00*/  IMAD.WIDE R18, R19, 0x4, R16 ;  /* 0x0000000413127825 */ /* 0x000fe400078e0210 */
[----:B------:R-:W4:Y:S04]  /*0c10*/  LDG.E R7, desc[UR8][R16.64] ;  /* 0x0000000810077981 */ /* 0x000f28000c1e1900 */
[----:B------:R-:W5:Y:S01]  /*0c20*/  LDG.E R18, desc[UR8][R18.64] ;  /* 0x0000000812127981 */ /* 0x000f62000c1e1900 */
[----:B------:R-:W-:Y:S01]  /*0c30*/  IADD3 R6, PT, PT, R6, 0x4, RZ ;  /* 0x0000000406067810 */ /* 0x000fe20007ffe0ff */
[----:B--2---:R-:W-:-:S04]  /*0c40*/  FFMA R22, R22, R20, R27 ;  /* 0x0000001416167223 */ /* 0x004fc8000000001b */
[----:B---3--:R-:W-:-:S04]  /*0c50*/  FFMA R5, R5, R14, R22 ;  /* 0x0000000e05057223 */ /* 0x008fc80000000016 */
[----:B----4-:R-:W-:-:S04]  /*0c60*/  FFMA R5, R24, R7, R5 ;  /* 0x0000000718057223 */ /* 0x010fc80000000005 */
[----:B-----5:R-:W-:-:S07]  /*0c70*/  FFMA R27, R26, R18, R5 ;  /* 0x000000121a1b7223 */ /* 0x020fce0000000005 */
.L_x_67:
[----:B------:R-:W-:Y:S05]  /*0c80*/  BRA.U !UP1, `(.L_x_63) ;  /* 0x0000000109447547 */ /* 0x000fea000b800000 */
[----:B------:R-:W1:Y:S01]  /*0c90*/  LDCU UR5, c[0x0][0x3b0] ;  /* 0x00007600ff0577ac */ /* 0x000e620008000800 */
[----:B0-----:R-:W-:Y:S01]  /*0ca0*/  IMAD.WIDE.U32 R10, R6, 0x4, R10 ;  /* 0x00000004060a7825 */ /* 0x001fe200078e000a */
[----:B------:R-:W-:-:S03]  /*0cb0*/  UIADD3 UR4, UPT, UPT, -UR4, URZ, URZ ;  /* 0x000000ff04047290 */ /* 0x000fc6000fffe1ff */
[----:B-1----:R-:W-:-:S05]  /*0cc0*/  IMAD R3, R6, UR5, R3 ;  /* 0x0000000506037c24 */ /* 0x002fca000f8e0203 */
[----:B------:R-:W-:-:S07]  /*0cd0*/  LEA R5, R2, R3, 0x8 ;  /* 0x0000000302057211 */ /* 0x000fce00078e40ff */
.L_x_68:
[----:B------:R-:W-:Y:S01]  /*0ce0*/  IMAD.WIDE R2, R5, 0x4, R8 ;  /* 0x0000000405027825 */ /* 0x000fe200078e0208 */
[----:B------:R-:W-:Y:S02]  /*0cf0*/  MOV R6, R10 ;  /* 0x0000000a00067202 */ /* 0x000fe40000000f00 */
[----:B------:R-:W-:-:S03]  /*0d00*/  MOV R7, R11 ;  /* 0x0000000b00077202 */ /* 0x000fc60000000f00 */
[----:B------:R-:W2:Y:S04]  /*0d10*/  LDG.E R2, desc[UR8][R2.64] ;  /* 0x0000000802027981 */ /* 0x000ea8000c1e1900 */
[----:B------:R-:W2:Y:S01]  /*0d20*/  LDG.E R6, desc[UR8][R6.64] ;  /* 0x0000000806067981 */ /* 0x000ea2000c1e1900 */
[----:B------:R-:W-:-:S04]  /*0d30*/  UIADD3 UR4, UPT, UPT, UR4, 0x1, URZ ;  /* 0x0000000104047890 */ /* 0x000fc8000fffe0ff */
[----:B------:R-:W-:Y:S01]  /*0d40*/  UISETP.NE.AND UP0, UPT, UR4, URZ, UPT ;  /* 0x000000ff0400728c */ /* 0x000fe2000bf05270 */
[----:B------:R-:W-:Y:S02]  /*0d50*/  IADD3 R10, P0, PT, R10, 0x4, RZ ;  /* 0x000000040a0a7810 */ /* 0x000fe40007f1e0ff */
[----:B------:R-:W-:Y:S02]  /*0d60*/  IADD3 R5, PT, PT, R5, UR5, RZ ;  /* 0x0000000505057c10 */ /* 0x000fe4000fffe0ff */
[----:B------:R-:W-:Y:S01]  /*0d70*/  IADD3.X R11, PT, PT, RZ, R11, RZ, P0, !PT ;  /* 0x0000000bff0b7210 */ /* 0x000fe200007fe4ff */
[----:B--2---:R-:W-:-:S03]  /*0d80*/  FFMA R27, R6, R2, R27 ;  /* 0x00000002061b7223 */ /* 0x004fc6000000001b */
[----:B------:R-:W-:Y:S05]  /*0d90*/  BRA.U UP0, `(.L_x_68) ;  /* 0xfffffffd00d07547 */ /* 0x000fea000b83ffff */
.L_x_63:
[----:B------:R-:W1:Y:S01]  /*0da0*/  S2UR UR5, SR_CgaCtaId ;  /* 0x00000000000579c3 */ /* 0x000e620000008800 */
[----:B------:R-:W-:Y:S01]  /*0db0*/  UMOV UR4, 0x400 ;  /* 0x0000040000047882 */ /* 0x000fe20000000000 */
[----:B------:R-:W-:Y:S01]  /*0dc0*/  FADD R7, -R27, -RZ ;  /* 0x800000ff1b077221 */ /* 0x000fe20000000100 */
[----:B-1----:R-:W-:-:S09]  /*0dd0*/  ULEA UR4, UR5, UR4, 0x18 ;  /* 0x0000000405047291 */ /* 0x002fd2000f8ec0ff */
[----:B------:R-:W1:Y:S02]  /*0de0*/  LDS.64 R2, [UR4+0x18] ;  /* 0x00001804ff027984 */ /* 0x000e640008000a00 */
[----:B------:R-:W2:Y:S02]  /*0df0*/  LDCU UR4, c[0x0][0x3a0] ;  /* 0x00007400ff0477ac */ /* 0x000ea40008000800 */
[----:B--2---:R-:W-:-:S06]  /*0e00*/  UIADD3 UR4, UPT, UPT, UR4, UR10, URZ ;  /* 0x0000000a04047290 */ /* 0x004fcc000fffe0ff */
[----:B------:R-:W-:-:S13]  /*0e10*/  ISETP.NE.AND P0, PT, R0, UR4, PT ;  /* 0x0000000400007c0c */ /* 0x000fda000bf05270 */
[----:B------:R-:W-:Y:S01]  /*0e20*/  @!P0 FADD R5, -R27, 1 ;  /* 0x3f8000001b058421 */ /* 0x000fe20000000100 */
[----:B-1----:R-:W-:-:S05]  /*0e30*/  IMAD.WIDE R2, R0, 0x4, R2 ;  /* 0x0000000400027825 */ /* 0x002fca00078e0202 */
[----:B------:R1:W-:Y:S04]  /*0e40*/  STG.E desc[UR8][R2.64], R7 ;  /* 0x0000000702007986 */ /* 0x0003e8000c101908 */
[----:B------:R1:W-:Y:S02]  /*0e50*/  @!P0 STG.E desc[UR8][R2.64], R5 ;  /* 0x0000000502008986 */ /* 0x0003e4000c101908 */
.L_x_62:
[----:B------:R-:W-:Y:S05]  /*0e60*/  BSYNC.RECONVERGENT B0 ;  /* 0x0000000000007941 */ /* 0x000fea0003800200 */
.L_x_61:
[----:B------:R-:W2:Y:S02]  /*0e70*/  LDCU UR4, c[0x0][0x3a4] ;  /* 0x00007480ff0477ac */ /* 0x000ea40008000800 */
[----:B--2---:R-:W-:-:S04]  /*0e80*/  ISETP.GE.AND P0, PT, R4, UR4, PT ;  /* 0x0000000404007c0c */ /* 0x004fc8000bf06270 */
[----:B------:R-:W-:-:S13]  /*0e90*/  ISETP.LT.OR P0, PT, R4, RZ, P0 ;  /* 0x000000ff0400720c */ /* 0x000fda0000701670 */
[----:B------:R-:W-:Y:S05]  /*0ea0*/  @P0 EXIT ;  /* 0x000000000000094d */ /* 0x000fea0003800000 */
[----:B------:R-:W2:Y:S01]  /*0eb0*/  S2UR UR5, SR_CgaCtaId ;  /* 0x00000000000579c3 */ /* 0x000ea20000008800 */
[----:B------:R-:W-:Y:S02]  /*0ec0*/  UMOV UR4, 0x400 ;  /* 0x0000040000047882 */ /* 0x000fe40000000000 */
[----:B--2---:R-:W-:-:S09]  /*0ed0*/  ULEA UR4, UR5, UR4, 0x18 ;  /* 0x0000000405047291 */ /* 0x004fd2000f8ec0ff */
[----:B-1----:R-:W1:Y:S02]  /*0ee0*/  LDS.64 R2, [UR4+0x10] ;  /* 0x00001004ff027984 */ /* 0x002e640008000a00 */
[----:B-1----:R-:W-:-:S05]  /*0ef0*/  IMAD.WIDE.U32 R4, R4, 0x4, R2 ;  /* 0x0000000404047825 */ /* 0x002fca00078e0002 */
[----:B------:R-:W-:Y:S01]  /*0f00*/  STG.E desc[UR8][R4.64], R27 ;  /* 0x0000001b04007986 */ /* 0x000fe2000c101908 */
[----:B------:R-:W-:Y:S05]  /*0f10*/  EXIT ;  /* 0x000000000000794d */ /* 0x000fea0003800000 */
.L_x_69:
        /* <DEDUP_REMOVED lines=14> */
.L_x_142:


//--------------------- .text._Z14multi_row_copyIdEvPPT_S2_iiii --------------------------
	.section	.text._Z14multi_row_copyIdEvPPT_S2_iiii,"ax",@progbits
	.align	128
        .global         _Z14multi_row_copyIdEvPPT_S2_iiii
        .type           _Z14multi_row_copyIdEvPPT_S2_iiii,@function
        .size           _Z14multi_row_copyIdEvPPT_S2_iiii,(.L_x_143 - _Z14multi_row_copyIdEvPPT_S2_iiii)
        .other          _Z14multi_row_copyIdEvPPT_S2_iiii,@"STO_CUDA_ENTRY STV_DEFAULT"
_Z14multi_row_copyIdEvPPT_S2_iiii:
.text._Z14multi_row_copyIdEvPPT_S2_iiii:
[----:B------:R-:W-:Y:S01]  /*0000*/  LDC R1, c[0x0][0x37c] ;  /* 0x0000df00ff017b82 */ /* 0x000fe20000000800 */
[----:B------:R-:W0:Y:S07]  /*0010*/  S2R R3, SR_TID.X ;  /* 0x0000000000037919 */ /* 0x000e2e0000002100 */
[----:B------:R-:W1:Y:S01]  /*0020*/  LDC.64 R4, c[0x0][0x388] ;  /* 0x0000e200ff047b82 */ /* 0x000e620000000a00 */
[----:B------:R-:W2:Y:S07]  /*0030*/  LDCU.64 UR6, c[0x0][0x358] ;  /* 0x00006b00ff0677ac */ /* 0x000eae0008000a00 */
[----:B------:R-:W3:Y:S01]  /*0040*/  LDC.64 R6, c[0x0][0x380] ;  /* 0x0000e000ff067b82 */ /* 0x000ee20000000a00 */
[----:B------:R-:W4:Y:S01]  /*0050*/  S2R R0, SR_CTAID.X ;  /* 0x0000000000007919 */ /* 0x000f220000002500 */
[----:B------:R-:W5:Y:S01]  /*0060*/  LDCU UR4, c[0x0][0x390] ;  /* 0x00007200ff0477ac */ /* 0x000f620008000800 */
[----:B0-----:R-:W-:-:S13]  /*0070*/  ISETP.NE.AND P0, PT, R3, RZ, PT ;  /* 0x000000ff0300720c */ /* 0x001fda0003f05270 */
[----:B------:R-:W1:Y:S02]  /*0080*/  @!P0 S2R R9, SR_CTAID.Y ;  /* 0x0000000000098919 */ /* 0x000e640000002600 */
[----:B-1----:R-:W-:-:S04]  /*0090*/  @!P0 IMAD.WIDE.U32 R4, R9, 0x8, R4 ;  /* 0x0000000809048825 */ /* 0x002fc800078e0004 */
[----:B---3--:R-:W-:Y:S02]  /*00a0*/  @!P0 IMAD.WIDE.U32 R6, R9, 0x8, R6 ;  /* 0x0000000809068825 */ /* 0x008fe400078e0006 */
[----:B--2---:R-:W2:Y:S04]  /*00b0*/  @!P0 LDG.E.64 R4, desc[UR6][R4.64] ;  /* 0x0000000604048981 */ /* 0x004ea8000c1e1b00 */
[----:B------:R-:W2:Y:S01]  /*00c0*/  @!P0 LDG.E.64 R6, desc[UR6][R6.64] ;  /* 0x0000000606068981 */ /* 0x000ea2000c1e1b00 */
[----:B----4-:R-:W-:Y:S01]  /*00d0*/  IMAD R3, R0, 0x100, R3 ;  /* 0x0000010000037824 */ /* 0x010fe200078e0203 */
[----:B------:R-:W-:Y:S01]  /*00e0*/  @!P0 MOV R0, 0x400 ;  /* 0x0000040000008802 */ /* 0x000fe20000000f00 */
[----:B------:R-:W0:Y:S03]  /*00f0*/  @!P0 S2R R9, SR_CgaCtaId ;  /* 0x0000000000098919 */ /* 0x000e260000008800 */
[----:B-----5:R-:W-:-:S02]  /*0100*/  ISETP.GE.AND P1, PT, R3, UR4, PT ;  /* 0x0000000403007c0c */ /* 0x020fc4000bf26270 */
[----:B0-----:R-:W-:-:S05]  /*0110*/  @!P0 LEA R9, R9, R0, 0x18 ;  /* 0x0000000009098211 */ /* 0x001fca00078ec0ff */
[----:B--2---:R0:W-:Y:S01]  /*0120*/  @!P0 STS.128 [R9], R4 ;  /* 0x0000000409008388 */ /* 0x0041e20000000c00 */
[----:B------:R-:W-:Y:S06]  /*0130*/  BAR.SYNC.DEFER_BLOCKING 0x0 ;  /* 0x0000000000007b1d */ /* 0x000fec0000010000 */
[----:B------:R-:W-:Y:S05]  /*0140*/  @P1 EXIT ;  /* 0x000000000000194d */ /* 0x000fea0003800000 */
[----:B------:R-:W1:Y:S01]  /*0150*/  LDC R8, c[0x0][0x398] ;  /* 0x0000e600ff087b82 */ /* 0x000e620000000800 */
[----:B0-----:R-:W-:Y:S01]  /*0160*/  IABS R6, R3 ;  /* 0x0000000300067213 */ /* 0x001fe20000000000 */
[----:B------:R-:W-:-:S06]  /*0170*/  UMOV UR4, 0x400 ;  /* 0x0000040000047882 */ /* 0x000fcc0000000000 */
[----:B------:R-:W0:Y:S01]  /*0180*/  S2UR UR5, SR_CgaCtaId ;  /* 0x00000000000579c3 */ /* 0x000e220000008800 */
[----:B-1----:R-:W-:-:S04]  /*0190*/  IABS R7, R8 ;  /* 0x0000000800077213 */ /* 0x002fc80000000000 */
[----:B------:R-:W1:Y:S01]  /*01a0*/  I2F.RP R0, R7 ;  /* 0x0000000700007306 */ /* 0x000e620000209400 */
[----:B0-----:R-:W-:Y:S01]  /*01b0*/  ULEA UR4, UR5, UR4, 0x18 ;  /* 0x0000000405047291 */ /* 0x001fe2000f8ec0ff */
[----:B------:R-:W0:Y:S06]  /*01c0*/  LDCU UR5, c[0x0][0x39c] ;  /* 0x00007380ff0577ac */ /* 0x000e2c0008000800 */
[----:B-1----:R-:W1:Y:S02]  /*01d0*/  MUFU.RCP R0, R0 ;  /* 0x0000000000007308 */ /* 0x002e640000001000 */
[----:B-1----:R-:W-:-:S06]  /*01e0*/  IADD3 R4, PT, PT, R0, 0xffffffe, RZ ;  /* 0x0ffffffe00047810 */ /* 0x002fcc0007ffe0ff */
[----:B------:R1:W2:Y:S02]  /*01f0*/  F2I.FTZ.U32.TRUNC.NTZ R5, R4 ;  /* 0x0000000400057305 */ /* 0x0002a4000021f000 */
[----:B-1----:R-:W-:Y:S02]  /*0200*/  HFMA2 R4, -RZ, RZ, 0, 0 ;  /* 0x00000000ff047431 */ /* 0x002fe400000001ff */
[----:B--2---:R-:W-:-:S04]  /*0210*/  IMAD.MOV R2, RZ, RZ, -R5 ;  /* 0x000000ffff027224 */ /* 0x004fc800078e0a05 */
[----:B------:R-:W-:-:S04]  /*0220*/  IMAD R9, R2, R7, RZ ;  /* 0x0000000702097224 */ /* 0x000fc800078e02ff */
[----:B------:R-:W-:-:S06]  /*0230*/  IMAD.HI.U32 R5, R5, R9, R4 ;  /* 0x0000000905057227 */ /* 0x000fcc00078e0004 */
[----:B------:R-:W-:-:S04]  /*0240*/  IMAD.HI.U32 R2, R5, R6, RZ ;  /* 0x0000000605027227 */ /* 0x000fc800078e00ff */
[----:B------:R-:W-:-:S04]  /*0250*/  IMAD.MOV R0, RZ, RZ, -R2 ;  /* 0x000000ffff007224 */ /* 0x000fc800078e0a02 */
[----:B------:R-:W-:-:S05]  /*0260*/  IMAD R0, R7, R0, R6 ;  /* 0x0000000007007224 */ /* 0x000fca00078e0206 */
[----:B------:R-:W-:-:S13]  /*0270*/  ISETP.GT.U32.AND P2, PT, R7, R0, PT ;  /* 0x000000000700720c */ /* 0x000fda0003f44070 */
[-C--:B------:R-:W-:Y:S01]  /*0280*/  @!P2 IADD3 R0, PT, PT, R0, -R7.reuse, RZ ;  /* 0x800000070000a210 */ /* 0x080fe20007ffe0ff */
[----:B------:R-:W-:Y:S01]  /*0290*/  @!P2 VIADD R2, R2, 0x1 ;  /* 0x000000010202a836 */ /* 0x000fe20000000000 */
[----:B------:R-:W-:Y:S02]  /*02a0*/  ISETP.NE.AND P2, PT, R8, RZ, PT ;  /* 0x000000ff0800720c */ /* 0x000fe40003f45270 */
[----:B------:R-:W-:Y:S02]  /*02b0*/  ISETP.GE.U32.AND P0, PT, R0, R7, PT ;  /* 0x000000070000720c */ /* 0x000fe40003f06070 */
[----:B------:R-:W1:Y:S01]  /*02c0*/  LDS.128 R4, [UR4] ;  /* 0x00000004ff047984 */ /* 0x000e620008000c00 */
[----:B------:R-:W-:Y:S01]  /*02d0*/  LOP3.LUT R0, R3, R8, RZ, 0x3c, !PT ;  /* 0x0000000803007212 */ /* 0x000fe200078e3cff */
[----:B------:R-:W2:Y:S03]  /*02e0*/  LDCU UR4, c[0x0][0x394] ;  /* 0x00007280ff0477ac */ /* 0x000ea60008000800 */
[----:B------:R-:W-:-:S06]  /*02f0*/  ISETP.GE.AND P1, PT, R0, RZ, PT ;  /* 0x000000ff0000720c */ /* 0x000fcc0003f26270 */
[----:B------:R-:W-:-:S07]  /*0300*/  @P0 IADD3 R2, PT, PT, R2, 0x1, RZ ;  /* 0x0000000102020810 */ /* 0x000fce0007ffe0ff */
[----:B------:R-:W-:Y:S01]  /*0310*/  @!P1 IMAD.MOV R2, RZ, RZ, -R2 ;  /* 0x000000ffff029224 */ /* 0x000fe200078e0a02 */
[----:B------:R-:W-:-:S04]  /*0320*/  @!P2 LOP3.LUT R2, RZ, R8, RZ, 0x33, !PT ;  /* 0x00000008ff02a212 */ /* 0x000fc800078e33ff */
[----:B------:R-:W-:-:S05]  /*0330*/  IADD3 R0, PT, PT, -R2, RZ, RZ ;  /* 0x000000ff02007210 */ /* 0x000fca0007ffe1ff */
[----:B------:R-:W-:-:S04]  /*0340*/  IMAD R0, R8, R0, R3 ;  /* 0x0000000008007224 */ /* 0x000fc800078e0203 */
[----:B--2---:R-:W-:-:S04]  /*0350*/  VIADD R9, R0, UR4 ;  /* 0x0000000400097c36 */ /* 0x004fc80008000000 */
[----:B0-----:R-:W-:-:S04]  /*0360*/  IMAD R9, R2, UR5, R9 ;  /* 0x0000000502097c24 */ /* 0x001fc8000f8e0209 */
[----:B-1----:R-:W-:-:S06]  /*0370*/  IMAD.WIDE R4, R9, 0x8, R4 ;  /* 0x0000000809047825 */ /* 0x002fcc00078e0204 */
[----:B------:R-:W2:Y:S01]  /*0380*/  LDG.E.64 R4, desc[UR6][R4.64] ;  /* 0x0000000604047981 */ /* 0x000ea2000c1e1b00 */
[----:B------:R-:W-:-:S05]  /*0390*/  IMAD.WIDE R6, R3, 0x8, R6 ;  /* 0x0000000803067825 */ /* 0x000fca00078e0206 */
[----:B--2---:R-:W-:Y:S01]  /*03a0*/  STG.E.64 desc[UR6][R6.64], R4 ;  /* 0x0000000406007986 */ /* 0x004fe2000c101b06 */
[----:B------:R-:W-:Y:S05]  /*03b0*/  EXIT ;  /* 0x000000000000794d */ /* 0x000fea0003800000 */
.L_x_70:
        /* <DEDUP_REMOVED lines=12> */
.L_x_143:


//--------------------- .text._Z14multi_row_copyIfEvPPT_S2_iiii --------------------------
	.section	.text._Z14multi_row_copyIfEvPPT_S2_iiii,"ax",@progbits
	.align	128
        .global         _Z14multi_row_copyIfEvPPT_S2_iiii
        .type           _Z14multi_row_copyIfEvPPT_S2_iiii,@function
        .size           _Z14multi_row_copyIfEvPPT_S2_iiii,(.L_x_144 - _Z14multi_row_copyIfEvPPT_S2_iiii)
        .other          _Z14multi_row_copyIfEvPPT_S2_iiii,@"STO_CUDA_ENTRY STV_DEFAULT"
_Z14multi_row_copyIfEvPPT_S2_iiii:
.text._Z14multi_row_copyIfEvPPT_S2_iiii:
        /* <DEDUP_REMOVED lines=56> */
[----:B------:R-:W2:Y:S01]  /*0380*/  LDG.E R5, desc[UR6][R4.64] ;  /* 0x0000000604057981 */ /* 0x000ea2000c1e1900 */
[----:B------:R-:W-:-:S05]  /*0390*/  IMAD.WIDE R6, R3, 0x4, R6 ;  /* 0x0000000403067825 */ /* 0x000fca00078e0206 */
[----:B--2---:R-:W-:Y:S01]  /*03a0*/  STG.E desc[UR6][R6.64], R5 ;  /* 0x0000000506007986 */ /* 0x004fe2000c101906 */
[----:B------:R-:W-:Y:S05]  /*03b0*/  EXIT ;  /* 0x000000000000794d */ /* 0x000fea0003800000 */
.L_x_71:
        /* <DEDUP_REMOVED lines=12> */
.L_x_144:


//--------------------- .text._Z14update_onemoveIdEvPPT_iiiiiiiiiiiii --------------------------
	.section	.text._Z14update_onemoveIdEvPPT_iiiiiiiiiiiii,"ax",@progbits
	.align	128
        .global         _Z14update_onemoveIdEvPPT_iiiiiiiiiiiii
        .type           _Z14update_onemoveIdEvPPT_iiiiiiiiiiiii,@function
        .size           _Z14update_onemoveIdEvPPT_iiiiiiiiiiiii,(.L_x_130 - _Z14update_onemoveIdEvPPT_iiiiiiiiiiiii)
        .other          _Z14update_onemoveIdEvPPT_iiiiiiiiiiiii,@"STO_CUDA_ENTRY STV_DEFAULT"
_Z14update_onemoveIdEvPPT_iiiiiiiiiiiii:
.text._Z14update_onemoveIdEvPPT_iiiiiiiiiiiii:
[----:B------:R-:W-:Y:S01]  /*0000*/  LDC R1, c[0x0][0x37c] ;  /* 0x0000df00ff017b82 */ /* 0x000fe20000000800 */
[----:B------:R-:W0:Y:S07]  /*0010*/  S2R R21, SR_TID.X ;  /* 0x0000000000157919 */ /* 0x000e2e0000002100 */
[----:B------:R-:W1:Y:S01]  /*0020*/  LDC R20, c[0x0][0x3ac] ;  /* 0x0000eb00ff147b82 */ /* 0x000e620000000800 */
[----:B------:R-:W2:Y:S01]  /*0030*/  LDCU.64 UR6, c[0x0][0x358] ;  /* 0x00006b00ff0677ac */ /* 0x000ea20008000a00 */
[----:B------:R-:W-:Y:S01]  /*0040*/  BSSY.RECONVERGENT B0, `(.L_x_72) ;  /* 0x000001b000007945 */ /* 0x000fe20003800200 */
[----:B------:R-:W3:Y:S01]  /*0050*/  S2R R0, SR_CTAID.X ;  /* 0x0000000000007919 */ /* 0x000ee20000002500 */
[----:B0-----:R-:W-:-:S13]  /*0060*/  ISETP.NE.AND P0, PT, R21, RZ, PT ;  /* 0x000000ff1500720c */ /* 0x001fda0003f05270 */
[----:B--23--:R-:W-:Y:S05]  /*0070*/  @P0 BRA `(.L_x_73) ;  /* 0x00000000005c0947 */ /* 0x00cfea0003800000 */
[----:B------:R-:W0:Y:S01]  /*0080*/  S2R R5, SR_CTAID.Y ;  /* 0x0000000000057919 */ /* 0x000e220000002600 */
[----:B------:R-:W0:Y:S08]  /*0090*/  LDC.64 R2, c[0x0][0x380] ;  /* 0x0000e000ff027b82 */ /* 0x000e300000000a00 */
[----:B------:R-:W2:Y:S08]  /*00a0*/  S2UR UR5, SR_CgaCtaId ;  /* 0x00000000000579c3 */ /* 0x000eb00000008800 */
[----:B------:R-:W3:Y:S08]  /*00b0*/  LDC.64 R8, c[0x0][0x388] ;  /* 0x0000e200ff087b82 */ /* 0x000ef00000000a00 */
[----:B------:R-:W4:Y:S01]  /*00c0*/  LDC.64 R10, c[0x0][0x390] ;  /* 0x0000e400ff0a7b82 */ /* 0x000f220000000a00 */
[----:B0-----:R-:W-:-:S07]  /*00d0*/  IMAD.WIDE.U32 R2, R5, 0x8, R2 ;  /* 0x0000000805027825 */ /* 0x001fce00078e0002 */
[----:B------:R-:W0:Y:S01]  /*00e0*/  LDC.64 R12, c[0x0][0x3a0] ;  /* 0x0000e800ff0c7b82 */ /* 0x000e220000000a00 */
[----:B------:R-:W3:Y:S01]  /*00f0*/  LDG.E.64 R2, desc[UR6][R2.64] ;  /* 0x0000000602027981 */ /* 0x000ee2000c1e1b00 */
[----:B------:R-:W-:-:S06]  /*0100*/  UMOV UR4, 0x400 ;  /* 0x0000040000047882 */ /* 0x000fcc0000000000 */
[----:B------:R-:W5:Y:S01]  /*0110*/  LDC.64 R18, c[0x0][0x398] ;  /* 0x0000e600ff127b82 */ /* 0x000f620000000a00 */
[----:B--2---:R-:W-:Y:S01]  /*0120*/  ULEA UR4, UR5, UR4, 0x18 ;  /* 0x0000000405047291 */ /* 0x004fe2000f8ec0ff */
[----:B---3--:R-:W-:-:S04]  /*0130*/  IMAD.WIDE R4, R9, 0x8, R2 ;  /* 0x0000000809047825 */ /* 0x008fc800078e0202 */
[----:B----4-:R-:W-:-:S04]  /*0140*/  IMAD.WIDE R6, R11, 0x8, R2 ;  /* 0x000000080b067825 */ /* 0x010fc800078e0202 */
[--C-:B0-----:R-:W-:Y:S01]  /*0150*/  IMAD.WIDE R14, R13, 0x8, R2.reuse ;  /* 0x000000080d0e7825 */ /* 0x101fe200078e0202 */
[----:B------:R0:W-:Y:S03]  /*0160*/  STS.128 [UR4], R4 ;  /* 0x00000004ff007988 */ /* 0x0001e60008000c04 */
[----:B-----5:R-:W-:-:S04]  /*0170*/  IMAD.WIDE R16, R18, 0x8, R2 ;  /* 0x0000000812107825 */ /* 0x020fc800078e0202 */
[----:B------:R-:W-:-:S04]  /*0180*/  IMAD.WIDE R8, R8, 0x8, R2 ;  /* 0x0000000808087825 */ /* 0x000fc800078e0202 */
[----:B------:R-:W-:-:S04]  /*0190*/  IMAD.WIDE R10, R10, 0x8, R2 ;  /* 0x000000080a0a7825 */ /* 0x000fc800078e0202 */
[--C-:B------:R-:W-:Y:S01]  /*01a0*/  IMAD.WIDE R12, R12, 0x8, R2.reuse ;  /* 0x000000080c0c7825 */ /* 0x100fe200078e0202 */
[----:B------:R0:W-:Y:S03]  /*01b0*/  STS.128 [UR4+0x10], R8 ;  /* 0x00001008ff007988 */ /* 0x0001e60008000c04 */
[----:B------:R-:W-:Y:S01]  /*01c0*/  IMAD.WIDE R18, R19, 0x8, R2 ;  /* 0x0000000813127825 */ /* 0x000fe200078e0202 */
[----:B------:R0:W-:Y:S04]  /*01d0*/  STS.128 [UR4+0x30], R12 ;  /* 0x0000300cff007988 */ /* 0x0001e80008000c04 */
[----:B------:R0:W-:Y:S02]  /*01e0*/  STS.128 [UR4+0x20], R16 ;  /* 0x00002010ff007988 */ /* 0x0001e40008000c04 */
.L_x_73:
[----:B------:R-:W-:Y:S05]  /*01f0*/  BSYNC.RECONVERGENT B0 ;  /* 0x0000000000007941 */ /* 0x000fea0003800200 */
.L_x_72:
[----:B------:R-:W2:Y:S01]  /*0200*/  LDCU UR4, c[0x0][0x3a4] ;  /* 0x00007480ff0477ac */ /* 0x000ea20008000800 */
[----:B------:R-:W-:Y:S01]  /*0210*/  IMAD R3, R0, 0x100, R21 ;  /* 0x0000010000037824 */ /* 0x000fe200078e0215 */
[----:B------:R-:W-:Y:S03]  /*0220*/  BSSY.RECONVERGENT B0, `(.L_x_74) ;  /* 0x00000f4000007945 */ /* 0x000fe60003800200 */
[C---:B------:R-:W-:Y:S01]  /*0230*/  IMAD.SHL.U32 R0, R3.reuse, 0x4, RZ ;  /* 0x0000000403007824 */ /* 0x040fe200078e00ff */
[----:B------:R-:W-:Y:S01]  /*0240*/  BAR.SYNC.DEFER_BLOCKING 0x0 ;  /* 0x0000000000007b1d */ /* 0x000fe20000010000 */
[----:B-1----:R-:W-:-:S04]  /*0250*/  ISETP.GT.AND P0, PT, R3, R20, PT ;  /* 0x000000140300720c */ /* 0x002fc80003f04270 */
[----:B--2---:R-:W-:-:S13]  /*0260*/  ISETP.EQ.OR P0, PT, RZ, UR4, P0 ;  /* 0x00000004ff007c0c */ /* 0x004fda0008702670 */
[----:B------:R-:W-:Y:S05]  /*0270*/  @P0 BRA `(.L_x_75) ;  /* 0x0000000c00b80947 */ /* 0x000fea0003800000 */
[C---:B------:R-:W-:Y:S01]  /*0280*/  ISETP.NE.AND P0, PT, R20.reuse, RZ, PT ;  /* 0x000000ff1400720c */ /* 0x040fe20003f05270 */
[----:B0-----:R-:W-:Y:S02]  /*0290*/  VIADD R6, R20, 0x1 ;  /* 0x0000000114067836 */ /* 0x001fe40000000000 */
[----:B------:R-:W-:-:S10]  /*02a0*/  IMAD R2, R3, R20, R3 ;  /* 0x0000001403027224 */ /* 0x000fd400078e0203 */
[----:B------:R-:W-:Y:S05]  /*02b0*/  @P0 BRA `(.L_x_76) ;  /* 0x00000000005c0947 */ /* 0x000fea0003800000 */
[----:B------:R-:W0:Y:S01]  /*02c0*/  S2UR UR5, SR_CgaCtaId ;  /* 0x00000000000579c3 */ /* 0x000e220000008800 */
[----:B------:R-:W-:Y:S02]  /*02d0*/  UMOV UR4, 0x400 ;  /* 0x0000040000047882 */ /* 0x000fe40000000000 */
[----:B0-----:R-:W-:-:S09]  /*02e0*/  ULEA UR4, UR5, UR4, 0x18 ;  /* 0x0000000405047291 */ /* 0x001fd2000f8ec0ff */
[----:B------:R-:W0:Y:S04]  /*02f0*/  LDS.64 R4, [UR4+0x28] ;  /* 0x00002804ff047984 */ /* 0x000e280008000a00 */
[----:B0-----:R-:W2:Y:S02]  /*0300*/  LDG.E.64 R8, desc[UR6][R4.64] ;  /* 0x0000000604087981 */ /* 0x001ea4000c1e1b00 */
[----:B--2---:R-:W0:Y:S01]  /*0310*/  MUFU.RCP64H R11, R9 ;  /* 0x00000009000b7308 */ /* 0x004e220000001800 */
[----:B------:R-:W-:-:S04]  /*0320*/  IADD3 R10, PT, PT, R9, 0x300402, RZ ;  /* 0x00300402090a7810 */ /* 0x000fc80007ffe0ff */
[----:B------:R-:W-:Y:S02]  /*0330*/  FSETP.GEU.AND P0, PT, |R10|, 5.8789094863358348022e-39, PT ;  /* 0x004004020a00780b */ /* 0x000fe40003f0e200 */
[----:B0-----:R-:W-:-:S08]  /*0340*/  DFMA R12, -R8, R10, 1 ;  /* 0x3ff00000080c742b */ /* 0x001fd0000000010a */
[----:B------:R-:W-:-:S08]  /*0350*/  DFMA R12, R12, R12, R12 ;  /* 0x0000000c0c0c722b */ /* 0x000fd0000000000c */
[----:B------:R-:W-:-:S08]  /*0360*/  DFMA R12, R10, R12, R10 ;  /* 0x0000000c0a0c722b */ /* 0x000fd0000000000a */
[----:B------:R-:W-:-:S08]  /*0370*/  DFMA R14, -R8, R12, 1 ;  /* 0x3ff00000080e742b */ /* 0x000fd0000000010c */
[----:B------:R-:W-:Y:S01]  /*0380*/  DFMA R12, R12, R14, R12 ;  /* 0x0000000e0c0c722b */ /* 0x000fe2000000000c */
[----:B------:R-:W-:Y:S10]  /*0390*/  @P0 BRA `(.L_x_77) ;  /* 0x0000000000100947 */ /* 0x000ff40003800000 */
[----:B------:R-:W-:-:S05]  /*03a0*/  LOP3.LUT R4, R9, 0x7fffffff, RZ, 0xc0, !PT ;  /* 0x7fffffff09047812 */ /* 0x000fca00078ec0ff */
[----:B------:R-:W-:Y:S01]  /*03b0*/  VIADD R12, R4, 0xfff00000 ;  /* 0xfff00000040c7836 */ /* 0x000fe20000000000 */
[----:B------:R-:W-:-:S07]  /*03c0*/  MOV R4, 0x3e0 ;  /* 0x000003e000047802 */ /* 0x000fce0000000f00 */
[----:B------:R-:W-:Y:S05]  /*03d0*/  CALL.REL.NOINC `($__internal_0_$__cuda_sm20_dblrcp_rn_slowpath_v3) ;  /* 0x00000010005c7944 */ /* 0x000fea0003c00000 */
.L_x_77:
[----:B------:R-:W0:Y:S01]  /*03e0*/  S2UR UR5, SR_CgaCtaId ;  /* 0x00000000000579c3 */ /* 0x000e220000008800 */
[----:B------:R-:W-:Y:S02]  /*03f0*/  UMOV UR4, 0x400 ;  /* 0x0000040000047882 */ /* 0x000fe40000000000 */
[----:B0-----:R-:W-:-:S09]  /*0400*/  ULEA UR4, UR5, UR4, 0x18 ;  /* 0x0000000405047291 */ /* 0x001fd2000f8ec0ff */
[----:B------:R-:W0:Y:S04]  /*0410*/  LDS.64 R4, [UR4+0x30] ;  /* 0x00003004ff047984 */ /* 0x000e280008000a00 */
[----:B0-----:R0:W-:Y:S02]  /*0420*/  STG.E.64 desc[UR6][R4.64], R12 ;  /* 0x0000000c04007986 */ /* 0x0011e4000c101b06 */
.L_x_76:
[----:B0-----:R-:W0:Y:S01]  /*0430*/  LDC R5, c[0x0][0x3ac] ;  /* 0x0000eb00ff057b82 */ /* 0x001e220000000800 */
[----:B------:R-:W-:Y:S02]  /*0440*/  CS2R R28, SRZ ;  /* 0x00000000001c7805 */ /* 0x000fe4000001ff00 */
[----:B------:R-:W-:Y:S02]  /*0450*/  CS2R R22, SRZ ;  /* 0x0000000000167805 */ /* 0x000fe4000001ff00 */
[C---:B0-----:R-:W-:Y:S01]  /*0460*/  ISETP.GE.AND P0, PT, R5.reuse, RZ, PT ;  /* 0x000000ff0500720c */ /* 0x041fe20003f06270 */
[----:B------:R-:W-:-:S12]  /*0470*/  IMAD R13, R5, R5, R5 ;  /* 0x00000005050d7224 */ /* 0x000fd800078e0205 */
[----:B------:R-:W-:Y:S05]  /*0480*/  @!P0 BRA `(.L_x_78) ;  /* 0x0000000800948947 */ /* 0x000fea0003800000 */
[----:B------:R-:W0:Y:S01]  /*0490*/  S2UR UR5, SR_CgaCtaId ;  /* 0x00000000000579c3 */ /* 0x000e220000008800 */
[----:B------:R-:W-:Y:S01]  /*04a0*/  ISETP.GE.U32.AND P1, PT, R5, 0x7, PT ;  /* 0x000000070500780c */ /* 0x000fe20003f26070 */
[----:B------:R-:W-:Y:S01]  /*04b0*/  UMOV UR4, 0x400 ;  /* 0x0000040000047882 */ /* 0x000fe20000000000 */
[----:B------:R-:W-:Y:S01]  /*04c0*/  LOP3.LUT R4, R6, 0x7, RZ, 0xc0, !PT ;  /* 0x0000000706047812 */ /* 0x000fe200078ec0ff */
[----:B------:R-:W-:Y:S01]  /*04d0*/  IMAD.MOV.U32 R7, RZ, RZ, RZ ;  /* 0x000000ffff077224 */ /* 0x000fe200078e00ff */
[----:B------:R-:W-:Y:S02]  /*04e0*/  CS2R R22, SRZ ;  /* 0x0000000000167805 */ /* 0x000fe4000001ff00 */
[----:B------:R-:W-:Y:S02]  /*04f0*/  CS2R R28, SRZ ;  /* 0x00000000001c7805 */ /* 0x000fe4000001ff00 */
[----:B------:R-:W-:Y:S01]  /*0500*/  ISETP.NE.AND P0, PT, R4, RZ, PT ;  /* 0x000000ff0400720c */ /* 0x000fe20003f05270 */
[----:B0-----:R-:W-:-:S09]  /*0510*/  ULEA UR4, UR5, UR4, 0x18 ;  /* 0x0000000405047291 */ /* 0x001fd2000f8ec0ff */
[----:B------:R-:W0:Y:S04]  /*0520*/  LDS.64 R10, [UR4+0x20] ;  /* 0x00002004ff0a7984 */ /* 0x000e280008000a00 */
[----:B------:R-:W1:Y:S01]  /*0530*/  LDS.64 R8, [UR4+0x30] ;  /* 0x00003004ff087984 */ /* 0x000e620008000a00 */
[----:B------:R-:W-:Y:S05]  /*0540*/  @!P1 BRA `(.L_x_79) ;  /* 0x0000000400149947 */ /* 0x000fea0003800000 */
[----:B------:R-:W2:Y:S01]  /*0550*/  LDC R32, c[0x0][0x3b0] ;  /* 0x0000ec00ff207b82 */ /* 0x000ea20000000800 */
[----:B-1----:R-:W-:Y:S01]  /*0560*/  IMAD.WIDE.U32 R12, R13, 0x8, R8 ;  /* 0x000000080d0c7825 */ /* 0x002fe200078e0008 */
[----:B------:R-:W-:Y:S02]  /*0570*/  LOP3.LUT R7, R6, 0xfffffff8, RZ, 0xc0, !PT ;  /* 0xfffffff806077812 */ /* 0x000fe400078ec0ff */
[----:B------:R-:W-:Y:S01]  /*0580*/  CS2R R22, SRZ ;  /* 0x0000000000167805 */ /* 0x000fe2000001ff00 */
[----:B------:R-:W-:Y:S01]  /*0590*/  IMAD.MOV.U32 R33, RZ, RZ, R2 ;  /* 0x000000ffff217224 */ /* 0x000fe200078e0002 */
[----:B------:R-:W-:Y:S01]  /*05a0*/  IADD3 R24, P1, PT, R12, 0x20, RZ ;  /* 0x000000200c187810 */ /* 0x000fe20007f3e0ff */
[----:B------:R-:W-:-:S03]  /*05b0*/  IMAD.MOV R6, RZ, RZ, -R7 ;  /* 0x000000ffff067224 */ /* 0x000fc600078e0a07 */
[----:B------:R-:W-:Y:S02]  /*05c0*/  IADD3.X R25, PT, PT, RZ, R13, RZ, P1, !PT ;  /* 0x0000000dff197210 */ /* 0x000fe40000ffe4ff */
[----:B--2---:R-:W-:-:S07]  /*05d0*/  IADD3 R32, PT, PT, R5, R32, RZ ;  /* 0x0000002005207210 */ /* 0x004fce0007ffe0ff */
.L_x_80:
[----:B------:R-:W1:Y:S01]  /*05e0*/  LDC R35, c[0x0][0x3b8] ;  /* 0x0000ee00ff237b82 */ /* 0x000e620000000800 */
[----:B------:R-:W-:Y:S02]  /*05f0*/  VIADD R37, R32, 0x1 ;  /* 0x0000000120257836 */ /* 0x000fe40000000000 */
[----:B------:R-:W-:Y:S01]  /*0600*/  IMAD.WIDE R12, R33, 0x8, R8 ;  /* 0x00000008210c7825 */ /* 0x000fe200078e0208 */
[----:B------:R-:W-:-:S03]  /*0610*/  MOV R15, R25 ;  /* 0x00000019000f7202 */ /* 0x000fc60000000f00 */
[----:B0-----:R-:W-:Y:S01]  /*0620*/  IMAD.WIDE R36, R37, 0x8, R10 ;  /* 0x0000000825247825 */ /* 0x001fe200078e020a */
[----:B------:R-:W2:Y:S03]  /*0630*/  LDG.E.64 R16, desc[UR6][R12.64] ;  /* 0x000000060c107981 */ /* 0x000ea6000c1e1b00 */
[----:B------:R-:W-:Y:S01]  /*0640*/  IMAD.MOV.U32 R14, RZ, RZ, R24 ;  /* 0x000000ffff0e7224 */ /* 0x000fe200078e0018 */
[----:B------:R1:W2:Y:S04]  /*0650*/  LDG.E.64 R18, desc[UR6][R36.64] ;  /* 0x0000000624127981 */ /* 0x0002a8000c1e1b00 */
[----:B------:R-:W3:Y:S04]  /*0660*/  LDG.E.64 R26, desc[UR6][R14.64+-0x20] ;  /* 0xffffe0060e1a7981 */ /* 0x000ee8000c1e1b00 */
[----:B------:R-:W4:Y:S01]  /*0670*/  LDG.E.64 R20, desc[UR6][R12.64+0x8] ;  /* 0x000008060c147981 */ /* 0x000f22000c1e1b00 */
[----:B-1----:R-:W-:-:S05]  /*0680*/  IMAD.WIDE R36, R35, 0x8, R36 ;  /* 0x0000000823247825 */ /* 0x002fca00078e0224 */
[----:B------:R-:W4:Y:S01]  /*0690*/  LDG.E.64 R24, desc[UR6][R36.64] ;  /* 0x0000000624187981 */ /* 0x000f22000c1e1b00 */
[----:B------:R-:W-:Y:S01]  /*06a0*/  IMAD.WIDE R30, R35, 0x8, R36 ;  /* 0x00000008231e7825 */ /* 0x000fe200078e0224 */
[C---:B--2---:R-:W-:Y:S02]  /*06b0*/  DFMA R16, R18.reuse, R16, R28 ;  /* 0x000000101210722b */ /* 0x044fe4000000001c */
[----:B------:R-:W2:Y:S01]  /*06c0*/  LDG.E.64 R28, desc[UR6][R12.64+0x10] ;  /* 0x000010060c1c7981 */ /* 0x000ea2000c1e1b00 */
[----:B---3--:R-:W-:-:S03]  /*06d0*/  DFMA R26, R18, R26, R22 ;  /* 0x0000001a121a722b */ /* 0x008fc60000000016 */
[----:B------:R-:W3:Y:S04]  /*06e0*/  LDG.E.64 R18, desc[UR6][R14.64+-0x18] ;  /* 0xffffe8060e127981 */ /* 0x000ee8000c1e1b00 */
[----:B------:R-:W5:Y:S01]  /*06f0*/  LDG.E.64 R22, desc[UR6][R14.64+-0x10] ;  /* 0xfffff0060e167981 */ /* 0x000f62000c1e1b00 */
[----:B----4-:R-:W-:-:S03]  /*0700*/  DFMA R20, R24, R20, R16 ;  /* 0x000000141814722b */ /* 0x010fc60000000010 */
[----:B------:R0:W2:Y:S02]  /*0710*/  LDG.E.64 R16, desc[UR6][R30.64] ;  /* 0x000000061e107981 */ /* 0x0000a4000c1e1b00 */
[----:B0-----:R-:W-:-:S04]  /*0720*/  IMAD.WIDE R30, R35, 0x8, R30 ;  /* 0x00000008231e7825 */ /* 0x001fc800078e021e */
[----:B------:R-:W-:Y:S01]  /*0730*/  IMAD.WIDE R36, R35, 0x8, R30 ;  /* 0x0000000823247825 */ /* 0x000fe200078e021e */
[----:B---3--:R-:W-:Y:S01]  /*0740*/  DFMA R18, R24, R18, R26 ;  /* 0x000000121812722b */ /* 0x008fe2000000001a */
[----:B------:R-:W3:Y:S04]  /*0750*/  LDG.E.64 R26, desc[UR6][R12.64+0x18] ;  /* 0x000018060c1a7981 */ /* 0x000ee8000c1e1b00 */
[----:B------:R-:W4:Y:S01]  /*0760*/  LDG.E.64 R24, desc[UR6][R12.64+0x20] ;  /* 0x000020060c187981 */ /* 0x000f22000c1e1b00 */
[----:B--2---:R-:W-:-:S03]  /*0770*/  DFMA R28, R16, R28, R20 ;  /* 0x0000001c101c722b */ /* 0x004fc60000000014 */
[----:B------:R-:W3:Y:S01]  /*0780*/  LDG.E.64 R20, desc[UR6][R30.64] ;  /* 0x000000061e147981 */ /* 0x000ee2000c1e1b00 */
[----:B-----5:R-:W-:-:S03]  /*0790*/  DFMA R22, R16, R22, R18 ;  /* 0x000000161016722b */ /* 0x020fc60000000012 */
[----:B------:R-:W2:Y:S04]  /*07a0*/  LDG.E.64 R18, desc[UR6][R14.64+-0x8] ;  /* 0xfffff8060e127981 */ /* 0x000ea8000c1e1b00 */
[----:B------:R-:W4:Y:S04]  /*07b0*/  LDG.E.64 R16, desc[UR6][R36.64] ;  /* 0x0000000624107981 */ /* 0x000f28000c1e1b00 */
[----:B------:R-:W5:Y:S01]  /*07c0*/  LDG.E.64 R30, desc[UR6][R14.64+0x8] ;  /* 0x000008060e1e7981 */ /* 0x000f62000c1e1b00 */
[C---:B---3--:R-:W-:Y:S02]  /*07d0*/  DFMA R26, R20.reuse, R26, R28 ;  /* 0x0000001a141a722b */ /* 0x048fe4000000001c */
[----:B--2---:R-:W-:Y:S01]  /*07e0*/  DFMA R18, R20, R18, R22 ;  /* 0x000000121412722b */ /* 0x004fe20000000016 */
[----:B------:R-:W2:Y:S01]  /*07f0*/  LDG.E.64 R22, desc[UR6][R14.64] ;  /* 0x000000060e167981 */ /* 0x000ea2000c1e1b00 */
[----:B------:R-:W-:-:S04]  /*0800*/  IMAD.WIDE R20, R35, 0x8, R36 ;  /* 0x0000000823147825 */ /* 0x000fc800078e0224 */
[C---:B----4-:R-:W-:Y:S02]  /*0810*/  DFMA R24, R16.reuse, R24, R26 ;  /* 0x000000181018722b */ /* 0x050fe4000000001a */
[----:B------:R-:W3:Y:S04]  /*0820*/  LDG.E.64 R26, desc[UR6][R12.64+0x28] ;  /* 0x000028060c1a7981 */ /* 0x000ee8000c1e1b00 */
[----:B------:R-:W3:Y:S04]  /*0830*/  LDG.E.64 R28, desc[UR6][R20.64] ;  /* 0x00000006141c7981 */ /* 0x000ee8000c1e1b00 */
[----:B------:R-:W4:Y:S01]  /*0840*/  LDG.E.64 R36, desc[UR6][R12.64+0x38] ;  /* 0x000038060c247981 */ /* 0x000f22000c1e1b00 */
[----:B--2---:R-:W-:Y:S01]  /*0850*/  DFMA R18, R16, R22, R18 ;  /* 0x000000161012722b */ /* 0x004fe20000000012 */
[----:B------:R-:W-:-:S02]  /*0860*/  IMAD.WIDE R16, R35, 0x8, R20 ;  /* 0x0000000823107825 */ /* 0x000fc400078e0214 */
[----:B------:R-:W2:Y:S04]  /*0870*/  LDG.E.64 R22, desc[UR6][R12.64+0x30] ;  /* 0x000030060c167981 */ /* 0x000ea8000c1e1b00 */
[----:B------:R-:W4:Y:S01]  /*0880*/  LDG.E.64 R20, desc[UR6][R14.64+0x18] ;  /* 0x000018060e147981 */ /* 0x000f22000c1e1b00 */
[C---:B---3--:R-:W-:Y:S02]  /*0890*/  DFMA R26, R28.reuse, R26, R24 ;  /* 0x0000001a1c1a722b */ /* 0x048fe40000000018 */
[----:B-----5:R-:W-:Y:S01]  /*08a0*/  DFMA R18, R28, R30, R18 ;  /* 0x0000001e1c12722b */ /* 0x020fe20000000012 */
[----:B------:R-:W2:Y:S01]  /*08b0*/  LDG.E.64 R24, desc[UR6][R16.64] ;  /* 0x0000000610187981 */ /* 0x000ea2000c1e1b00 */
[----:B------:R-:W-:-:S03]  /*08c0*/  IMAD.WIDE R30, R35, 0x8, R16 ;  /* 0x00000008231e7825 */ /* 0x000fc600078e0210 */
[----:B------:R-:W3:Y:S04]  /*08d0*/  LDG.E.64 R28, desc[UR6][R14.64+0x10] ;  /* 0x000010060e1c7981 */ /* 0x000ee8000c1e1b00 */
[----:B------:R-:W4:Y:S01]  /*08e0*/  LDG.E.64 R30, desc[UR6][R30.64] ;  /* 0x000000061e1e7981 */ /* 0x000f22000c1e1b00 */
[----:B------:R-:W-:-:S05]  /*08f0*/  VIADD R6, R6, 0x8 ;  /* 0x0000000806067836 */ /* 0x000fca0000000000 */
[----:B------:R-:W-:Y:S01]  /*0900*/  ISETP.NE.AND P1, PT, R6, RZ, PT ;  /* 0x000000ff0600720c */ /* 0x000fe20003f25270 */
[----:B------:R-:W-:Y:S01]  /*0910*/  VIADD R33, R33, 0x8 ;  /* 0x0000000821217836 */ /* 0x000fe20000000000 */
[----:B------:R-:W-:Y:S01]  /*0920*/  LEA R32, R35, R32, 0x3 ;  /* 0x0000002023207211 */ /* 0x000fe200078e18ff */
[C---:B--2---:R-:W-:Y:S02]  /*0930*/  DFMA R22, R24.reuse, R22, R26 ;  /* 0x000000161816722b */ /* 0x044fe4000000001a */
[----:B---3--:R-:W-:Y:S01]  /*0940*/  DFMA R18, R24, R28, R18 ;  /* 0x0000001c1812722b */ /* 0x008fe20000000012 */
[----:B------:R-:W-:-:S05]  /*0950*/  IADD3 R24, P2, PT, R14, 0x40, RZ ;  /* 0x000000400e187810 */ /* 0x000fca0007f5e0ff */
[C---:B----4-:R-:W-:Y:S02]  /*0960*/  DFMA R28, R30.reuse, R36, R22 ;  /* 0x000000241e1c722b */ /* 0x050fe40000000016 */
[----:B------:R-:W-:Y:S01]  /*0970*/  DFMA R22, R30, R20, R18 ;  /* 0x000000141e16722b */ /* 0x000fe20000000012 */
[----:B------:R-:W-:Y:S01]  /*0980*/  IMAD.X R25, RZ, RZ, R15, P2 ;  /* 0x000000ffff197224 */ /* 0x000fe200010e060f */
[----:B------:R-:W-:Y:S09]  /*0990*/  @P1 BRA `(.L_x_80) ;  /* 0xfffffffc00101947 */ /* 0x000ff2000383ffff */
.L_x_79:
[----:B------:R-:W-:Y:S05]  /*09a0*/  @!P0 BRA `(.L_x_78) ;  /* 0x00000004004c8947 */ /* 0x000fea0003800000 */
[----:B------:R-:W2:Y:S01]  /*09b0*/  LDC R13, c[0x0][0x3b0] ;  /* 0x0000ec00ff0d7b82 */ /* 0x000ea20000000800 */
[----:B------:R-:W-:Y:S01]  /*09c0*/  ISETP.GE.U32.AND P0, PT, R4, 0x4, PT ;  /* 0x000000040400780c */ /* 0x000fe20003f06070 */
[C---:B------:R-:W-:Y:S02]  /*09d0*/  VIADD R32, R5.reuse, 0x1 ;  /* 0x0000000105207836 */ /* 0x040fe40000000000 */
[----:B------:R-:W-:-:S03]  /*09e0*/  IMAD R4, R5, R5, R5 ;  /* 0x0000000505047224 */ /* 0x000fc600078e0205 */
[C---:B------:R-:W-:Y:S02]  /*09f0*/  LOP3.LUT P1, R6, R32.reuse, 0x3, RZ, 0xc0, !PT ;  /* 0x0000000320067812 */ /* 0x040fe4000782c0ff */
[----:B--2---:R-:W-:-:S05]  /*0a00*/  IADD3 R32, PT, PT, R32, R13, RZ ;  /* 0x0000000d20207210 */ /* 0x004fca0007ffe0ff */
[----:B------:R-:W-:Y:S06]  /*0a10*/  @!P0 BRA `(.L_x_81) ;  /* 0x00000000008c8947 */ /* 0x000fec0003800000 */
[----:B------:R-:W2:Y:S01]  /*0a20*/  LDC R31, c[0x0][0x3b8] ;  /* 0x0000ee00ff1f7b82 */ /* 0x000ea20000000800 */
[----:B------:R-:W-:Y:S02]  /*0a30*/  IMAD.IADD R35, R7, 0x1, R4 ;  /* 0x0000000107237824 */ /* 0x000fe400078e0204 */
[----:B------:R-:W-:Y:S02]  /*0a40*/  IMAD.IADD R37, R2, 0x1, R7 ;  /* 0x0000000102257824 */ /* 0x000fe400078e0207 */
[----:B-1----:R-:W-:-:S04]  /*0a50*/  IMAD.WIDE.U32 R34, R35, 0x8, R8 ;  /* 0x0000000823227825 */ /* 0x002fc800078e0008 */
[----:B------:R-:W-:Y:S02]  /*0a60*/  IMAD.WIDE R36, R37, 0x8, R8 ;  /* 0x0000000825247825 */ /* 0x000fe400078e0208 */
[----:B------:R-:W3:Y:S04]  /*0a70*/  LDG.E.64 R34, desc[UR6][R34.64] ;  /* 0x0000000622227981 */ /* 0x000ee8000c1e1b00 */
[----:B------:R-:W4:Y:S04]  /*0a80*/  LDG.E.64 R20, desc[UR6][R36.64] ;  /* 0x0000000624147981 */ /* 0x000f28000c1e1b00 */
[----:B------:R-:W5:Y:S01]  /*0a90*/  LDG.E.64 R18, desc[UR6][R36.64+0x8] ;  /* 0x0000080624127981 */ /* 0x000f62000c1e1b00 */
[----:B--2---:R-:W-:-:S04]  /*0aa0*/  IMAD R25, R7, R31, R32 ;  /* 0x0000001f07197224 */ /* 0x004fc800078e0220 */
[----:B0-----:R-:W-:-:S05]  /*0ab0*/  IMAD.WIDE R24, R25, 0x8, R10 ;  /* 0x0000000819187825 */ /* 0x001fca00078e020a */
[----:B------:R0:W4:Y:S01]  /*0ac0*/  LDG.E.64 R16, desc[UR6][R24.64] ;  /* 0x0000000618107981 */ /* 0x000122000c1e1b00 */
[----:B------:R-:W-:-:S05]  /*0ad0*/  IMAD.WIDE R26, R31, 0x8, R24 ;  /* 0x000000081f1a7825 */ /* 0x000fca00078e0218 */
[----:B------:R-:W5:Y:S01]  /*0ae0*/  LDG.E.64 R14, desc[UR6][R26.64] ;  /* 0x000000061a0e7981 */ /* 0x000f62000c1e1b00 */
[----:B------:R-:W-:-:S04]  /*0af0*/  IADD3 R13, P0, PT, R7, R4, RZ ;  /* 0x00000004070d7210 */ /* 0x000fc80007f1e0ff */
[----:B------:R-:W-:Y:S02]  /*0b00*/  IADD3.X R30, PT, PT, RZ, RZ, RZ, P0, !PT ;  /* 0x000000ffff1e7210 */ /* 0x000fe400007fe4ff */
[----:B------:R-:W-:-:S04]  /*0b10*/  LEA R12, P0, R13, R8, 0x3 ;  /* 0x000000080d0c7211 */ /* 0x000fc800078018ff */
[----:B------:R-:W-:Y:S01]  /*0b20*/  LEA.HI.X R13, R13, R9, R30, 0x3, P0 ;  /* 0x000000090d0d7211 */ /* 0x000fe200000f1c1e */
[----:B0-----:R-:W-:-:S04]  /*0b30*/  IMAD.WIDE R24, R31, 0x8, R26 ;  /* 0x000000081f187825 */ /* 0x001fc800078e021a */
[----:B------:R-:W2:Y:S01]  /*0b40*/  LDG.E.64 R26, desc[UR6][R12.64+0x10] ;  /* 0x000010060c1a7981 */ /* 0x000ea2000c1e1b00 */
[C---:B----4-:R-:W-:Y:S02]  /*0b50*/  DFMA R28, R16.reuse, R20, R28 ;  /* 0x00000014101c722b */ /* 0x050fe4000000001c */
[----:B---3--:R-:W-:Y:S01]  /*0b60*/  DFMA R34, R16, R34, R22 ;  /* 0x000000221022722b */ /* 0x008fe20000000016 */
[----:B------:R-:W3:Y:S04]  /*0b70*/  LDG.E.64 R20, desc[UR6][R36.64+0x10] ;  /* 0x0000100624147981 */ /* 0x000ee8000c1e1b00 */
[----:B------:R-:W4:Y:S01]  /*0b80*/  LDG.E.64 R16, desc[UR6][R12.64+0x8] ;  /* 0x000008060c107981 */ /* 0x000f22000c1e1b00 */
[----:B------:R-:W-:-:S03]  /*0b90*/  IMAD.WIDE R22, R31, 0x8, R24 ;  /* 0x000000081f167825 */ /* 0x000fc600078e0218 */
[----:B------:R-:W3:Y:S01]  /*0ba0*/  LDG.E.64 R24, desc[UR6][R24.64] ;  /* 0x0000000618187981 */ /* 0x000ee2000c1e1b00 */
[----:B-----5:R-:W-:-:S03]  /*0bb0*/  DFMA R18, R14, R18, R28 ;  /* 0x000000120e12722b */ /* 0x020fc6000000001c */
[----:B------:R-:W5:Y:S04]  /*0bc0*/  LDG.E.64 R28, desc[UR6][R36.64+0x18] ;  /* 0x00001806241c7981 */ /* 0x000f68000c1e1b00 */
[----:B------:R-:W5:Y:S04]  /*0bd0*/  LDG.E.64 R22, desc[UR6][R22.64] ;  /* 0x0000000616167981 */ /* 0x000f68000c1e1b00 */
[----:B------:R-:W5:Y:S01]  /*0be0*/  LDG.E.64 R30, desc[UR6][R12.64+0x18] ;  /* 0x000018060c1e7981 */ /* 0x000f62000c1e1b00 */
[----:B------:R-:W-:Y:S01]  /*0bf0*/  VIADD R7, R7, 0x4 ;  /* 0x0000000407077836 */ /* 0x000fe20000000000 */
[----:B----4-:R-:W-:-:S02]  /*0c00*/  DFMA R16, R14, R16, R34 ;  /* 0x000000100e10722b */ /* 0x010fc40000000022 */
[----:B---3--:R-:W-:-:S06]  /*0c10*/  DFMA R18, R24, R20, R18 ;  /* 0x000000141812722b */ /* 0x008fcc0000000012 */
[----:B--2---:R-:W-:Y:S02]  /*0c20*/  DFMA R16, R24, R26, R16 ;  /* 0x0000001a1810722b */ /* 0x004fe40000000010 */
[----:B-----5:R-:W-:-:S06]  /*0c30*/  DFMA R28, R22, R28, R18 ;  /* 0x0000001c161c722b */ /* 0x020fcc0000000012 */
[----:B------:R-:W-:-:S11]  /*0c40*/  DFMA R22, R22, R30, R16 ;  /* 0x0000001e1616722b */ /* 0x000fd60000000010 */
.L_x_81:
[----:B------:R-:W-:Y:S05]  /*0c50*/  @!P1 BRA `(.L_x_78) ;  /* 0x0000000000a09947 */ /* 0x000fea0003800000 */
[----:B------:R-:W-:Y:S02]  /*0c60*/  ISETP.NE.AND P0, PT, R6, 0x1, PT ;  /* 0x000000010600780c */ /* 0x000fe40003f05270 */
[----:B------:R-:W-:-:S04]  /*0c70*/  LOP3.LUT R12, R5, 0x1, RZ, 0xc0, !PT ;  /* 0x00000001050c7812 */ /* 0x000fc800078ec0ff */
[----:B------:R-:W-:-:S07]  /*0c80*/  ISETP.NE.U32.AND P1, PT, R12, 0x1, PT ;  /* 0x000000010c00780c */ /* 0x000fce0003f25070 */
[----:B------:R-:W-:Y:S06]  /*0c90*/  @!P0 BRA `(.L_x_82) ;  /* 0x00000000005c8947 */ /* 0x000fec0003800000 */
[----:B------:R-:W2:Y:S01]  /*0ca0*/  LDC R21, c[0x0][0x3b8] ;  /* 0x0000ee00ff157b82 */ /* 0x000ea20000000800 */
[CC--:B------:R-:W-:Y:S01]  /*0cb0*/  IADD3 R17, PT, PT, R7.reuse, R4.reuse, RZ ;  /* 0x0000000407117210 */ /* 0x0c0fe20007ffe0ff */
[----:B------:R-:W-:Y:S01]  /*0cc0*/  IMAD.IADD R27, R2, 0x1, R7 ;  /* 0x00000001021b7824 */ /* 0x000fe200078e0207 */
[----:B------:R-:W-:-:S03]  /*0cd0*/  IADD3 R19, P0, PT, R7, R4, RZ ;  /* 0x0000000407137210 */ /* 0x000fc60007f1e0ff */
[----:B-1----:R-:W-:-:S04]  /*0ce0*/  IMAD.WIDE.U32 R16, R17, 0x8, R8 ;  /* 0x0000000811107825 */ /* 0x002fc800078e0008 */
[----:B------:R-:W-:Y:S02]  /*0cf0*/  IMAD.WIDE R26, R27, 0x8, R8 ;  /* 0x000000081b1a7825 */ /* 0x000fe400078e0208 */
[----:B------:R-:W3:Y:S02]  /*0d00*/  LDG.E.64 R16, desc[UR6][R16.64] ;  /* 0x0000000610107981 */ /* 0x000ee4000c1e1b00 */
[----:B------:R-:W-:Y:S01]  /*0d10*/  IMAD.X R6, RZ, RZ, RZ, P0 ;  /* 0x000000ffff067224 */ /* 0x000fe200000e06ff */
[----:B------:R-:W-:Y:S01]  /*0d20*/  LEA R18, P0, R19, R8, 0x3 ;  /* 0x0000000813127211 */ /* 0x000fe200078018ff */
[----:B------:R-:W4:Y:S01]  /*0d30*/  LDG.E.64 R12, desc[UR6][R26.64] ;  /* 0x000000061a0c7981 */ /* 0x000f22000c1e1b00 */
[----:B--2---:R-:W-:-:S03]  /*0d40*/  IMAD R31, R7, R21, R32 ;  /* 0x00000015071f7224 */ /* 0x004fc600078e0220 */
[----:B------:R-:W2:Y:S01]  /*0d50*/  LDG.E.64 R24, desc[UR6][R26.64+0x8] ;  /* 0x000008061a187981 */ /* 0x000ea2000c1e1b00 */
[----:B0-----:R-:W-:Y:S01]  /*0d60*/  IMAD.WIDE R30, R31, 0x8, R10 ;  /* 0x000000081f1e7825 */ /* 0x001fe200078e020a */
[----:B------:R-:W-:-:S04]  /*0d70*/  LEA.HI.X R19, R19, R9, R6, 0x3, P0 ;  /* 0x0000000913137211 */ /* 0x000fc800000f1c06 */
[----:B------:R-:W4:Y:S01]  /*0d80*/  LDG.E.64 R14, desc[UR6][R30.64] ;  /* 0x000000061e0e7981 */ /* 0x000f22000c1e1b00 */
[----:B------:R-:W-:-:S03]  /*0d90*/  IMAD.WIDE R20, R21, 0x8, R30 ;  /* 0x0000000815147825 */ /* 0x000fc600078e021e */
[----:B------:R-:W5:Y:S04]  /*0da0*/  LDG.E.64 R18, desc[UR6][R18.64+0x8] ;  /* 0x0000080612127981 */ /* 0x000f68000c1e1b00 */
[----:B------:R-:W2:Y:S01]  /*0db0*/  LDG.E.64 R20, desc[UR6][R20.64] ;  /* 0x0000000614147981 */ /* 0x000ea2000c1e1b00 */
[----:B------:R-:W-:Y:S01]  /*0dc0*/  VIADD R7, R7, 0x2 ;  /* 0x0000000207077836 */ /* 0x000fe20000000000 */
[C---:B----4-:R-:W-:Y:S02]  /*0dd0*/  DFMA R12, R14.reuse, R12, R28 ;  /* 0x0000000c0e0c722b */ /* 0x050fe4000000001c */
[----:B---3--:R-:W-:-:S06]  /*0de0*/  DFMA R22, R14, R16, R22 ;  /* 0x000000100e16722b */ /* 0x008fcc0000000016 */
[C---:B--2---:R-:W-:Y:S02]  /*0df0*/  DFMA R28, R20.reuse, R24, R12 ;  /* 0x00000018141c722b */ /* 0x044fe4000000000c */
[----:B-----5:R-:W-:-:S11]  /*0e00*/  DFMA R22, R20, R18, R22 ;  /* 0x000000121416722b */ /* 0x020fd60000000016 */
.L_x_82:
[----:B------:R-:W-:Y:S05]  /*0e10*/  @!P1 BRA `(.L_x_78) ;  /* 0x0000000000309947 */ /* 0x000fea0003800000 */
[----:B------:R-:W2:Y:S01]  /*0e20*/  LDC R13, c[0x0][0x3b8] ;  /* 0x0000ee00ff0d7b82 */ /* 0x000ea20000000800 */
[----:B------:R-:W-:Y:S01]  /*0e30*/  IADD3 R15, PT, PT, R2, R7, RZ ;  /* 0x00000007020f7210 */ /* 0x000fe20007ffe0ff */
[C---:B------:R-:W-:Y:S02]  /*0e40*/  IMAD.IADD R17, R7.reuse, 0x1, R4 ;  /* 0x0000000107117824 */ /* 0x040fe400078e0204 */
[----:B--2---:R-:W-:Y:S02]  /*0e50*/  IMAD R13, R7, R13, R32 ;  /* 0x0000000d070d7224 */ /* 0x004fe400078e0220 */
[----:B-1----:R-:W-:-:S04]  /*0e60*/  IMAD.WIDE R6, R15, 0x8, R8 ;  /* 0x000000080f067825 */ /* 0x002fc800078e0208 */
[----:B0-----:R-:W-:Y:S02]  /*0e70*/  IMAD.WIDE R10, R13, 0x8, R10 ;  /* 0x000000080d0a7825 */ /* 0x001fe400078e020a */
[----:B------:R-:W2:Y:S02]  /*0e80*/  LDG.E.64 R6, desc[UR6][R6.64] ;  /* 0x0000000606067981 */ /* 0x000ea4000c1e1b00 */
[----:B------:R-:W-:Y:S02]  /*0e90*/  IMAD.WIDE.U32 R8, R17, 0x8, R8 ;  /* 0x0000000811087825 */ /* 0x000fe400078e0008 */
[----:B------:R-:W2:Y:S04]  /*0ea0*/  LDG.E.64 R10, desc[UR6][R10.64] ;  /* 0x000000060a0a7981 */ /* 0x000ea8000c1e1b00 */
[----:B------:R-:W3:Y:S01]  /*0eb0*/  LDG.E.64 R8, desc[UR6][R8.64] ;  /* 0x0000000608087981 */ /* 0x000ee2000c1e1b00 */
[----:B--2---:R-:W-:-:S02]  /*0ec0*/  DFMA R28, R10, R6, R28 ;  /* 0x000000060a1c722b */ /* 0x004fc4000000001c */
[----:B---3--:R-:W-:-:S11]  /*0ed0*/  DFMA R22, R10, R8, R22 ;  /* 0x000000080a16722b */ /* 0x008fd60000000016 */
.L_x_78:
[----:B------:R-:W2:Y:S01]  /*0ee0*/  S2UR UR5, SR_CgaCtaId ;  /* 0x00000000000579c3 */ /* 0x000ea20000008800 */
[----:B------:R-:W-:Y:S02]  /*0ef0*/  UMOV UR4, 0x400 ;  /* 0x0000040000047882 */ /* 0x000fe40000000000 */
[----:B--2---:R-:W-:-:S05]  /*0f00*/  ULEA UR4, UR5, UR4, 0x18 ;  /* 0x0000000405047291 */ /* 0x004fca000f8ec0ff */
[----:B------:R-:W2:Y:S04]  /*0f10*/  S2UR UR5, SR_CTAID.Y ;  /* 0x00000000000579c3 */ /* 0x000ea80000002600 */
[----:B01----:R-:W0:Y:S02]  /*0f20*/  LDS.128 R8, [UR4+0x30] ;  /* 0x00003004ff087984 */ /* 0x003e240008000c00 */
[----:B------:R-:W2:Y:S02]  /*0f30*/  LDCU UR4, c[0x0][0x3a8] ;  /* 0x00007500ff0477ac */ /* 0x000ea40008000800 */
[----:B--2---:R-:W-:Y:S01]  /*0f40*/  UISETP.GE.U32.AND UP0, UPT, UR5, UR4, UPT ;  /* 0x000000040500728c */ /* 0x004fe2000bf06070 */
[----:B0-----:R-:W-:-:S05]  /*0f50*/  IMAD.WIDE R10, R3, 0x8, R10 ;  /* 0x00000008030a7825 */ /* 0x001fca00078e020a */
[----:B------:R1:W-:Y:S03]  /*0f60*/  STG.E.64 desc[UR6][R10.64], R28 ;  /* 0x0000001c0a007986 */ /* 0x0003e6000c101b06 */
[----:B------:R-:W-:Y:S05]  /*0f70*/  BRA.U !UP0, `(.L_x_75) ;  /* 0x0000000108787547 */ /* 0x000fea000b800000 */
[----:B------:R-:W-:-:S04]  /*0f80*/  IMAD R4, R5, R5, R5 ;  /* 0x0000000505047224 */ /* 0x000fc800078e0205 */
[----:B------:R-:W-:-:S04]  /*0f90*/  IMAD.IADD R7, R4, 0x1, R5 ;  /* 0x0000000104077824 */ /* 0x000fc800078e0205 */
[----:B------:R-:W-:-:S06]  /*0fa0*/  IMAD.WIDE R6, R7, 0x8, R8 ;  /* 0x0000000807067825 */ /* 0x000fcc00078e0208 */
[----:B------:R-:W2:Y:S01]  /*0fb0*/  LDG.E.64 R6, desc[UR6][R6.64] ;  /* 0x0000000606067981 */ /* 0x000ea2000c1e1b00 */
[----:B------:R-:W-:-:S05]  /*0fc0*/  IADD3 R5, PT, PT, R2, R5, RZ ;  /* 0x0000000502057210 */ /* 0x000fca0007ffe0ff */
[----:B------:R-:W-:-:S06]  /*0fd0*/  IMAD.WIDE R8, R5, 0x8, R8 ;  /* 0x0000000805087825 */ /* 0x000fcc00078e0208 */
[----:B------:R-:W3:Y:S01]  /*0fe0*/  LDG.E.64 R8, desc[UR6][R8.64] ;  /* 0x0000000608087981 */ /* 0x000ee2000c1e1b00 */
[----:B------:R-:W-:Y:S01]  /*0ff0*/  IMAD.MOV.U32 R4, RZ, RZ, 0x1 ;  /* 0x00000001ff047424 */ /* 0x000fe200078e00ff */
[----:B------:R-:W-:Y:S01]  /*1000*/  BSSY.RECONVERGENT B1, `(.L_x_83) ;  /* 0x0000013000017945 */ /* 0x000fe20003800200 */
[----:B--2---:R-:W0:Y:S01]  /*1010*/  MUFU.RCP64H R5, R7 ;  /* 0x0000000700057308 */ /* 0x004e220000001800 */
[----:B---3--:R-:W-:-:S03]  /*1020*/  DMUL R22, R8, R22 ;  /* 0x0000001608167228 */ /* 0x008fc60000000000 */
[----:B0-----:R-:W-:-:S07]  /*1030*/  DFMA R12, -R6, R4, 1 ;  /* 0x3ff00000060c742b */ /* 0x001fce0000000104 */
[----:B------:R-:W-:Y:S01]  /*1040*/  FSETP.GEU.AND P1, PT, |R23|, 6.5827683646048100446e-37, PT ;  /* 0x036000001700780b */ /* 0x000fe20003f2e200 */
[----:B------:R-:W-:-:S08]  /*1050*/  DFMA R12, R12, R12, R12 ;  /* 0x0000000c0c0c722b */ /* 0x000fd0000000000c */
[----:B------:R-:W-:-:S08]  /*1060*/  DFMA R12, R4, R12, R4 ;  /* 0x0000000c040c722b */ /* 0x000fd00000000004 */
[----:B------:R-:W-:-:S08]  /*1070*/  DFMA R4, -R6, R12, 1 ;  /* 0x3ff000000604742b */ /* 0x000fd0000000010c */
[----:B------:R-:W-:-:S08]  /*1080*/  DFMA R4, R12, R4, R12 ;  /* 0x000000040c04722b */ /* 0x000fd0000000000c */
[----:B------:R-:W-:-:S08]  /*1090*/  DMUL R12, R22, R4 ;  /* 0x00000004160c7228 */ /* 0x000fd00000000000 */
[----:B------:R-:W-:-:S08]  /*10a0*/  DFMA R14, -R6, R12, R22 ;  /* 0x0000000c060e722b */ /* 0x000fd00000000116 */
[----:B------:R-:W-:-:S10]  /*10b0*/  DFMA R4, R4, R14, R12 ;  /* 0x0000000e0404722b */ /* 0x000fd4000000000c */
[----:B------:R-:W-:-:S05]  /*10c0*/  FFMA R2, RZ, R7, R5 ;  /* 0x00000007ff027223 */ /* 0x000fca0000000005 */
[----:B------:R-:W-:-:S13]  /*10d0*/  FSETP.GT.AND P0, PT, |R2|, 1.469367938527859385e-39, PT ;  /* 0x001000000200780b */ /* 0x000fda0003f04200 */
[----:B------:R-:W-:Y:S05]  /*10e0*/  @P0 BRA P1, `(.L_x_84) ;  /* 0x0000000000100947 */ /* 0x000fea0000800000 */
[----:B------:R-:W-:-:S07]  /*10f0*/  MOV R2, 0x1110 ;  /* 0x0000111000027802 */ /* 0x000fce0000000f00 */
[----:B-1----:R-:W-:Y:S05]  /*1100*/  CALL.REL.NOINC `($__internal_1_$__cuda_sm20_div_rn_f64_full) ;  /* 0x0000000400ac7944 */ /* 0x002fea0003c00000 */
[----:B------:R-:W-:Y:S01]  /*1110*/  IMAD.MOV.U32 R4, RZ, RZ, R12 ;  /* 0x000000ffff047224 */ /* 0x000fe200078e000c */
[----:B------:R-:W-:-:S07]  /*1120*/  MOV R5, R13 ;  /* 0x0000000d00057202 */ /* 0x000fce0000000f00 */
.L_x_84:
[----:B------:R-:W-:Y:S05]  /*1130*/  BSYNC.RECONVERGENT B1 ;  /* 0x0000000000017941 */ /* 0x000fea0003800200 */
.L_x_83:
[----:B------:R-:W-:-:S07]  /*1140*/  DADD R4, -R4, R28 ;  /* 0x0000000004047229 */ /* 0x000fce000000011c */
[----:B------:R2:W-:Y:S04]  /*1150*/  STG.E.64 desc[UR6][R10.64], R4 ;  /* 0x000000040a007986 */ /* 0x0005e8000c101b06 */
.L_x_75:
[----:B------:R-:W-:Y:S05]  /*1160*/  BSYNC.RECONVERGENT B0 ;  /* 0x0000000000007941 */ /* 0x000fea0003800200 */
.L_x_74:
[----:B------:R-:W3:Y:S02]  /*1170*/  LDCU UR8, c[0x0][0x3b8] ;  /* 0x00007700ff0877ac */ /* 0x000ee40008000800 */
[----:B---3--:R-:W-:-:S13]  /*1180*/  ISETP.GE.AND P0, PT, R3, UR8, PT ;  /* 0x0000000803007c0c */ /* 0x008fda000bf06270 */
[----:B------:R-:W-:Y:S05]  /*1190*/  @P0 EXIT ;  /* 0x000000000000094d */ /* 0x000fea0003800000 */
[----:B------:R-:W3:Y:S01]  /*11a0*/  S2UR UR4, SR_CTAID.Y ;  /* 0x00000000000479c3 */ /* 0x000ee20000002600 */
[----:B------:R-:W3:Y:S02]  /*11b0*/  LDCU UR5, c[0x0][0x3a8] ;  /* 0x00007500ff0577ac */ /* 0x000ee40008000800 */
[----:B---3--:R-:W-:-:S09]  /*11c0*/  UISETP.GE.U32.AND UP0, UPT, UR4, UR5, UPT ;  /* 0x000000050400728c */ /* 0x008fd2000bf06070 */
[----:B------:R-:W-:Y:S05]  /*11d0*/  BRA.U UP0, `(.L_x_85) ;  /* 0x0000000100507547 */ /* 0x000fea000b800000 */
[----:B------:R-:W3:Y:S01]  /*11e0*/  S2UR UR5, SR_CgaCtaId ;  /* 0x00000000000579c3 */ /* 0x000ee20000008800 */
[----:B------:R-:W-:Y:S02]  /*11f0*/  UMOV UR4, 0x400 ;  /* 0x0000040000047882 */ /* 0x000fe40000000000 */
[----:B---3--:R-:W-:-:S09]  /*1200*/  ULEA UR4, UR5, UR4, 0x18 ;  /* 0x0000000405047291 */ /* 0x008fd2000f8ec0ff */
[----:B0-2---:R-:W0:Y:S04]  /*1210*/  LDS.128 R4, [UR4+0x10] ;  /* 0x00001004ff047984 */ /* 0x005e280008000c00 */
[----:B-1----:R-:W1:Y:S01]  /*1220*/  LDS.128 R8, [UR4] ;  /* 0x00000004ff087984 */ /* 0x002e620008000c00 */
[----:B0-----:R-:W-:-:S06]  /*1230*/  IMAD.WIDE R4, R3, 0x8, R4 ;  /* 0x0000000803047825 */ /* 0x001fcc00078e0204 */
[----:B------:R-:W2:Y:S01]  /*1240*/  LDG.E.64 R4, desc[UR6][R4.64] ;  /* 0x0000000604047981 */ /* 0x000ea2000c1e1b00 */
[----:B-1----:R-:W-:-:S04]  /*1250*/  IMAD.WIDE R8, R3, 0x8, R8 ;  /* 0x0000000803087825 */ /* 0x002fc800078e0208 */
[C---:B------:R-:W-:Y:S01]  /*1260*/  IMAD.WIDE R6, R0.reuse, 0x8, R6 ;  /* 0x0000000800067825 */ /* 0x040fe200078e0206 */
[----:B--2---:R-:W-:Y:S04]  /*1270*/  STG.E.64 desc[UR6][R8.64], R4 ;  /* 0x0000000408007986 */ /* 0x004fe8000c101b06 */
[----:B------:R-:W2:Y:S01]  /*1280*/  LDG.E.64 R2, desc[UR6][R6.64] ;  /* 0x0000000606027981 */ /* 0x000ea2000c1e1b00 */
[----:B------:R-:W-:-:S05]  /*1290*/  IMAD.WIDE R10, R0, 0x8, R10 ;  /* 0x00000008000a7825 */ /* 0x000fca00078e020a */
[----:B--2---:R-:W-:Y:S04]  /*12a0*/  STG.E.64 desc[UR6][R10.64], R2 ;  /* 0x000000020a007986 */ /* 0x004fe8000c101b06 */
[----:B------:R-:W2:Y:S04]  /*12b0*/  LDG.E.64 R12, desc[UR6][R6.64+0x8] ;  /* 0x00000806060c7981 */ /* 0x000ea8000c1e1b00 */
[----:B--2---:R-:W-:Y:S04]  /*12c0*/  STG.E.64 desc[UR6][R10.64+0x8], R12 ;  /* 0x0000080c0a007986 */ /* 0x004fe8000c101b06 */
[----:B------:R-:W2:Y:S04]  /*12d0*/  LDG.E.64 R14, desc[UR6][R6.64+0x10] ;  /* 0x00001006060e7981 */ /* 0x000ea8000c1e1b00 */
[----:B--2---:R-:W-:Y:S04]  /*12e0*/  STG.E.64 desc[UR6][R10.64+0x10], R14 ;  /* 0x0000100e0a007986 */ /* 0x004fe8000c101b06 */
[----:B------:R-:W2:Y:S04]  /*12f0*/  LDG.E.64 R16, desc[UR6][R6.64+0x18] ;  /* 0x0000180606107981 */ /* 0x000ea8000c1e1b00 */
[----:B--2---:R-:W-:Y:S01]  /*1300*/  STG.E.64 desc[UR6][R10.64+0x18], R16 ;  /* 0x000018100a007986 */ /* 0x004fe2000c101b06 */
[----:B------:R-:W-:Y:S05]  /*1310*/  EXIT ;  /* 0x000000000000794d */ /* 0x000fea0003800000 */
.L_x_85:
[----:B------:R-:W3:Y:S01]  /*1320*/  S2UR UR5, SR_CgaCtaId ;  /* 0x00000000000579c3 */ /* 0x000ee20000008800 */
[----:B------:R-:W-:-:S07]  /*1330*/  UMOV UR4, 0x400 ;  /* 0x0000040000047882 */ /* 0x000fce0000000000 */
[----:B------:R-:W4:Y:S01]  /*1340*/  LDC R24, c[0x0][0x3ac] ;  /* 0x0000eb00ff187b82 */ /* 0x000f220000000800 */
[----:B---3--:R-:W-:-:S09]  /*1350*/  ULEA UR4, UR5, UR4, 0x18 ;  /* 0x0000000405047291 */ /* 0x008fd2000f8ec0ff */
[----:B0-----:R-:W0:Y:S04]  /*1360*/  LDS.128 R12, [UR4] ;  /* 0x00000004ff0c7984 */ /* 0x001e280008000c00 */
[----:B-12---:R-:W1:Y:S04]  /*1370*/  LDS.128 R8, [UR4+0x10] ;  /* 0x00001004ff087984 */ /* 0x006e680008000c00 */
[----:B------:R-:W2:Y:S01]  /*1380*/  LDS.128 R4, [UR4+0x20] ;  /* 0x00002004ff047984 */ /* 0x000ea20008000c00 */
[----:B----4-:R-:W-:Y:S01]  /*1390*/  IMAD R17, R24, UR8, R3 ;  /* 0x0000000818117c24 */ /* 0x010fe2000f8e0203 */
[----:B------:R-:W3:Y:S01]  /*13a0*/  LDCU UR4, c[0x0][0x3b4] ;  /* 0x00007680ff0477ac */ /* 0x000ee20008000800 */
[----:B0-----:R-:W-:-:S06]  /*13b0*/  IMAD.WIDE R12, R3, 0x8, R12 ;  /* 0x00000008030c7825 */ /* 0x001fcc00078e020c */
[----:B------:R-:W4:Y:S01]  /*13c0*/  LDG.E.64 R12, desc[UR6][R12.64] ;  /* 0x000000060c0c7981 */ /* 0x000f22000c1e1b00 */
[----:B-1----:R-:W-:-:S04]  /*13d0*/  IMAD.WIDE R18, R3, 0x8, R8 ;  /* 0x0000000803127825 */ /* 0x002fc800078e0208 */
[----:B--2---:R-:W-:-:S04]  /*13e0*/  IMAD.WIDE R4, R17, 0x8, R4 ;  /* 0x0000000811047825 */ /* 0x004fc800078e0204 */
[C---:B------:R-:W-:Y:S01]  /*13f0*/  IMAD.WIDE R20, R0.reuse, 0x8, R14 ;  /* 0x0000000800147825 */ /* 0x040fe200078e020e */
[----:B----4-:R0:W-:Y:S04]  /*1400*/  STG.E.64 desc[UR6][R18.64], R12 ;  /* 0x0000000c12007986 */ /* 0x0101e8000c101b06 */
[----:B------:R0:W-:Y:S04]  /*1410*/  STG.E.64 desc[UR6][R4.64], RZ ;  /* 0x000000ff04007986 */ /* 0x0001e8000c101b06 */
[----:B------:R-:W2:Y:S01]  /*1420*/  LDG.E.64 R8, desc[UR6][R20.64] ;  /* 0x0000000614087981 */ /* 0x000ea2000c1e1b00 */
[----:B------:R-:W-:-:S05]  /*1430*/  IMAD.WIDE R22, R0, 0x8, R10 ;  /* 0x0000000800167825 */ /* 0x000fca00078e020a */
[----:B--2---:R0:W-:Y:S04]  /*1440*/  STG.E.64 desc[UR6][R22.64], R8 ;  /* 0x0000000816007986 */ /* 0x0041e8000c101b06 */
[----:B------:R-:W2:Y:S04]  /*1450*/  LDG.E.64 R10, desc[UR6][R20.64+0x8] ;  /* 0x00000806140a7981 */ /* 0x000ea8000c1e1b00 */
[----:B--2---:R0:W-:Y:S04]  /*1460*/  STG.E.64 desc[UR6][R22.64+0x8], R10 ;  /* 0x0000080a16007986 */ /* 0x0041e8000c101b06 */
[----:B------:R-:W2:Y:S01]  /*1470*/  LDG.E.64 R14, desc[UR6][R20.64+0x10] ;  /* 0x00001006140e7981 */ /* 0x000ea2000c1e1b00 */
[----:B---3--:R-:W-:-:S02]  /*1480*/  ISETP.GE.AND P0, PT, R3, UR4, PT ;  /* 0x0000000403007c0c */ /* 0x008fc4000bf06270 */
[C---:B------:R-:W-:Y:S01]  /*1490*/  ISETP.NE.AND P1, PT, R3.reuse, R24, PT ;  /* 0x000000180300720c */ /* 0x040fe20003f25270 */
[----:B--2---:R0:W-:Y:S04]  /*14a0*/  STG.E.64 desc[UR6][R22.64+0x10], R14 ;  /* 0x0000100e16007986 */ /* 0x0041e8000c101b06 */
[----:B------:R-:W2:Y:S06]  /*14b0*/  LDG.E.64 R16, desc[UR6][R20.64+0x18] ;  /* 0x0000180614107981 */ /* 0x000eac000c1e1b00 */
[----:B------:R-:W-:Y:S01]  /*14c0*/  @!P0 IMAD.WIDE R2, R3, 0x8, R6 ;  /* 0x0000000803028825 */ /* 0x000fe200078e0206 */
[----:B--2---:R0:W-:Y:S04]  /*14d0*/  STG.E.64 desc[UR6][R22.64+0x18], R16 ;  /* 0x0000181016007986 */ /* 0x0041e8000c101b06 */
[----:B------:R0:W-:Y:S01]  /*14e0*/  @!P0 STG.E.64 desc[UR6][R2.64], RZ ;  /* 0x000000ff02008986 */ /* 0x0001e2000c101b06 */
[----:B------:R-:W-:Y:S05]  /*14f0*/  @P1 EXIT ;  /* 0x000000000000194d */ /* 0x000fea0003800000 */
[----:B------:R-:W-:-:S04]  /*1500*/  IMAD.WIDE R6, R24, 0x8, R6 ;  /* 0x0000000818067825 */ /* 0x000fc800078e0206 */
[----:B0-----:R-:W-:Y:S02]  /*1510*/  IMAD.MOV.U32 R2, RZ, RZ, 0x0 ;  /* 0x00000000ff027424 */ /* 0x001fe400078e00ff */
[----:B------:R-:W-:-:S05]  /*1520*/  IMAD.MOV.U32 R3, RZ, RZ, 0x3ff00000 ;  /* 0x3ff00000ff037424 */ /* 0x000fca00078e00ff */
[----:B------:R-:W-:Y:S01]  /*1530*/  STG.E.64 desc[UR6][R6.64], R2 ;  /* 0x0000000206007986 */ /* 0x000fe2000c101b06 */
[----:B------:R-:W-:Y:S05]  /*1540*/  EXIT ;  /* 0x000000000000794d */ /* 0x000fea0003800000 */
        .weak           $__internal_0_$__cuda_sm20_dblrcp_rn_slowpath_v3
        .type           $__internal_0_$__cuda_sm20_dblrcp_rn_slowpath_v3,@function
        .size           $__internal_0_$__cuda_sm20_dblrcp_rn_slowpath_v3,($__internal_1_$__cuda_sm20_div_rn_f64_full - $__internal_0_$__cuda_sm20_dblrcp_rn_slowpath_v3)
$__internal_0_$__cuda_sm20_dblrcp_rn_slowpath_v3:
[----:B------:R-:W-:-:S14]  /*1550*/  DSETP.GTU.AND P0, PT, |R8|, +INF , PT ;  /* 0x7ff000000800742a */ /* 0x000fdc0003f0c200 */
[----:B------:R-:W-:Y:S05]  /*1560*/  @P0 BRA `(.L_x_86) ;  /* 0x00000000007c0947 */ /* 0x000fea0003800000 */
[----:B------:R-:W-:-:S04]  /*1570*/  LOP3.LUT R5, R9, 0x7fffffff, RZ, 0xc0, !PT ;  /* 0x7fffffff09057812 */ /* 0x000fc800078ec0ff */
[----:B------:R-:W-:-:S04]  /*1580*/  IADD3 R7, PT, PT, R5, -0x1, RZ ;  /* 0xffffffff05077810 */ /* 0x000fc80007ffe0ff */
[----:B------:R-:W-:-:S13]  /*1590*/  ISETP.GE.U32.AND P0, PT, R7, 0x7fefffff, PT ;  /* 0x7fefffff0700780c */ /* 0x000fda0003f06070 */
[----:B------:R-:W-:Y:S01]  /*15a0*/  @P0 LOP3.LUT R11, R9, 0x7ff00000, RZ, 0x3c, !PT ;  /* 0x7ff00000090b0812 */ /* 0x000fe200078e3cff */
[----:B------:R-:W-:Y:S01]  /*15b0*/  @P0 IMAD.MOV.U32 R10, RZ, RZ, RZ ;  /* 0x000000ffff0a0224 */ /* 0x000fe200078e00ff */
[----:B------:R-:W-:Y:S06]  /*15c0*/  @P0 BRA `(.L_x_87) ;  /* 0x00000000006c0947 */ /* 0x000fec0003800000 */
[----:B------:R-:W-:-:S13]  /*15d0*/  ISETP.GE.U32.AND P0, PT, R5, 0x1000001, PT ;  /* 0x010000010500780c */ /* 0x000fda0003f06070 */
[----:B------:R-:W-:Y:S05]  /*15e0*/  @!P0 BRA `(.L_x_88) ;  /* 0x0000000000348947 */ /* 0x000fea0003800000 */
[----:B------:R-:W-:Y:S01]  /*15f0*/  VIADD R11, R9, 0xc0200000 ;  /* 0xc0200000090b7836 */ /* 0x000fe20000000000 */
[----:B------:R-:W-:-:S03]  /*1600*/  MOV R10, R8 ;  /* 0x00000008000a7202 */ /* 0x000fc60000000f00 */
[----:B------:R-:W0:Y:S03]  /*1610*/  MUFU.RCP64H R13, R11 ;  /* 0x0000000b000d7308 */ /* 0x000e260000001800 */
[----:B0-----:R-:W-:-:S08]  /*1620*/  DFMA R14, -R10, R12, 1 ;  /* 0x3ff000000a0e742b */ /* 0x001fd0000000010c */
[----:B------:R-:W-:-:S08]  /*1630*/  DFMA R14, R14, R14, R14 ;  /* 0x0000000e0e0e722b */ /* 0x000fd0000000000e */
[----:B------:R-:W-:-:S08]  /*1640*/  DFMA R14, R12, R14, R12 ;  /* 0x0000000e0c0e722b */ /* 0x000fd0000000000c */
[----:B------:R-:W-:-:S08]  /*1650*/  DFMA R12, -R10, R14, 1 ;  /* 0x3ff000000a0c742b */ /* 0x000fd0000000010e */
[----:B------:R-:W-:-:S08]  /*1660*/  DFMA R12, R14, R12, R14 ;  /* 0x0000000c0e0c722b */ /* 0x000fd0000000000e */
[----:B------:R-:W-:-:S08]  /*1670*/  DMUL R12, R12, 2.2250738585072013831e-308 ;  /* 0x001000000c0c7828 */ /* 0x000fd00000000000 */
[----:B------:R-:W-:-:S08]  /*1680*/  DFMA R8, -R8, R12, 1 ;  /* 0x3ff000000808742b */ /* 0x000fd0000000010c */
[----:B------:R-:W-:-:S08]  /*1690*/  DFMA R8, R8, R8, R8 ;  /* 0x000000080808722b */ /* 0x000fd00000000008 */
[----:B------:R-:W-:Y:S01]  /*16a0*/  DFMA R10, R12, R8, R12 ;  /* 0x000000080c0a722b */ /* 0x000fe2000000000c */
[----:B------:R-:W-:Y:S10]  /*16b0*/  BRA `(.L_x_87) ;  /* 0x0000000000307947 */ /* 0x000ff40003800000 */
.L_x_88:
[----:B------:R-:W-:Y:S01]  /*16c0*/  DMUL R8, R8, 8.11296384146066816958e+31 ;  /* 0x4690000008087828 */ /* 0x000fe20000000000 */
[----:B------:R-:W-:-:S05]  /*16d0*/  IMAD.MOV.U32 R10, RZ, RZ, R12 ;  /* 0x000000ffff0a7224 */ /* 0x000fca00078e000c */
[----:B------:R-:W0:Y:S02]  /*16e0*/  MUFU.RCP64H R11, R9 ;  /* 0x00000009000b7308 */ /* 0x000e240000001800 */
[----:B0-----:R-:W-:-:S08]  /*16f0*/  DFMA R12, -R8, R10, 1 ;  /* 0x3ff00000080c742b */ /* 0x001fd0000000010a */
[----:B------:R-:W-:-:S08]  /*1700*/  DFMA R12, R12, R12, R12 ;  /* 0x0000000c0c0c722b */ /* 0x000fd0000000000c */
[----:B------:R-:W-:-:S08]  /*1710*/  DFMA R12, R10, R12, R10 ;  /* 0x0000000c0a0c722b */ /* 0x000fd0000000000a */
[----:B------:R-:W-:-:S08]  /*1720*/  DFMA R10, -R8, R12, 1 ;  /* 0x3ff00000080a742b */ /* 0x000fd0000000010c */
[----:B------:R-:W-:-:S08]  /*1730*/  DFMA R10, R12, R10, R12 ;  /* 0x0000000a0c0a722b */ /* 0x000fd0000000000c */
[----:B------:R-:W-:Y:S01]  /*1740*/  DMUL R10, R10, 8.11296384146066816958e+31 ;  /* 0x469000000a0a7828 */ /* 0x000fe20000000000 */
[----:B------:R-:W-:Y:S10]  /*1750*/  BRA `(.L_x_87) ;  /* 0x0000000000087947 */ /* 0x000ff40003800000 */
.L_x_86:
[----:B------:R-:W-:Y:S01]  /*1760*/  LOP3.LUT R11, R9, 0x80000, RZ, 0xfc, !PT ;  /* 0x00080000090b7812 */ /* 0x000fe200078efcff */
[----:B------:R-:W-:-:S07]  /*1770*/  IMAD.MOV.U32 R10, RZ, RZ, R8 ;  /* 0x000000ffff0a7224 */ /* 0x000fce00078e0008 */
.L_x_87:
[----:B------:R-:W-:Y:S01]  /*1780*/  IMAD.MOV.U32 R5, RZ, RZ, 0x0 ;  /* 0x00000000ff057424 */ /* 0x000fe200078e00ff */
[----:B------:R-:W-:Y:S01]  /*1790*/  MOV R12, R10 ;  /* 0x0000000a000c7202 */ /* 0x000fe20000000f00 */
[----:B------:R-:W-:Y:S02]  /*17a0*/  IMAD.MOV.U32 R13, RZ, RZ, R11 ;  /* 0x000000ffff0d7224 */ /* 0x000fe400078e000b */
[----:B------:R-:W-:Y:S05]  /*17b0*/  RET.REL.NODEC R4 `(_Z14update_onemoveIdEvPPT_iiiiiiiiiiiii) ;  /* 0xffffffe804107950 */ /* 0x000fea0003c3ffff */
        .weak           $__internal_1_$__cuda_sm20_div_rn_f64_full
        .type           $__internal_1_$__cuda_sm20_div_rn_f64_full,@function
        .size           $__internal_1_$__cuda_sm20_div_rn_f64_full,(.L_x_130 - $__internal_1_$__cuda_sm20_div_rn_f64_full)
$__internal_1_$__cuda_sm20_div_rn_f64_full:
[C---:B------:R-:W-:Y:S01]  /*17c0*/  FSETP.GEU.AND P0, PT, |R7|.reuse, 1.469367938527859385e-39, PT ;  /* 0x001000000700780b */ /* 0x040fe20003f0e200 */
[----:B------:R-:W-:Y:S01]  /*17d0*/  IMAD.MOV.U32 R9, RZ, RZ, R23 ;  /* 0x000000ffff097224 */ /* 0x000fe200078e0017 */
[----:B------:R-:W-:Y:S01]  /*17e0*/  LOP3.LUT R4, R7, 0x800fffff, RZ, 0xc0, !PT ;  /* 0x800fffff07047812 */ /* 0x000fe200078ec0ff */
[----:B------:R-:W-:Y:S01]  /*17f0*/  IMAD.MOV.U32 R8, RZ, RZ, R22 ;  /* 0x000000ffff087224 */ /* 0x000fe200078e0016 */
[----:B------:R-:W-:Y:S01]  /*1800*/  MOV R14, 0x1 ;  /* 0x00000001000e7802 */ /* 0x000fe20000000f00 */
[----:B------:R-:W-:Y:S01]  /*1810*/  BSSY.RECONVERGENT B2, `(.L_x_89) ;  /* 0x0000054000027945 */ /* 0x000fe20003800200 */
[----:B------:R-:W-:Y:S02]  /*1820*/  LOP3.LUT R5, R4, 0x3ff00000, RZ, 0xfc, !PT ;  /* 0x3ff0000004057812 */ /* 0x000fe400078efcff */
[----:B------:R-:W-:Y:S02]  /*1830*/  MOV R4, R6 ;  /* 0x0000000600047202 */ /* 0x000fe40000000f00 */
[----:B------:R-:W-:-:S02]  /*1840*/  FSETP.GEU.AND P2, PT, |R9|, 1.469367938527859385e-39, PT ;  /* 0x001000000900780b */ /* 0x000fc40003f4e200 */
[----:B------:R-:W-:Y:S01]  /*1850*/  LOP3.LUT R12, R9, 0x7ff00000, RZ, 0xc0, !PT ;  /* 0x7ff00000090c7812 */ /* 0x000fe200078ec0ff */
[----:B------:R-:W-:Y:S01]  /*1860*/  @!P0 DMUL R4, R6, 8.98846567431157953865e+307 ;  /* 0x7fe0000006048828 */ /* 0x000fe20000000000 */
[----:B------:R-:W-:-:S03]  /*1870*/  LOP3.LUT R23, R7, 0x7ff00000, RZ, 0xc0, !PT ;  /* 0x7ff0000007177812 */ /* 0x000fc600078ec0ff */
[----:B------:R-:W-:Y:S01]  /*1880*/  IMAD.MOV.U32 R22, RZ, RZ, R12 ;  /* 0x000000ffff167224 */ /* 0x000fe200078e000c */
[C---:B------:R-:W-:Y:S01]  /*1890*/  ISETP.GE.U32.AND P1, PT, R12.reuse, R23, PT ;  /* 0x000000170c00720c */ /* 0x040fe20003f26070 */
[----:B------:R-:W0:Y:S04]  /*18a0*/  MUFU.RCP64H R15, R5 ;  /* 0x00000005000f7308 */ /* 0x000e280000001800 */
[----:B------:R-:W-:Y:S02]  /*18b0*/  @!P2 LOP3.LUT R13, R7, 0x7ff00000, RZ, 0xc0, !PT ;  /* 0x7ff00000070da812 */ /* 0x000fe400078ec0ff */
[----:B------:R-:W-:Y:S02]  /*18c0*/  @!P0 LOP3.LUT R23, R5, 0x7ff00000, RZ, 0xc0, !PT ;  /* 0x7ff0000005178812 */ /* 0x000fe400078ec0ff */
[----:B------:R-:W-:Y:S01]  /*18d0*/  @!P2 ISETP.GE.U32.AND P3, PT, R12, R13, PT ;  /* 0x0000000d0c00a20c */ /* 0x000fe20003f66070 */
[----:B------:R-:W-:Y:S01]  /*18e0*/  IMAD.MOV.U32 R13, RZ, RZ, 0x1ca00000 ;  /* 0x1ca00000ff0d7424 */ /* 0x000fe200078e00ff */
[----:B------:R-:W-:Y:S01]  /*18f0*/  IADD3 R25, PT, PT, R23, -0x1, RZ ;  /* 0xffffffff17197810 */ /* 0x000fe20007ffe0ff */
[----:B0-----:R-:W-:-:S08]  /*1900*/  DFMA R16, R14, -R4, 1 ;  /* 0x3ff000000e10742b */ /* 0x001fd00000000804 */
[----:B------:R-:W-:-:S08]  /*1910*/  DFMA R16, R16, R16, R16 ;  /* 0x000000101010722b */ /* 0x000fd00000000010 */
[----:B------:R-:W-:Y:S01]  /*1920*/  DFMA R18, R14, R16, R14 ;  /* 0x000000100e12722b */ /* 0x000fe2000000000e */
[C---:B------:R-:W-:Y:S01]  /*1930*/  @!P2 SEL R17, R13.reuse, 0x63400000, !P3 ;  /* 0x634000000d11a807 */ /* 0x040fe20005800000 */
[----:B------:R-:W-:Y:S01]  /*1940*/  IMAD.MOV.U32 R14, RZ, RZ, R8 ;  /* 0x000000ffff0e7224 */ /* 0x000fe200078e0008 */
[----:B------:R-:W-:Y:S02]  /*1950*/  SEL R15, R13, 0x63400000, !P1 ;  /* 0x634000000d0f7807 */ /* 0x000fe40004800000 */
[--C-:B------:R-:W-:Y:S02]  /*1960*/  @!P2 LOP3.LUT R17, R17, 0x80000000, R9.reuse, 0xf8, !PT ;  /* 0x800000001111a812 */ /* 0x100fe400078ef809 */
[----:B------:R-:W-:Y:S01]  /*1970*/  LOP3.LUT R15, R15, 0x800fffff, R9, 0xf8, !PT ;  /* 0x800fffff0f0f7812 */ /* 0x000fe200078ef809 */
[----:B------:R-:W-:Y:S01]  /*1980*/  DFMA R20, R18, -R4, 1 ;  /* 0x3ff000001214742b */ /* 0x000fe20000000804 */
[----:B------:R-:W-:Y:S02]  /*1990*/  @!P2 LOP3.LUT R17, R17, 0x100000, RZ, 0xfc, !PT ;  /* 0x001000001111a812 */ /* 0x000fe400078efcff */
[----:B------:R-:W-:-:S06]  /*19a0*/  @!P2 MOV R16, RZ ;  /* 0x000000ff0010a202 */ /* 0x000fcc0000000f00 */
[----:B------:R-:W-:Y:S02]  /*19b0*/  @!P2 DFMA R14, R14, 2, -R16 ;  /* 0x400000000e0ea82b */ /* 0x000fe40000000810 */
[----:B------:R-:W-:-:S08]  /*19c0*/  DFMA R16, R18, R20, R18 ;  /* 0x000000141210722b */ /* 0x000fd00000000012 */
[----:B------:R-:W-:Y:S01]  /*19d0*/  @!P2 LOP3.LUT R22, R15, 0x7ff00000, RZ, 0xc0, !PT ;  /* 0x7ff000000f16a812 */ /* 0x000fe200078ec0ff */
[----:B------:R-:W-:-:S04]  /*19e0*/  DMUL R18, R16, R14 ;  /* 0x0000000e10127228 */ /* 0x000fc80000000000 */
[----:B------:R-:W-:-:S04]  /*19f0*/  VIADD R24, R22, 0xffffffff ;  /* 0xffffffff16187836 */ /* 0x000fc80000000000 */
[----:B------:R-:W-:Y:S01]  /*1a00*/  DFMA R20, R18, -R4, R14 ;  /* 0x800000041214722b */ /* 0x000fe2000000000e */
[----:B------:R-:W-:-:S04]  /*1a10*/  ISETP.GT.U32.AND P0, PT, R24, 0x7feffffe, PT ;  /* 0x7feffffe1800780c */ /* 0x000fc80003f04070 */
[----:B------:R-:W-:-:S03]  /*1a20*/  ISETP.GT.U32.OR P0, PT, R25, 0x7feffffe, P0 ;  /* 0x7feffffe1900780c */ /* 0x000fc60000704470 */
[----:B------:R-:W-:-:S10]  /*1a30*/  DFMA R16, R16, R20, R18 ;  /* 0x000000141010722b */ /* 0x000fd40000000012 */
[----:B------:R-:W-:Y:S05]  /*1a40*/  @P0 BRA `(.L_x_90) ;  /* 0x00000000006c0947 */ /* 0x000fea0003800000 */
[----:B------:R-:W-:-:S04]  /*1a50*/  LOP3.LUT R9, R7, 0x7ff00000, RZ, 0xc0, !PT ;  /* 0x7ff0000007097812 */ /* 0x000fc800078ec0ff */
[CC--:B------:R-:W-:Y:S02]  /*1a60*/  VIADDMNMX R8, R12.reuse, -R9.reuse, 0xb9600000, !PT ;  /* 0xb96000000c087446 */ /* 0x0c0fe40007800909 */
[----:B------:R-:W-:Y:S02]  /*1a70*/  ISETP.GE.U32.AND P0, PT, R12, R9, PT ;  /* 0x000000090c00720c */ /* 0x000fe40003f06070 */
[----:B------:R-:W-:Y:S02]  /*1a80*/  VIMNMX R8, PT, PT, R8, 0x46a00000, PT ;  /* 0x46a0000008087848 */ /* 0x000fe40003fe0100 */
[----:B------:R-:W-:-:S05]  /*1a90*/  SEL R13, R13, 0x63400000, !P0 ;  /* 0x634000000d0d7807 */ /* 0x000fca0004000000 */
[----:B------:R-:W-:Y:S01]  /*1aa0*/  IMAD.IADD R18, R8, 0x1, -R13 ;  /* 0x0000000108127824 */ /* 0x000fe200078e0a0d */
[----:B------:R-:W-:-:S03]  /*1ab0*/  MOV R8, RZ ;  /* 0x000000ff00087202 */ /* 0x000fc60000000f00 */
[----:B------:R-:W-:-:S06]  /*1ac0*/  VIADD R9, R18, 0x7fe00000 ;  /* 0x7fe0000012097836 */ /* 0x000fcc0000000000 */
[----:B------:R-:W-:-:S10]  /*1ad0*/  DMUL R12, R16, R8 ;  /* 0x00000008100c7228 */ /* 0x000fd40000000000 */
[----:B------:R-:W-:-:S13]  /*1ae0*/  FSETP.GTU.AND P0, PT, |R13|, 1.469367938527859385e-39, PT ;  /* 0x001000000d00780b */ /* 0x000fda0003f0c200 */
[----:B------:R-:W-:Y:S05]  /*1af0*/  @P0 BRA `(.L_x_91) ;  /* 0x0000000000940947 */ /* 0x000fea0003800000 */
[----:B------:R-:W-:Y:S01]  /*1b00*/  DFMA R4, R16, -R4, R14 ;  /* 0x800000041004722b */ /* 0x000fe2000000000e */
[----:B------:R-:W-:-:S09]  /*1b10*/  IMAD.MOV.U32 R8, RZ, RZ, RZ ;  /* 0x000000ffff087224 */ /* 0x000fd200078e00ff */
[C---:B------:R-:W-:Y:S02]  /*1b20*/  FSETP.NEU.AND P0, PT, R5.reuse, RZ, PT ;  /* 0x000000ff0500720b */ /* 0x040fe40003f0d000 */
[----:B------:R-:W-:-:S04]  /*1b30*/  LOP3.LUT R7, R5, 0x80000000, R7, 0x48, !PT ;  /* 0x8000000005077812 */ /* 0x000fc800078e4807 */
[----:B------:R-:W-:-:S07]  /*1b40*/  LOP3.LUT R9, R7, R9, RZ, 0xfc, !PT ;  /* 0x0000000907097212 */ /* 0x000fce00078efcff */
[----:B------:R-:W-:Y:S05]  /*1b50*/  @!P0 BRA `(.L_x_91) ;  /* 0x00000000007c8947 */ /* 0x000fea0003800000 */
[----:B------:R-:W-:Y:S01]  /*1b60*/  IMAD.MOV R5, RZ, RZ, -R18 ;  /* 0x000000ffff057224 */ /* 0x000fe200078e0a12 */
[----:B------:R-:W-:Y:S01]  /*1b70*/  MOV R4, RZ ;  /* 0x000000ff00047202 */ /* 0x000fe20000000f00 */
[----:B------:R-:W-:-:S05]  /*1b80*/  DMUL.RP R8, R16, R8 ;  /* 0x0000000810087228 */ /* 0x000fca0000008000 */
[----:B------:R-:W-:-:S05]  /*1b90*/  DFMA R4, R12, -R4, R16 ;  /* 0x800000040c04722b */ /* 0x000fca0000000010 */
[----:B------:R-:W-:Y:S02]  /*1ba0*/  LOP3.LUT R7, R9, R7, RZ, 0x3c, !PT ;  /* 0x0000000709077212 */ /* 0x000fe400078e3cff */
[----:B------:R-:W-:-:S04]  /*1bb0*/  IADD3 R4, PT, PT, -R18, -0x43300000, RZ ;  /* 0xbcd0000012047810 */ /* 0x000fc80007ffe1ff */
[----:B------:R-:W-:-:S04]  /*1bc0*/  FSETP.NEU.AND P0, PT, |R5|, R4, PT ;  /* 0x000000040500720b */ /* 0x000fc80003f0d200 */
[----:B------:R-:W-:Y:S02]  /*1bd0*/  FSEL R12, R8, R12, !P0 ;  /* 0x0000000c080c7208 */ /* 0x000fe40004000000 */
[----:B------:R-:W-:Y:S01]  /*1be0*/  FSEL R13, R7, R13, !P0 ;  /* 0x0000000d070d7208 */ /* 0x000fe20004000000 */
[----:B------:R-:W-:Y:S06]  /*1bf0*/  BRA `(.L_x_91) ;  /* 0x0000000000547947 */ /* 0x000fec0003800000 */
.L_x_90:
[----:B------:R-:W-:-:S14]  /*1c00*/  DSETP.NAN.AND P0, PT, R8, R8, PT ;  /* 0x000000080800722a */ /* 0x000fdc0003f08000 */
[----:B------:R-:W-:Y:S05]  /*1c10*/  @P0 BRA `(.L_x_92) ;  /* 0x0000000000440947 */ /* 0x000fea0003800000 */
[----:B------:R-:W-:-:S14]  /*1c20*/  DSETP.NAN.AND P0, PT, R6, R6, PT ;  /* 0x000000060600722a */ /* 0x000fdc0003f08000 */
[----:B------:R-:W-:Y:S05]  /*1c30*/  @P0 BRA `(.L_x_93) ;  /* 0x0000000000300947 */ /* 0x000fea0003800000 */
[----:B------:R-:W-:Y:S01]  /*1c40*/  ISETP.NE.AND P0, PT, R22, R23, PT ;  /* 0x000000171600720c */ /* 0x000fe20003f05270 */
[----:B------:R-:W-:Y:S02]  /*1c50*/  IMAD.MOV.U32 R12, RZ, RZ, 0x0 ;  /* 0x00000000ff0c7424 */ /* 0x000fe400078e00ff */
[----:B------:R-:W-:-:S10]  /*1c60*/  IMAD.MOV.U32 R13, RZ, RZ, -0x80000 ;  /* 0xfff80000ff0d7424 */ /* 0x000fd400078e00ff */
[----:B------:R-:W-:Y:S05]  /*1c70*/  @!P0 BRA `(.L_x_91) ;  /* 0x0000000000348947 */ /* 0x000fea0003800000 */
[----:B------:R-:W-:Y:S02]  /*1c80*/  ISETP.NE.AND P0, PT, R22, 0x7ff00000, PT ;  /* 0x7ff000001600780c */ /* 0x000fe40003f05270 */
[----:B------:R-:W-:Y:S02]  /*1c90*/  LOP3.LUT R13, R9, 0x80000000, R7, 0x48, !PT ;  /* 0x80000000090d7812 */ /* 0x000fe400078e4807 */
[----:B------:R-:W-:-:S13]  /*1ca0*/  ISETP.EQ.OR P0, PT, R23, RZ, !P0 ;  /* 0x000000ff1700720c */ /* 0x000fda0004702670 */
[----:B------:R-:W-:Y:S02]  /*1cb0*/  @P0 LOP3.LUT R4, R13, 0x7ff00000, RZ, 0xfc, !PT ;  /* 0x7ff000000d040812 */ /* 0x000fe400078efcff */
[----:B------:R-:W-:Y:S01]  /*1cc0*/  @!P0 MOV R12, RZ ;  /* 0x000000ff000c8202 */ /* 0x000fe20000000f00 */
[----:B------:R-:W-:Y:S02]  /*1cd0*/  @P0 IMAD.MOV.U32 R12, RZ, RZ, RZ ;  /* 0x000000ffff0c0224 */ /* 0x000fe400078e00ff */
[----:B------:R-:W-:Y:S01]  /*1ce0*/  @P0 IMAD.MOV.U32 R13, RZ, RZ, R4 ;  /* 0x000000ffff0d0224 */ /* 0x000fe200078e0004 */
[----:B------:R-:W-:Y:S06]  /*1cf0*/  BRA `(.L_x_91) ;  /* 0x0000000000147947 */ /* 0x000fec0003800000 */
.L_x_93:
[----:B------:R-:W-:Y:S02]  /*1d00*/  LOP3.LUT R13, R7, 0x80000, RZ, 0xfc, !PT ;  /* 0x00080000070d7812 */ /* 0x000fe400078efcff */
[----:B------:R-:W-:Y:S01]  /*1d10*/  MOV R12, R6 ;  /* 0x00000006000c7202 */ /* 0x000fe20000000f00 */
[----:B------:R-:W-:Y:S06]  /*1d20*/  BRA `(.L_x_91) ;  /* 0x0000000000087947 */ /* 0x000fec0003800000 */
.L_x_92:
[----:B------:R-:W-:Y:S01]  /*1d30*/  LOP3.LUT R13, R9, 0x80000, RZ, 0xfc, !PT ;  /* 0x00080000090d7812 */ /* 0x000fe200078efcff */
[----:B------:R-:W-:-:S07]  /*1d40*/  IMAD.MOV.U32 R12, RZ, RZ, R8 ;  /* 0x000000ffff0c7224 */ /* 0x000fce00078e0008 */
.L_x_91:
[----:B------:R-:W-:Y:S05]  /*1d50*/  BSYNC.RECONVERGENT B2 ;  /* 0x0000000000027941 */ /* 0x000fea0003800200 */
.L_x_89:
[----:B------:R-:W-:Y:S02]  /*1d60*/  HFMA2 R5, -RZ, RZ, 0, 0 ;  /* 0x00000000ff057431 */ /* 0x000fe400000001ff */
[----:B------:R-:W-:-:S04]  /*1d70*/  IMAD.MOV.U32 R4, RZ, RZ, R2 ;  /* 0x000000ffff047224 */ /* 0x000fc800078e0002 */
[----:B------:R-:W-:Y:S05]  /*1d80*/  RET.REL.NODEC R4 `(_Z14update_onemoveIdEvPPT_iiiiiiiiiiiii) ;  /* 0xffffffe0049c7950 */ /* 0x000fea0003c3ffff */
.L_x_94:
        /* <DEDUP_REMOVED lines=15> */
.L_x_130:


//--------------------- .text._Z14update_onemoveIfEvPPT_iiiiiiiiiiiii --------------------------
	.section	.text._Z14update_onemoveIfEvPPT_iiiiiiiiiiiii,"ax",@progbits
	.align	128
        .global         _Z14update_onemoveIfEvPPT_iiiiiiiiiiiii
        .type           _Z14update_onemoveIfEvPPT_iiiiiiiiiiiii,@function
        .size           _Z14update_onemoveIfEvPPT_iiiiiiiiiiiii,(.L_x_132 - _Z14update_onemoveIfEvPPT_iiiiiiiiiiiii)
        .other          _Z14update_onemoveIfEvPPT_iiiiiiiiiiiii,@"STO_CUDA_ENTRY STV_DEFAULT"
_Z14update_onemoveIfEvPPT_iiiiiiiiiiiii:
.text._Z14update_onemoveIfEvPPT_iiiiiiiiiiiii:
        /* <DEDUP_REMOVED lines=23> */
[----:B------:R-:W-:-:S04]  /*0170*/  IMAD.WIDE R8, R8, 0x4, R18 ;  /* 0x0000000408087825 */ /* 0x000fc800078e0212 */
[----:B------:R-:W-:-:S04]  /*0180*/  IMAD.WIDE R10, R10, 0x4, R18 ;  /* 0x000000040a0a7825 */ /* 0x000fc800078e0212 */
[--C-:B------:R-:W-:Y:S01]  /*0190*/  IMAD.WIDE R12, R12, 0x4, R18.reuse ;  /* 0x000000040c0c7825 */ /* 0x100fe200078e0212 */
[----:B------:R0:W-:Y:S03]  /*01a0*/  STS.128 [UR4+0x10], R8 ;  /* 0x00001008ff007988 */ /* 0x0001e60008000c04 */
[--C-:B-----5:R-:W-:Y:S01]  /*01b0*/  IMAD.WIDE R16, R20, 0x4, R18.reuse ;  /* 0x0000000414107825 */ /* 0x120fe200078e0212 */
[----:B------:R0:W-:Y:S03]  /*01c0*/  STS.128 [UR4+0x30], R12 ;  /* 0x0000300cff007988 */ /* 0x0001e60008000c04 */
[----:B------:R-:W-:-:S05]  /*01d0*/  IMAD.WIDE R18, R21, 0x4, R18 ;  /* 0x0000000415127825 */ /* 0x000fca00078e0212 */
[----:B------:R0:W-:Y:S02]  /*01e0*/  STS.128 [UR4+0x20], R16 ;  /* 0x00002010ff007988 */ /* 0x0001e40008000c04 */
.L_x_96:
[----:B------:R-:W-:Y:S05]  /*01f0*/  BSYNC.RECONVERGENT B0 ;  /* 0x0000000000007941 */ /* 0x000fea0003800200 */
.L_x_95:
[----:B------:R-:W2:Y:S01]  /*0200*/  LDCU UR4, c[0x0][0x3a4] ;  /* 0x00007480ff0477ac */ /* 0x000ea20008000800 */
[----:B------:R-:W-:Y:S01]  /*0210*/  LEA R3, R2, R3, 0x8 ;  /* 0x0000000302037211 */ /* 0x000fe200078e40ff */
[----:B------:R-:W-:Y:S01]  /*0220*/  BSSY.RECONVERGENT B0, `(.L_x_97) ;  /* 0x00000e7000007945 */ /* 0x000fe20003800200 */
[----:B------:R-:W-:Y:S02]  /*0230*/  BAR.SYNC.DEFER_BLOCKING 0x0 ;  /* 0x0000000000007b1d */ /* 0x000fe40000010000 */
        /* <DEDUP_REMOVED lines=11> */
[----:B0-----:R-:W2:Y:S02]  /*02f0*/  LDG.E R2, desc[UR6][R4.64] ;  /* 0x0000000604027981 */ /* 0x001ea4000c1e1900 */
[----:B--2---:R-:W-:-:S04]  /*0300*/  IADD3 R6, PT, PT, R2, 0x1800000, RZ ;  /* 0x0180000002067810 */ /* 0x004fc80007ffe0ff */
[----:B------:R-:W-:-:S04]  /*0310*/  LOP3.LUT R6, R6, 0x7f800000, RZ, 0xc0, !PT ;  /* 0x7f80000006067812 */ /* 0x000fc800078ec0ff */
[----:B------:R-:W-:-:S13]  /*0320*/  ISETP.GT.U32.AND P0, PT, R6, 0x1ffffff, PT ;  /* 0x01ffffff0600780c */ /* 0x000fda0003f04070 */
[----:B------:R-:W-:Y:S05]  /*0330*/  @P0 BRA `(.L_x_100) ;  /* 0x00000000000c0947 */ /* 0x000fea0003800000 */
[----:B------:R-:W-:-:S07]  /*0340*/  MOV R4, 0x360 ;  /* 0x0000036000047802 */ /* 0x000fce0000000f00 */
[----:B------:R-:W-:Y:S05]  /*0350*/  CALL.REL.NOINC `($__internal_2_$__cuda_sm20_rcp_rn_f32_slowpath) ;  /* 0x0000001000487944 */ /* 0x000fea0003c00000 */
[----:B------:R-:W-:Y:S05]  /*0360*/  BRA `(.L_x_101) ;  /* 0x0000000000107947 */ /* 0x000fea0003800000 */
.L_x_100:
[----:B------:R-:W0:Y:S02]  /*0370*/  MUFU.RCP R7, R2 ;  /* 0x0000000200077308 */ /* 0x000e240000001000 */
[----:B0-----:R-:W-:-:S04]  /*0380*/  FFMA R4, R2, R7, -1 ;  /* 0xbf80000002047423 */ /* 0x001fc80000000007 */
[----:B------:R-:W-:-:S04]  /*0390*/  FADD.FTZ R4, -R4, -RZ ;  /* 0x800000ff04047221 */ /* 0x000fc80000010100 */
[----:B------:R-:W-:-:S07]  /*03a0*/  FFMA R7, R7, R4, R7 ;  /* 0x0000000407077223 */ /* 0x000fce0000000007 */
.L_x_101:
[----:B------:R-:W0:Y:S01]  /*03b0*/  S2UR UR5, SR_CgaCtaId ;  /* 0x00000000000579c3 */ /* 0x000e220000008800 */
[----:B------:R-:W-:Y:S02]  /*03c0*/  UMOV UR4, 0x400 ;  /* 0x0000040000047882 */ /* 0x000fe40000000000 */
[----:B0-----:R-:W-:-:S09]  /*03d0*/  ULEA UR4, UR5, UR4, 0x18 ;  /* 0x0000000405047291 */ /* 0x001fd2000f8ec0ff */
[----:B------:R-:W0:Y:S04]  /*03e0*/  LDS.64 R4, [UR4+0x30] ;  /* 0x00003004ff047984 */ /* 0x000e280008000a00 */
[----:B0-----:R0:W-:Y:S02]  /*03f0*/  STG.E desc[UR6][R4.64], R7 ;  /* 0x0000000704007986 */ /* 0x0011e4000c101906 */
.L_x_99:
[----:B0-----:R-:W0:Y:S01]  /*0400*/  LDC R5, c[0x0][0x3ac] ;  /* 0x0000eb00ff057b82 */ /* 0x001e220000000800 */
[----:B------:R-:W-:Y:S02]  /*0410*/  HFMA2 R4, -RZ, RZ, 0, 0 ;  /* 0x00000000ff047431 */ /* 0x000fe400000001ff */
[----:B------:R-:W-:Y:S01]  /*0420*/  IMAD.MOV.U32 R6, RZ, RZ, RZ ;  /* 0x000000ffff067224 */ /* 0x000fe200078e00ff */
[C---:B0-----:R-:W-:Y:S01]  /*0430*/  ISETP.GE.AND P0, PT, R5.reuse, RZ, PT ;  /* 0x000000ff0500720c */ /* 0x041fe20003f06270 */
[----:B------:R-:W-:-:S12]  /*0440*/  IMAD R2, R5, R5, R5 ;  /* 0x0000000505027224 */ /* 0x000fd800078e0205 */
[----:B------:R-:W-:Y:S05]  /*0450*/  @!P0 BRA `(.L_x_102) ;  /* 0x00000008008c8947 */ /* 0x000fea0003800000 */
[----:B------:R-:W0:Y:S01]  /*0460*/  S2UR UR5, SR_CgaCtaId ;  /* 0x00000000000579c3 */ /* 0x000e220000008800 */
[----:B------:R-:W-:Y:S01]  /*0470*/  ISETP.GE.U32.AND P0, PT, R5, 0x7, PT ;  /* 0x000000070500780c */ /* 0x000fe20003f06070 */
[----:B------:R-:W-:Y:S01]  /*0480*/  UMOV UR4, 0x400 ;  /* 0x0000040000047882 */ /* 0x000fe20000000000 */
[----:B------:R-:W-:Y:S01]  /*0490*/  IMAD.MOV.U32 R4, RZ, RZ, RZ ;  /* 0x000000ffff047224 */ /* 0x000fe200078e00ff */
[----:B------:R-:W-:Y:S01]  /*04a0*/  CS2R R6, SRZ ;  /* 0x0000000000067805 */ /* 0x000fe2000001ff00 */
[----:B0-----:R-:W-:-:S09]  /*04b0*/  ULEA UR4, UR5, UR4, 0x18 ;  /* 0x0000000405047291 */ /* 0x001fd2000f8ec0ff */
[----:B------:R-:W0:Y:S04]  /*04c0*/  LDS.64 R12, [UR4+0x20] ;  /* 0x00002004ff0c7984 */ /* 0x000e280008000a00 */
[----:B------:R-:W1:Y:S01]  /*04d0*/  LDS.64 R10, [UR4+0x30] ;  /* 0x00003004ff0a7984 */ /* 0x000e620008000a00 */
[----:B------:R-:W-:Y:S05]  /*04e0*/  @!P0 BRA `(.L_x_103) ;  /* 0x0000000400188947 */ /* 0x000fea0003800000 */
[----:B------:R-:W2:Y:S01]  /*04f0*/  LDC R16, c[0x0][0x3b0] ;  /* 0x0000ec00ff107b82 */ /* 0x000ea20000000800 */
[----:B-1----:R-:W-:Y:S01]  /*0500*/  IMAD.WIDE.U32 R14, R2, 0x4, R10 ;  /* 0x00000004020e7825 */ /* 0x002fe200078e000a */
[----:B------:R-:W-:Y:S02]  /*0510*/  LOP3.LUT R22, R8, 0xfffffff8, RZ, 0xc0, !PT ;  /* 0xfffffff808167812 */ /* 0x000fe400078ec0ff */
[----:B------:R-:W-:Y:S01]  /*0520*/  MOV R7, R0 ;  /* 0x0000000000077202 */ /* 0x000fe20000000f00 */
[----:B------:R-:W-:Y:S01]  /*0530*/  IMAD.MOV.U32 R4, RZ, RZ, RZ ;  /* 0x000000ffff047224 */ /* 0x000fe200078e00ff */
[----:B------:R-:W-:Y:S01]  /*0540*/  IADD3 R24, P0, PT, R14, 0x10, RZ ;  /* 0x000000100e187810 */ /* 0x000fe20007f1e0ff */
[----:B------:R-:W-:-:S03]  /*0550*/  IMAD.MOV R9, RZ, RZ, -R22 ;  /* 0x000000ffff097224 */ /* 0x000fc600078e0a16 */
[----:B------:R-:W-:Y:S02]  /*0560*/  IADD3.X R21, PT, PT, RZ, R15, RZ, P0, !PT ;  /* 0x0000000fff157210 */ /* 0x000fe400007fe4ff */
[----:B--2---:R-:W-:-:S07]  /*0570*/  IADD3 R23, PT, PT, R5, R16, RZ ;  /* 0x0000001005177210 */ /* 0x004fce0007ffe0ff */
.L_x_104:
[----:B------:R-:W-:Y:S01]  /*0580*/  VIADD R19, R23, 0x1 ;  /* 0x0000000117137836 */ /* 0x000fe20000000000 */
[----:B------:R-:W-:Y:S01]  /*0590*/  MOV R14, R24 ;  /* 0x00000018000e7202 */ /* 0x000fe20000000f00 */
[----:B------:R-:W-:Y:S01]  /*05a0*/  IMAD.WIDE R16, R7, 0x4, R10 ;  /* 0x0000000407107825 */ /* 0x000fe200078e020a */
[----:B------:R-:W1:Y:S03]  /*05b0*/  LDC R25, c[0x0][0x3b8] ;  /* 0x0000ee00ff197b82 */ /* 0x000e660000000800 */
[----:B0-----:R-:W-:Y:S01]  /*05c0*/  IMAD.WIDE R18, R19, 0x4, R12 ;  /* 0x0000000413127825 */ /* 0x001fe200078e020c */
[----:B------:R-:W2:Y:S03]  /*05d0*/  LDG.E R24, desc[UR6][R16.64] ;  /* 0x0000000610187981 */ /* 0x000ea6000c1e1900 */
[----:B------:R-:W-:Y:S01]  /*05e0*/  IMAD.MOV.U32 R15, RZ, RZ, R21 ;  /* 0x000000ffff0f7224 */ /* 0x000fe200078e0015 */
[----:B------:R-:W2:Y:S04]  /*05f0*/  LDG.E R27, desc[UR6][R18.64] ;  /* 0x00000006121b7981 */ /* 0x000ea8000c1e1900 */
[----:B------:R-:W3:Y:S04]  /*0600*/  LDG.E R29, desc[UR6][R14.64+-0x10] ;  /* 0xfffff0060e1d7981 */ /* 0x000ee8000c1e1900 */
[----:B------:R-:W4:Y:S04]  /*0610*/  LDG.E R26, desc[UR6][R16.64+0x4] ;  /* 0x00000406101a7981 */ /* 0x000f28000c1e1900 */
[----:B------:R-:W5:Y:S01]  /*0620*/  LDG.E R28, desc[UR6][R14.64+-0xc] ;  /* 0xfffff4060e1c7981 */ /* 0x000f62000c1e1900 */
[----:B-1----:R-:W-:-:S04]  /*0630*/  IMAD.WIDE R20, R25, 0x4, R18 ;  /* 0x0000000419147825 */ /* 0x002fc800078e0212 */
[C---:B--2---:R-:W-:Y:S01]  /*0640*/  FFMA R6, R27.reuse, R24, R6 ;  /* 0x000000181b067223 */ /* 0x044fe20000000006 */
[----:B---3--:R-:W-:Y:S02]  /*0650*/  FFMA R24, R27, R29, R4 ;  /* 0x0000001d1b187223 */ /* 0x008fe40000000004 */
[----:B------:R0:W4:Y:S04]  /*0660*/  LDG.E R29, desc[UR6][R20.64] ;  /* 0x00000006141d7981 */ /* 0x000128000c1e1900 */
[----:B------:R-:W2:Y:S01]  /*0670*/  LDG.E R27, desc[UR6][R16.64+0x8] ;  /* 0x00000806101b7981 */ /* 0x000ea2000c1e1900 */
[----:B0-----:R-:W-:-:S05]  /*0680*/  IMAD.WIDE R20, R25, 0x4, R20 ;  /* 0x0000000419147825 */ /* 0x001fca00078e0214 */
[----:B------:R-:W2:Y:S01]  /*0690*/  LDG.E R4, desc[UR6][R20.64] ;  /* 0x0000000614047981 */ /* 0x000ea2000c1e1900 */
[C---:B----4-:R-:W-:Y:S01]  /*06a0*/  FFMA R6, R29.reuse, R26, R6 ;  /* 0x0000001a1d067223 */ /* 0x050fe20000000006 */
[----:B-----5:R-:W-:Y:S01]  /*06b0*/  FFMA R19, R29, R28, R24 ;  /* 0x0000001c1d137223 */ /* 0x020fe20000000018 */
[----:B------:R-:W-:Y:S01]  /*06c0*/  IMAD.WIDE R28, R25, 0x4, R20 ;  /* 0x00000004191c7825 */ /* 0x000fe200078e0214 */
[----:B------:R-:W3:Y:S04]  /*06d0*/  LDG.E R26, desc[UR6][R14.64+-0x8] ;  /* 0xfffff8060e1a7981 */ /* 0x000ee8000c1e1900 */
[----:B------:R-:W4:Y:S04]  /*06e0*/  LDG.E R21, desc[UR6][R16.64+0xc] ;  /* 0x00000c0610157981 */ /* 0x000f28000c1e1900 */
[----:B------:R-:W4:Y:S04]  /*06f0*/  LDG.E R18, desc[UR6][R28.64] ;  /* 0x000000061c127981 */ /* 0x000f28000c1e1900 */
[----:B------:R-:W5:Y:S01]  /*0700*/  LDG.E R24, desc[UR6][R14.64+-0x4] ;  /* 0xfffffc060e187981 */ /* 0x000f62000c1e1900 */
[----:B--2---:R-:W-:-:S03]  /*0710*/  FFMA R6, R4, R27, R6 ;  /* 0x0000001b04067223 */ /* 0x004fc60000000006 */
[----:B------:R-:W2:Y:S01]  /*0720*/  LDG.E R20, desc[UR6][R14.64] ;  /* 0x000000060e147981 */ /* 0x000ea2000c1e1900 */
[----:B---3--:R-:W-:Y:S01]  /*0730*/  FFMA R19, R4, R26, R19 ;  /* 0x0000001a04137223 */ /* 0x008fe20000000013 */
[----:B------:R-:W-:Y:S02]  /*0740*/  IMAD.WIDE R26, R25, 0x4, R28 ;  /* 0x00000004191a7825 */ /* 0x000fe400078e021c */
[----:B------:R-:W3:Y:S04]  /*0750*/  LDG.E R4, desc[UR6][R16.64+0x14] ;  /* 0x0000140610047981 */ /* 0x000ee8000c1e1900 */
[----:B------:R-:W2:Y:S01]  /*0760*/  LDG.E R28, desc[UR6][R16.64+0x10] ;  /* 0x00001006101c7981 */ /* 0x000ea2000c1e1900 */
[----:B----4-:R-:W-:-:S03]  /*0770*/  FFMA R6, R18, R21, R6 ;  /* 0x0000001512067223 */ /* 0x010fc60000000006 */
[----:B------:R-:W2:Y:S01]  /*0780*/  LDG.E R21, desc[UR6][R26.64] ;  /* 0x000000061a157981 */ /* 0x000ea2000c1e1900 */
[----:B-----5:R-:W-:Y:S01]  /*0790*/  FFMA R24, R18, R24, R19 ;  /* 0x0000001812187223 */ /* 0x020fe20000000013 */
[----:B------:R-:W-:-:S05]  /*07a0*/  IMAD.WIDE R18, R25, 0x4, R26 ;  /* 0x0000000419127825 */ /* 0x000fca00078e021a */
[----:B------:R-:W3:Y:S01]  /*07b0*/  LDG.E R29, desc[UR6][R18.64] ;  /* 0x00000006121d7981 */ /* 0x000ee2000c1e1900 */
[C---:B--2---:R-:W-:Y:S01]  /*07c0*/  FFMA R6, R21.reuse, R28, R6 ;  /* 0x0000001c15067223 */ /* 0x044fe20000000006 */
[----:B------:R-:W-:Y:S01]  /*07d0*/  FFMA R24, R21, R20, R24 ;  /* 0x0000001415187223 */ /* 0x000fe20000000018 */
[C---:B------:R-:W-:Y:S01]  /*07e0*/  IMAD.WIDE R20, R25.reuse, 0x4, R18 ;  /* 0x0000000419147825 */ /* 0x040fe200078e0212 */
[----:B------:R-:W2:Y:S04]  /*07f0*/  LDG.E R28, desc[UR6][R16.64+0x18] ;  /* 0x00001806101c7981 */ /* 0x000ea8000c1e1900 */
[----:B------:R-:W2:Y:S01]  /*0800*/  LDG.E R19, desc[UR6][R20.64] ;  /* 0x0000000614137981 */ /* 0x000ea2000c1e1900 */
[----:B------:R-:W-:-:S04]  /*0810*/  IMAD.WIDE R26, R25, 0x4, R20 ;  /* 0x00000004191a7825 */ /* 0x000fc800078e0214 */
[----:B---3--:R-:W-:Y:S01]  /*0820*/  FFMA R6, R29, R4, R6 ;  /* 0x000000041d067223 */ /* 0x008fe20000000006 */
[----:B------:R-:W3:Y:S04]  /*0830*/  LDG.E R18, desc[UR6][R16.64+0x1c] ;  /* 0x00001c0610127981 */ /* 0x000ee8000c1e1900 */
[----:B------:R-:W3:Y:S04]  /*0840*/  LDG.E R27, desc[UR6][R26.64] ;  /* 0x000000061a1b7981 */ /* 0x000ee8000c1e1900 */
[----:B------:R-:W4:Y:S04]  /*0850*/  LDG.E R21, desc[UR6][R14.64+0x4] ;  /* 0x000004060e157981 */ /* 0x000f28000c1e1900 */
[----:B------:R-:W5:Y:S04]  /*0860*/  LDG.E R20, desc[UR6][R14.64+0x8] ;  /* 0x000008060e147981 */ /* 0x000f68000c1e1900 */
[----:B------:R-:W3:Y:S01]  /*0870*/  LDG.E R4, desc[UR6][R14.64+0xc] ;  /* 0x00000c060e047981 */ /* 0x000ee2000c1e1900 */
[----:B------:R-:W-:-:S04]  /*0880*/  IADD3 R9, PT, PT, R9, 0x8, RZ ;  /* 0x0000000809097810 */ /* 0x000fc80007ffe0ff */
[----:B------:R-:W-:Y:S01]  /*0890*/  ISETP.NE.AND P0, PT, R9, RZ, PT ;  /* 0x000000ff0900720c */ /* 0x000fe20003f05270 */
[----:B------:R-:W-:Y:S01]  /*08a0*/  VIADD R7, R7, 0x8 ;  /* 0x0000000807077836 */ /* 0x000fe20000000000 */
[----:B------:R-:W-:Y:S01]  /*08b0*/  LEA R23, R25, R23, 0x3 ;  /* 0x0000001719177211 */ /* 0x000fe200078e18ff */
[----:B--2---:R-:W-:Y:S01]  /*08c0*/  FFMA R6, R19, R28, R6 ;  /* 0x0000001c13067223 */ /* 0x004fe20000000006 */
[----:B----4-:R-:W-:Y:S01]  /*08d0*/  FFMA R29, R29, R21, R24 ;  /* 0x000000151d1d7223 */ /* 0x010fe20000000018 */
[----:B------:R-:W-:-:S03]  /*08e0*/  IADD3 R24, P1, PT, R14, 0x20, RZ ;  /* 0x000000200e187810 */ /* 0x000fc60007f3e0ff */
[----:B-----5:R-:W-:Y:S01]  /*08f0*/  FFMA R29, R19, R20, R29 ;  /* 0x00000014131d7223 */ /* 0x020fe2000000001d */
[C---:B---3--:R-:W-:Y:S01]  /*0900*/  FFMA R6, R27.reuse, R18, R6 ;  /* 0x000000121b067223 */ /* 0x048fe20000000006 */
[----:B------:R-:W-:Y:S02]  /*0910*/  IMAD.X R21, RZ, RZ, R15, P1 ;  /* 0x000000ffff157224 */ /* 0x000fe400008e060f */
[----:B------:R-:W-:Y:S01]  /*0920*/  FFMA R4, R27, R4, R29 ;  /* 0x000000041b047223 */ /* 0x000fe2000000001d */
[----:B------:R-:W-:Y:S06]  /*0930*/  @P0 BRA `(.L_x_104) ;  /* 0xfffffffc00100947 */ /* 0x000fec000383ffff */
[----:B------:R-:W-:-:S07]  /*0940*/  MOV R7, R22 ;  /* 0x0000001600077202 */ /* 0x000fce0000000f00 */
.L_x_103:
[----:B------:R-:W-:-:S13]  /*0950*/  LOP3.LUT P0, R8, R8, 0x7, RZ, 0xc0, !PT ;  /* 0x0000000708087812 */ /* 0x000fda000780c0ff */
[----:B------:R-:W-:Y:S05]  /*0960*/  @!P0 BRA `(.L_x_102) ;  /* 0x0000000400488947 */ /* 0x000fea0003800000 */
[----:B------:R-:W2:Y:S01]  /*0970*/  LDC R14, c[0x0][0x3b0] ;  /* 0x0000ec00ff0e7b82 */ /* 0x000ea20000000800 */
[----:B------:R-:W-:Y:S01]  /*0980*/  ISETP.GE.U32.AND P1, PT, R8, 0x4, PT ;  /* 0x000000040800780c */ /* 0x000fe20003f26070 */
[----:B------:R-:W-:-:S05]  /*0990*/  VIADD R9, R5, 0x1 ;  /* 0x0000000105097836 */ /* 0x000fca0000000000 */
[C---:B------:R-:W-:Y:S02]  /*09a0*/  LOP3.LUT P0, R20, R9.reuse, 0x3, RZ, 0xc0, !PT ;  /* 0x0000000309147812 */ /* 0x040fe4000780c0ff */
[----:B--2---:R-:W-:-:S05]  /*09b0*/  IADD3 R8, PT, PT, R9, R14, RZ ;  /* 0x0000000e09087210 */ /* 0x004fca0007ffe0ff */
[----:B------:R-:W-:Y:S06]  /*09c0*/  @!P1 BRA `(.L_x_105) ;  /* 0x00000000008c9947 */ /* 0x000fec0003800000 */
[----:B------:R-:W2:Y:S01]  /*09d0*/  LDC R21, c[0x0][0x3b8] ;  /* 0x0000ee00ff157b82 */ /* 0x000ea20000000800 */
[----:B------:R-:W-:-:S04]  /*09e0*/  IMAD.IADD R25, R0, 0x1, R7 ;  /* 0x0000000100197824 */ /* 0x000fc800078e0207 */
[----:B-1----:R-:W-:-:S05]  /*09f0*/  IMAD.WIDE R24, R25, 0x4, R10 ;  /* 0x0000000419187825 */ /* 0x002fca00078e020a */
[----:B------:R-:W3:Y:S01]  /*0a00*/  LDG.E R29, desc[UR6][R24.64] ;  /* 0x00000006181d7981 */ /* 0x000ee2000c1e1900 */
[CC--:B------:R-:W-:Y:S02]  /*0a10*/  IADD3 R15, P1, PT, R7.reuse, R2.reuse, RZ ;  /* 0x00000002070f7210 */ /* 0x0c0fe40007f3e0ff */
[C---:B------:R-:W-:Y:S01]  /*0a20*/  IADD3 R19, PT, PT, R7.reuse, R2, RZ ;  /* 0x0000000207137210 */ /* 0x040fe20007ffe0ff */
[----:B------:R-:W4:Y:S01]  /*0a30*/  LDG.E R9, desc[UR6][R24.64+0x4] ;  /* 0x0000040618097981 */ /* 0x000f22000c1e1900 */
[----:B--2---:R-:W-:-:S03]  /*0a40*/  IMAD R23, R7, R21, R8 ;  /* 0x0000001507177224 */ /* 0x004fc600078e0208 */
[----:B------:R-:W2:Y:S01]  /*0a50*/  LDG.E R26, desc[UR6][R24.64+0x8] ;  /* 0x00000806181a7981 */ /* 0x000ea2000c1e1900 */
[----:B0-----:R-:W-:-:S03]  /*0a60*/  IMAD.WIDE R22, R23, 0x4, R12 ;  /* 0x0000000417167825 */ /* 0x001fc600078e020c */
[----:B------:R-:W5:Y:S04]  /*0a70*/  LDG.E R28, desc[UR6][R24.64+0xc] ;  /* 0x00000c06181c7981 */ /* 0x000f68000c1e1900 */
[----:B------:R0:W3:Y:S01]  /*0a80*/  LDG.E R27, desc[UR6][R22.64] ;  /* 0x00000006161b7981 */ /* 0x0000e2000c1e1900 */
[----:B------:R-:W-:Y:S02]  /*0a90*/  IADD3.X R18, PT, PT, RZ, RZ, RZ, P1, !PT ;  /* 0x000000ffff127210 */ /* 0x000fe40000ffe4ff */
[----:B------:R-:W-:Y:S01]  /*0aa0*/  LEA R14, P1, R15, R10, 0x2 ;  /* 0x0000000a0f0e7211 */ /* 0x000fe200078210ff */
[----:B------:R-:W-:-:S03]  /*0ab0*/  IMAD.WIDE R16, R21, 0x4, R22 ;  /* 0x0000000415107825 */ /* 0x000fc600078e0216 */
[----:B------:R-:W-:Y:S01]  /*0ac0*/  LEA.HI.X R15, R15, R11, R18, 0x2, P1 ;  /* 0x0000000b0f0f7211 */ /* 0x000fe200008f1412 */
[----:B------:R-:W-:-:S04]  /*0ad0*/  IMAD.WIDE.U32 R18, R19, 0x4, R10 ;  /* 0x0000000413127825 */ /* 0x000fc800078e000a */
[C---:B0-----:R-:W-:Y:S02]  /*0ae0*/  IMAD.WIDE R22, R21.reuse, 0x4, R16 ;  /* 0x0000000415167825 */ /* 0x041fe400078e0210 */
[----:B------:R-:W4:Y:S02]  /*0af0*/  LDG.E R19, desc[UR6][R18.64] ;  /* 0x0000000612137981 */ /* 0x000f24000c1e1900 */
[----:B------:R-:W-:Y:S02]  /*0b00*/  IMAD.WIDE R24, R21, 0x4, R22 ;  /* 0x0000000415187825 */ /* 0x000fe400078e0216 */
[----:B------:R-:W2:Y:S04]  /*0b10*/  LDG.E R23, desc[UR6][R22.64] ;  /* 0x0000000616177981 */ /* 0x000ea8000c1e1900 */
[----:B------:R-:W5:Y:S04]  /*0b20*/  LDG.E R18, desc[UR6][R14.64+0x4] ;  /* 0x000004060e127981 */ /* 0x000f68000c1e1900 */
[----:B------:R-:W2:Y:S01]  /*0b30*/  LDG.E R24, desc[UR6][R24.64] ;  /* 0x0000000618187981 */ /* 0x000ea2000c1e1900 */
[----:B---3--:R-:W-:-:S03]  /*0b40*/  FFMA R6, R27, R29, R6 ;  /* 0x0000001d1b067223 */ /* 0x008fc60000000006 */
[----:B------:R-:W3:Y:S04]  /*0b50*/  LDG.E R29, desc[UR6][R16.64] ;  /* 0x00000006101d7981 */ /* 0x000ee8000c1e1900 */
[----:B------:R-:W2:Y:S04]  /*0b60*/  LDG.E R16, desc[UR6][R14.64+0x8] ;  /* 0x000008060e107981 */ /* 0x000ea8000c1e1900 */
[----:B------:R-:W2:Y:S01]  /*0b70*/  LDG.E R17, desc[UR6][R14.64+0xc] ;  /* 0x00000c060e117981 */ /* 0x000ea2000c1e1900 */
[----:B----4-:R-:W-:Y:S01]  /*0b80*/  FFMA R27, R27, R19, R4 ;  /* 0x000000131b1b7223 */ /* 0x010fe20000000004 */
[----:B------:R-:W-:-:S02]  /*0b90*/  VIADD R7, R7, 0x4 ;  /* 0x0000000407077836 */ /* 0x000fc40000000000 */
[C---:B---3--:R-:W-:Y:S01]  /*0ba0*/  FFMA R6, R29.reuse, R9, R6 ;  /* 0x000000091d067223 */ /* 0x048fe20000000006 */
[----:B-----5:R-:W-:-:S03]  /*0bb0*/  FFMA R27, R29, R18, R27 ;  /* 0x000000121d1b7223 */ /* 0x020fc6000000001b */
[C---:B--2---:R-:W-:Y:S01]  /*0bc0*/  FFMA R9, R23.reuse, R26, R6 ;  /* 0x0000001a17097223 */ /* 0x044fe20000000006 */
[----:B------:R-:W-:-:S03]  /*0bd0*/  FFMA R16, R23, R16, R27 ;  /* 0x0000001017107223 */ /* 0x000fc6000000001b */
[C---:B------:R-:W-:Y:S01]  /*0be0*/  FFMA R6, R24.reuse, R28, R9 ;  /* 0x0000001c18067223 */ /* 0x040fe20000000009 */
[----:B------:R-:W-:-:S07]  /*0bf0*/  FFMA R4, R24, R17, R16 ;  /* 0x0000001118047223 */ /* 0x000fce0000000010 */
.L_x_105:
[----:B------:R-:W-:Y:S05]  /*0c00*/  @!P0 BRA `(.L_x_102) ;  /* 0x0000000000a08947 */ /* 0x000fea0003800000 */
[----:B------:R-:W-:Y:S02]  /*0c10*/  ISETP.NE.AND P1, PT, R20, 0x1, PT ;  /* 0x000000011400780c */ /* 0x000fe40003f25270 */
[----:B------:R-:W-:-:S04]  /*0c20*/  LOP3.LUT R9, R5, 0x1, RZ, 0xc0, !PT ;  /* 0x0000000105097812 */ /* 0x000fc800078ec0ff */
[----:B------:R-:W-:-:S07]  /*0c30*/  ISETP.NE.U32.AND P0, PT, R9, 0x1, PT ;  /* 0x000000010900780c */ /* 0x000fce0003f05070 */
[----:B------:R-:W-:Y:S06]  /*0c40*/  @!P1 BRA `(.L_x_106) ;  /* 0x00000000005c9947 */ /* 0x000fec0003800000 */
[----:B------:R-:W2:Y:S01]  /*0c50*/  LDC R23, c[0x0][0x3b8] ;  /* 0x0000ee00ff177b82 */ /* 0x000ea20000000800 */
[CC--:B------:R-:W-:Y:S02]  /*0c60*/  IADD3 R9, P1, PT, R7.reuse, R2.reuse, RZ ;  /* 0x0000000207097210 */ /* 0x0c0fe40007f3e0ff */
[----:B------:R-:W-:Y:S02]  /*0c70*/  IADD3 R19, PT, PT, R7, R2, RZ ;  /* 0x0000000207137210 */ /* 0x000fe40007ffe0ff */
[----:B------:R-:W-:Y:S01]  /*0c80*/  IADD3 R17, PT, PT, R0, R7, RZ ;  /* 0x0000000700117210 */ /* 0x000fe20007ffe0ff */
[----:B------:R-:W-:Y:S01]  /*0c90*/  IMAD.X R15, RZ, RZ, RZ, P1 ;  /* 0x000000ffff0f7224 */ /* 0x000fe200008e06ff */
[----:B-1----:R-:W-:Y:S01]  /*0ca0*/  LEA R14, P1, R9, R10, 0x2 ;  /* 0x0000000a090e7211 */ /* 0x002fe200078210ff */
[----:B------:R-:W-:-:S03]  /*0cb0*/  IMAD.WIDE.U32 R18, R19, 0x4, R10 ;  /* 0x0000000413127825 */ /* 0x000fc600078e000a */
[----:B------:R-:W-:Y:S01]  /*0cc0*/  LEA.HI.X R15, R9, R11, R15, 0x2, P1 ;  /* 0x0000000b090f7211 */ /* 0x000fe200008f140f */
[----:B------:R-:W-:Y:S02]  /*0cd0*/  IMAD.WIDE R16, R17, 0x4, R10 ;  /* 0x0000000411107825 */ /* 0x000fe400078e020a */
[----:B------:R-:W3:Y:S04]  /*0ce0*/  LDG.E R19, desc[UR6][R18.64] ;  /* 0x0000000612137981 */ /* 0x000ee8000c1e1900 */
[----:B------:R-:W4:Y:S04]  /*0cf0*/  LDG.E R24, desc[UR6][R16.64] ;  /* 0x0000000610187981 */ /* 0x000f28000c1e1900 */
[----:B------:R-:W5:Y:S01]  /*0d00*/  LDG.E R25, desc[UR6][R16.64+0x4] ;  /* 0x0000040610197981 */ /* 0x000f62000c1e1900 */
[----:B--2---:R-:W-:-:S03]  /*0d10*/  IMAD R21, R7, R23, R8 ;  /* 0x0000001707157224 */ /* 0x004fc600078e0208 */
[----:B------:R-:W2:Y:S01]  /*0d20*/  LDG.E R15, desc[UR6][R14.64+0x4] ;  /* 0x000004060e0f7981 */ /* 0x000ea2000c1e1900 */
[----:B0-----:R-:W-:-:S05]  /*0d30*/  IMAD.WIDE R20, R21, 0x4, R12 ;  /* 0x0000000415147825 */ /* 0x001fca00078e020c */
[----:B------:R-:W4:Y:S01]  /*0d40*/  LDG.E R9, desc[UR6][R20.64] ;  /* 0x0000000614097981 */ /* 0x000f22000c1e1900 */
[----:B------:R-:W-:-:S06]  /*0d50*/  IMAD.WIDE R22, R23, 0x4, R20 ;  /* 0x0000000417167825 */ /* 0x000fcc00078e0214 */
[----:B------:R-:W5:Y:S01]  /*0d60*/  LDG.E R23, desc[UR6][R22.64] ;  /* 0x0000000616177981 */ /* 0x000f62000c1e1900 */
[----:B------:R-:W-:Y:S01]  /*0d70*/  IADD3 R7, PT, PT, R7, 0x2, RZ ;  /* 0x0000000207077810 */ /* 0x000fe20007ffe0ff */
[C---:B----4-:R-:W-:Y:S01]  /*0d80*/  FFMA R6, R9.reuse, R24, R6 ;  /* 0x0000001809067223 */ /* 0x050fe20000000006 */
[----:B---3--:R-:W-:-:S03]  /*0d90*/  FFMA R4, R9, R19, R4 ;  /* 0x0000001309047223 */ /* 0x008fc60000000004 */
[C---:B-----5:R-:W-:Y:S01]  /*0da0*/  FFMA R6, R23.reuse, R25, R6 ;  /* 0x0000001917067223 */ /* 0x060fe20000000006 */
[----:B--2---:R-:W-:-:S07]  /*0db0*/  FFMA R4, R23, R15, R4 ;  /* 0x0000000f17047223 */ /* 0x004fce0000000004 */
.L_x_106:
[----:B------:R-:W-:Y:S05]  /*0dc0*/  @!P0 BRA `(.L_x_102) ;  /* 0x0000000000308947 */ /* 0x000fea0003800000 */
[----:B------:R-:W2:Y:S01]  /*0dd0*/  LDC R14, c[0x0][0x3b8] ;  /* 0x0000ee00ff0e7b82 */ /* 0x000ea20000000800 */
[----:B------:R-:W-:Y:S01]  /*0de0*/  IADD3 R9, PT, PT, R0, R7, RZ ;  /* 0x0000000700097210 */ /* 0x000fe20007ffe0ff */
[C---:B------:R-:W-:Y:S02]  /*0df0*/  IMAD.IADD R15, R7.reuse, 0x1, R2 ;  /* 0x00000001070f7824 */ /* 0x040fe400078e0202 */
[----:B--2---:R-:W-:Y:S02]  /*0e00*/  IMAD R7, R7, R14, R8 ;  /* 0x0000000e07077224 */ /* 0x004fe400078e0208 */
[----:B-1----:R-:W-:-:S04]  /*0e10*/  IMAD.WIDE R8, R9, 0x4, R10 ;  /* 0x0000000409087825 */ /* 0x002fc800078e020a */
[----:B0-----:R-:W-:Y:S02]  /*0e20*/  IMAD.WIDE R12, R7, 0x4, R12 ;  /* 0x00000004070c7825 */ /* 0x001fe400078e020c */
[----:B------:R-:W2:Y:S02]  /*0e30*/  LDG.E R8, desc[UR6][R8.64] ;  /* 0x0000000608087981 */ /* 0x000ea4000c1e1900 */
[----:B------:R-:W-:Y:S02]  /*0e40*/  IMAD.WIDE.U32 R10, R15, 0x4, R10 ;  /* 0x000000040f0a7825 */ /* 0x000fe400078e000a */
[----:B------:R-:W2:Y:S04]  /*0e50*/  LDG.E R13, desc[UR6][R12.64] ;  /* 0x000000060c0d7981 */ /* 0x000ea8000c1e1900 */
[----:B------:R-:W3:Y:S01]  /*0e60*/  LDG.E R11, desc[UR6][R10.64] ;  /* 0x000000060a0b7981 */ /* 0x000ee2000c1e1900 */
[C---:B--2---:R-:W-:Y:S01]  /*0e70*/  FFMA R6, R13.reuse, R8, R6 ;  /* 0x000000080d067223 */ /* 0x044fe20000000006 */
[----:B---3--:R-:W-:-:S07]  /*0e80*/  FFMA R4, R13, R11, R4 ;  /* 0x0000000b0d047223 */ /* 0x008fce0000000004 */
.L_x_102:
[----:B------:R-:W2:Y:S01]  /*0e90*/  S2UR UR5, SR_CgaCtaId ;  /* 0x00000000000579c3 */ /* 0x000ea20000008800 */
[----:B------:R-:W-:Y:S02]  /*0ea0*/  UMOV UR4, 0x400 ;  /* 0x0000040000047882 */ /* 0x000fe40000000000 */
[----:B--2---:R-:W-:-:S05]  /*0eb0*/  ULEA UR4, UR5, UR4, 0x18 ;  /* 0x0000000405047291 */ /* 0x004fca000f8ec0ff */
[----:B------:R-:W2:Y:S04]  /*0ec0*/  S2UR UR5, SR_CTAID.Y ;  /* 0x00000000000579c3 */ /* 0x000ea80000002600 */
[----:B-1----:R-:W1:Y:S02]  /*0ed0*/  LDS.128 R8, [UR4+0x30] ;  /* 0x00003004ff087984 */ /* 0x002e640008000c00 */
[----:B------:R-:W2:Y:S02]  /*0ee0*/  LDCU UR4, c[0x0][0x3a8] ;  /* 0x00007500ff0477ac */ /* 0x000ea40008000800 */
[----:B--2---:R-:W-:Y:S01]  /*0ef0*/  UISETP.GE.U32.AND UP0, UPT, UR5, UR4, UPT ;  /* 0x000000040500728c */ /* 0x004fe2000bf06070 */
[----:B-1----:R-:W-:-:S05]  /*0f00*/  IMAD.WIDE R10, R3, 0x4, R10 ;  /* 0x00000004030a7825 */ /* 0x002fca00078e020a */
[----:B------:R1:W-:Y:S03]  /*0f10*/  STG.E desc[UR6][R10.64], R6 ;  /* 0x000000060a007986 */ /* 0x0003e6000c101906 */
[----:B------:R-:W-:Y:S05]  /*0f20*/  BRA.U !UP0, `(.L_x_98) ;  /* 0x0000000108587547 */ /* 0x000fea000b800000 */
[----:B0-----:R-:W-:-:S05]  /*0f30*/  IADD3 R13, PT, PT, R2, R5, RZ ;  /* 0x00000005020d7210 */ /* 0x001fca0007ffe0ff */
[----:B------:R-:W-:Y:S01]  /*0f40*/  IMAD.WIDE R12, R13, 0x4, R8 ;  /* 0x000000040d0c7825 */ /* 0x000fe200078e0208 */
[----:B------:R-:W-:-:S04]  /*0f50*/  IADD3 R5, PT, PT, R0, R5, RZ ;  /* 0x0000000500057210 */ /* 0x000fc80007ffe0ff */
[----:B------:R-:W2:Y:S01]  /*0f60*/  LDG.E R7, desc[UR6][R12.64] ;  /* 0x000000060c077981 */ /* 0x000ea2000c1e1900 */
[----:B------:R-:W-:-:S06]  /*0f70*/  IMAD.WIDE R8, R5, 0x4, R8 ;  /* 0x0000000405087825 */ /* 0x000fcc00078e0208 */
[----:B------:R-:W3:Y:S01]  /*0f80*/  LDG.E R9, desc[UR6][R8.64] ;  /* 0x0000000608097981 */ /* 0x000ee2000c1e1900 */
[----:B------:R-:W-:Y:S01]  /*0f90*/  BSSY.RECONVERGENT B1, `(.L_x_107) ;  /* 0x000000d000017945 */ /* 0x000fe20003800200 */
[----:B--2---:R-:W0:Y:S01]  /*0fa0*/  MUFU.RCP R2, R7 ;  /* 0x0000000700027308 */ /* 0x004e220000001000 */
[----:B---3--:R-:W-:-:S07]  /*0fb0*/  FMUL R0, R9, R4 ;  /* 0x0000000409007220 */ /* 0x008fce0000400000 */
[----:B------:R-:W2:Y:S01]  /*0fc0*/  FCHK P0, R0, R7 ;  /* 0x0000000700007302 */ /* 0x000ea20000000000 */
[----:B0-----:R-:W-:-:S04]  /*0fd0*/  FFMA R5, -R7, R2, 1 ;  /* 0x3f80000007057423 */ /* 0x001fc80000000102 */
[----:B------:R-:W-:-:S04]  /*0fe0*/  FFMA R5, R2, R5, R2 ;  /* 0x0000000502057223 */ /* 0x000fc80000000002 */
[----:B------:R-:W-:-:S04]  /*0ff0*/  FFMA R2, R0, R5, RZ ;  /* 0x0000000500027223 */ /* 0x000fc800000000ff */
[----:B------:R-:W-:-:S04]  /*1000*/  FFMA R4, -R7, R2, R0 ;  /* 0x0000000207047223 */ /* 0x000fc80000000100 */
[----:B------:R-:W-:Y:S01]  /*1010*/  FFMA R5, R5, R4, R2 ;  /* 0x0000000405057223 */ /* 0x000fe20000000002 */
[----:B--2---:R-:W-:Y:S06]  /*1020*/  @!P0 BRA `(.L_x_108) ;  /* 0x00000000000c8947 */ /* 0x004fec0003800000 */
[----:B------:R-:W-:-:S07]  /*1030*/  MOV R2, 0x1050 ;  /* 0x0000105000027802 */ /* 0x000fce0000000f00 */
[----:B-1----:R-:W-:Y:S05]  /*1040*/  CALL.REL.NOINC `($__internal_3_$__cuda_sm3x_div_rn_noftz_f32_slowpath) ;  /* 0x0000000400dc7944 */ /* 0x002fea0003c00000 */
[----:B------:R-:W-:-:S07]  /*1050*/  IMAD.MOV.U32 R5, RZ, RZ, R0 ;  /* 0x000000ffff057224 */ /* 0x000fce00078e0000 */
.L_x_108:
[----:B------:R-:W-:Y:S05]  /*1060*/  BSYNC.RECONVERGENT B1 ;  /* 0x0000000000017941 */ /* 0x000fea0003800200 */
.L_x_107:
[----:B------:R-:W-:-:S05]  /*1070*/  FADD R5, -R5, R6 ;  /* 0x0000000605057221 */ /* 0x000fca0000000100 */
[----:B------:R2:W-:Y:S02]  /*1080*/  STG.E desc[UR6][R10.64], R5 ;  /* 0x000000050a007986 */ /* 0x0005e4000c101906 */
.L_x_98:
[----:B------:R-:W-:Y:S05]  /*1090*/  BSYNC.RECONVERGENT B0 ;  /* 0x0000000000007941 */ /* 0x000fea0003800200 */
.L_x_97:
[----:B------:R-:W3:Y:S02]  /*10a0*/  LDCU UR8, c[0x0][0x3b8] ;  /* 0x00007700ff0877ac */ /* 0x000ee40008000800 */
[----:B---3--:R-:W-:-:S13]  /*10b0*/  ISETP.GE.AND P0, PT, R3, UR8, PT ;  /* 0x0000000803007c0c */ /* 0x008fda000bf06270 */
[----:B------:R-:W-:Y:S05]  /*10c0*/  @P0 EXIT ;  /* 0x000000000000094d */ /* 0x000fea0003800000 */
[----:B------:R-:W3:Y:S01]  /*10d0*/  S2UR UR4, SR_CTAID.Y ;  /* 0x00000000000479c3 */ /* 0x000ee20000002600 */
[----:B------:R-:W3:Y:S01]  /*10e0*/  LDCU UR5, c[0x0][0x3a8] ;  /* 0x00007500ff0577ac */ /* 0x000ee20008000800 */
[----:B------:R-:W-:Y:S01]  /*10f0*/  SHF.L.U32 R0, R3, 0x2, RZ ;  /* 0x0000000203007819 */ /* 0x000fe200000006ff */
[----:B---3--:R-:W-:-:S09]  /*1100*/  UISETP.GE.U32.AND UP0, UPT, UR4, UR5, UPT ;  /* 0x000000050400728c */ /* 0x008fd2000bf06070 */
[----:B------:R-:W-:Y:S05]  /*1110*/  BRA.U UP0, `(.L_x_109) ;  /* 0x0000000100507547 */ /* 0x000fea000b800000 */
[----:B------:R-:W3:Y:S01]  /*1120*/  S2UR UR5, SR_CgaCtaId ;  /* 0x00000000000579c3 */ /* 0x000ee20000008800 */
[----:B------:R-:W-:Y:S02]  /*1130*/  UMOV UR4, 0x400 ;  /* 0x0000040000047882 */ /* 0x000fe40000000000 */
[----:B---3--:R-:W-:-:S09]  /*1140*/  ULEA UR4, UR5, UR4, 0x18 ;  /* 0x0000000405047291 */ /* 0x008fd2000f8ec0ff */
[----:B012---:R-:W0:Y:S04]  /*1150*/  LDS.128 R4, [UR4+0x10] ;  /* 0x00001004ff047984 */ /* 0x007e280008000c00 */
[----:B------:R-:W1:Y:S01]  /*1160*/  LDS.128 R8, [UR4] ;  /* 0x00000004ff087984 */ /* 0x000e620008000c00 */
[----:B0-----:R-:W-:-:S06]  /*1170*/  IMAD.WIDE R4, R3, 0x4, R4 ;  /* 0x0000000403047825 */ /* 0x001fcc00078e0204 */
[----:B------:R-:W2:Y:S01]  /*1180*/  LDG.E R5, desc[UR6][R4.64] ;  /* 0x0000000604057981 */ /* 0x000ea2000c1e1900 */
[----:B-1----:R-:W-:-:S04]  /*1190*/  IMAD.WIDE R8, R3, 0x4, R8 ;  /* 0x0000000403087825 */ /* 0x002fc800078e0208 */
[C---:B------:R-:W-:Y:S01]  /*11a0*/  IMAD.WIDE R6, R0.reuse, 0x4, R6 ;  /* 0x0000000400067825 */ /* 0x040fe200078e0206 */
[----:B--2---:R-:W-:Y:S04]  /*11b0*/  STG.E desc[UR6][R8.64], R5 ;  /* 0x0000000508007986 */ /* 0x004fe8000c101906 */
[----:B------:R-:W2:Y:S01]  /*11c0*/  LDG.E R3, desc[UR6][R6.64] ;  /* 0x0000000606037981 */ /* 0x000ea2000c1e1900 */
[----:B------:R-:W-:-:S05]  /*11d0*/  IMAD.WIDE R10, R0, 0x4, R10 ;  /* 0x00000004000a7825 */ /* 0x000fca00078e020a */
[----:B--2---:R-:W-:Y:S04]  /*11e0*/  STG.E desc[UR6][R10.64], R3 ;  /* 0x000000030a007986 */ /* 0x004fe8000c101906 */
[----:B------:R-:W2:Y:S04]  /*11f0*/  LDG.E R13, desc[UR6][R6.64+0x4] ;  /* 0x00000406060d7981 */ /* 0x000ea8000c1e1900 */
[----:B--2---:R-:W-:Y:S04]  /*1200*/  STG.E desc[UR6][R10.64+0x4], R13 ;  /* 0x0000040d0a007986 */ /* 0x004fe8000c101906 */
[----:B------:R-:W2:Y:S04]  /*1210*/  LDG.E R15, desc[UR6][R6.64+0x8] ;  /* 0x00000806060f7981 */ /* 0x000ea8000c1e1900 */
[----:B--2---:R-:W-:Y:S04]  /*1220*/  STG.E desc[UR6][R10.64+0x8], R15 ;  /* 0x0000080f0a007986 */ /* 0x004fe8000c101906 */
[----:B------:R-:W2:Y:S04]  /*1230*/  LDG.E R17, desc[UR6][R6.64+0xc] ;  /* 0x00000c0606117981 */ /* 0x000ea8000c1e1900 */
[----:B--2---:R-:W-:Y:S01]  /*1240*/  STG.E desc[UR6][R10.64+0xc], R17 ;  /* 0x00000c110a007986 */ /* 0x004fe2000c101906 */
[----:B------:R-:W-:Y:S05]  /*1250*/  EXIT ;  /* 0x000000000000794d */ /* 0x000fea0003800000 */
.L_x_109:
[----:B------:R-:W3:Y:S01]  /*1260*/  S2UR UR5, SR_CgaCtaId ;  /* 0x00000000000579c3 */ /* 0x000ee20000008800 */
[----:B------:R-:W-:-:S07]  /*1270*/  UMOV UR4, 0x400 ;  /* 0x0000040000047882 */ /* 0x000fce0000000000 */
[----:B0-----:R-:W0:Y:S01]  /*1280*/  LDC R16, c[0x0][0x3ac] ;  /* 0x0000eb00ff107b82 */ /* 0x001e220000000800 */
[----:B---3--:R-:W-:-:S09]  /*1290*/  ULEA UR4, UR5, UR4, 0x18 ;  /* 0x0000000405047291 */ /* 0x008fd2000f8ec0ff */
[----:B-12---:R-:W1:Y:S04]  /*12a0*/  LDS.128 R8, [UR4] ;  /* 0x00000004ff087984 */ /* 0x006e680008000c00 */
[----:B------:R-:W2:Y:S04]  /*12b0*/  LDS.128 R12, [UR4+0x10] ;  /* 0x00001004ff0c7984 */ /* 0x000ea80008000c00 */
[----:B------:R-:W3:Y:S01]  /*12c0*/  LDS.128 R4, [UR4+0x20] ;  /* 0x00002004ff047984 */ /* 0x000ee20008000c00 */
[----:B0-----:R-:W-:Y:S01]  /*12d0*/  IMAD R17, R16, UR8, R3 ;  /* 0x0000000810117c24 */ /* 0x001fe2000f8e0203 */
[----:B------:R-:W0:Y:S01]  /*12e0*/  LDCU UR4, c[0x0][0x3b4] ;  /* 0x00007680ff0477ac */ /* 0x000e220008000800 */
[----:B-1----:R-:W-:-:S06]  /*12f0*/  IMAD.WIDE R8, R3, 0x4, R8 ;  /* 0x0000000403087825 */ /* 0x002fcc00078e0208 */
[----:B------:R-:W4:Y:S01]  /*1300*/  LDG.E R9, desc[UR6][R8.64] ;  /* 0x0000000608097981 */ /* 0x000f22000c1e1900 */
[----:B--2---:R-:W-:-:S04]  /*1310*/  IMAD.WIDE R12, R3, 0x4, R12 ;  /* 0x00000004030c7825 */ /* 0x004fc800078e020c */
[----:B---3--:R-:W-:-:S04]  /*1320*/  IMAD.WIDE R4, R17, 0x4, R4 ;  /* 0x0000000411047825 */ /* 0x008fc800078e0204 */
[C---:B------:R-:W-:Y:S01]  /*1330*/  IMAD.WIDE R10, R0.reuse, 0x4, R10 ;  /* 0x00000004000a7825 */ /* 0x040fe200078e020a */
[----:B----4-:R1:W-:Y:S04]  /*1340*/  STG.E desc[UR6][R12.64], R9 ;  /* 0x000000090c007986 */ /* 0x0103e8000c101906 */
[----:B------:R1:W-:Y:S04]  /*1350*/  STG.E desc[UR6][R4.64], RZ ;  /* 0x000000ff04007986 */ /* 0x0003e8000c101906 */
[----:B------:R-:W2:Y:S01]  /*1360*/  LDG.E R17, desc[UR6][R10.64] ;  /* 0x000000060a117981 */ /* 0x000ea2000c1e1900 */
[----:B------:R-:W-:-:S05]  /*1370*/  IMAD.WIDE R14, R0, 0x4, R14 ;  /* 0x00000004000e7825 */ /* 0x000fca00078e020e */
[----:B--2---:R1:W-:Y:S04]  /*1380*/  STG.E desc[UR6][R14.64], R17 ;  /* 0x000000110e007986 */ /* 0x0043e8000c101906 */
[----:B------:R-:W2:Y:S04]  /*1390*/  LDG.E R19, desc[UR6][R10.64+0x4] ;  /* 0x000004060a137981 */ /* 0x000ea8000c1e1900 */
[----:B--2---:R1:W-:Y:S04]  /*13a0*/  STG.E desc[UR6][R14.64+0x4], R19 ;  /* 0x000004130e007986 */ /* 0x0043e8000c101906 */
[----:B------:R-:W2:Y:S01]  /*13b0*/  LDG.E R21, desc[UR6][R10.64+0x8] ;  /* 0x000008060a157981 */ /* 0x000ea2000c1e1900 */
[----:B0-----:R-:W-:-:S02]  /*13c0*/  ISETP.GE.AND P0, PT, R3, UR4, PT ;  /* 0x0000000403007c0c */ /* 0x001fc4000bf06270 */
[C---:B------:R-:W-:Y:S01]  /*13d0*/  ISETP.NE.AND P1, PT, R3.reuse, R16, PT ;  /* 0x000000100300720c */ /* 0x040fe20003f25270 */
[----:B--2---:R1:W-:Y:S04]  /*13e0*/  STG.E desc[UR6][R14.64+0x8], R21 ;  /* 0x000008150e007986 */ /* 0x0043e8000c101906 */
[----:B------:R-:W2:Y:S06]  /*13f0*/  LDG.E R23, desc[UR6][R10.64+0xc] ;  /* 0x00000c060a177981 */ /* 0x000eac000c1e1900 */
[----:B------:R-:W-:Y:S01]  /*1400*/  @!P0 IMAD.WIDE R2, R3, 0x4, R6 ;  /* 0x0000000403028825 */ /* 0x000fe200078e0206 */
[----:B--2---:R1:W-:Y:S04]  /*1410*/  STG.E desc[UR6][R14.64+0xc], R23 ;  /* 0x00000c170e007986 */ /* 0x0043e8000c101906 */
[----:B------:R1:W-:Y:S01]  /*1420*/  @!P0 STG.E desc[UR6][R2.64], RZ ;  /* 0x000000ff02008986 */ /* 0x0003e2000c101906 */
[----:B------:R-:W-:Y:S05]  /*1430*/  @P1 EXIT ;  /* 0x000000000000194d */ /* 0x000fea0003800000 */
[----:B-1----:R-:W-:Y:S02]  /*1440*/  HFMA2 R3, -RZ, RZ, 1.875, 0 ;  /* 0x3f800000ff037431 */ /* 0x002fe400000001ff */
[----:B------:R-:W-:-:S05]  /*1450*/  IMAD.WIDE R6, R16, 0x4, R6 ;  /* 0x0000000410067825 */ /* 0x000fca00078e0206 */
[----:B------:R-:W-:Y:S01]  /*1460*/  STG.E desc[UR6][R6.64], R3 ;  /* 0x0000000306007986 */ /* 0x000fe2000c101906 */
[----:B------:R-:W-:Y:S05]  /*1470*/  EXIT ;  /* 0x000000000000794d */ /* 0x000fea0003800000 */
        .weak           $__internal_2_$__cuda_sm20_rcp_rn_f32_slowpath
        .type           $__internal_2_$__cuda_sm20_rcp_rn_f32_slowpath,@function
        .size           $__internal_2_$__cuda_sm20_rcp_rn_f32_slowpath,($__internal_3_$__cuda_sm3x_div_rn_noftz_f32_slowpath - $__internal_2_$__cuda_sm20_rcp_rn_f32_slowpath)
$__internal_2_$__cuda_sm20_rcp_rn_f32_slowpath:
[----:B------:R-:W-:-:S05]  /*1480*/  IMAD.SHL.U32 R5, R2, 0x2, RZ ;  /* 0x0000000202057824 */ /* 0x000fca00078e00ff */
[----:B------:R-:W-:-:S04]  /*1490*/  SHF.R.U32.HI R5, RZ, 0x18, R5 ;  /* 0x00000018ff057819 */ /* 0x000fc80000011605 */
[----:B------:R-:W-:-:S13]  /*14a0*/  ISETP.NE.U32.AND P0, PT, R5, RZ, PT ;  /* 0x000000ff0500720c */ /* 0x000fda0003f05070 */
[----:B------:R-:W-:Y:S05]  /*14b0*/  @P0 BRA `(.L_x_110) ;  /* 0x00000000002c0947 */ /* 0x000fea0003800000 */
[----:B------:R-:W-:-:S04]  /*14c0*/  SHF.L.U32 R5, R2, 0x1, RZ ;  /* 0x0000000102057819 */ /* 0x000fc800000006ff */
[----:B------:R-:W-:-:S13]  /*14d0*/  ISETP.NE.AND P0, PT, R5, RZ, PT ;  /* 0x000000ff0500720c */ /* 0x000fda0003f05270 */
[----:B------:R2:W3:Y:S01]  /*14e0*/  @!P0 MUFU.RCP R5, R2 ;  /* 0x0000000200058308 */ /* 0x0004e20000001000 */
[----:B------:R-:W-:Y:S05]  /*14f0*/  @!P0 BRA `(.L_x_111) ;  /* 0x0000000000a48947 */ /* 0x000fea0003800000 */
[----:B------:R-:W-:-:S04]  /*1500*/  FFMA R6, R2, 1.84467440737095516160e+19, RZ ;  /* 0x5f80000002067823 */ /* 0x000fc800000000ff */
[----:B---3--:R-:W2:Y:S02]  /*1510*/  MUFU.RCP R5, R6 ;  /* 0x0000000600057308 */ /* 0x008ea40000001000 */
[----:B--2---:R-:W-:-:S04]  /*1520*/  FFMA R2, R6, R5, -1 ;  /* 0xbf80000006027423 */ /* 0x004fc80000000005 */
[----:B------:R-:W-:-:S04]  /*1530*/  FADD.FTZ R2, -R2, -RZ ;  /* 0x800000ff02027221 */ /* 0x000fc80000010100 */
[----:B------:R-:W-:-:S04]  /*1540*/  FFMA R2, R5, R2, R5 ;  /* 0x0000000205027223 */ /* 0x000fc80000000005 */
[----:B------:R-:W-:Y:S01]  /*1550*/  FFMA R5, R2, 1.84467440737095516160e+19, RZ ;  /* 0x5f80000002057823 */ /* 0x000fe200000000ff */
[----:B------:R-:W-:Y:S06]  /*1560*/  BRA `(.L_x_111) ;  /* 0x0000000000887947 */ /* 0x000fec0003800000 */
.L_x_110:
[----:B------:R-:W-:-:S04]  /*1570*/  IADD3 R6, PT, PT, R5, -0xfd, RZ ;  /* 0xffffff0305067810 */ /* 0x000fc80007ffe0ff */
[----:B------:R-:W-:-:S13]  /*1580*/  ISETP.GT.U32.AND P0, PT, R6, 0x1, PT ;  /* 0x000000010600780c */ /* 0x000fda0003f04070 */
[----:B------:R-:W-:Y:S05]  /*1590*/  @P0 BRA `(.L_x_112) ;  /* 0x0000000000780947 */ /* 0x000fea0003800000 */
[----:B------:R-:W-:Y:S01]  /*15a0*/  LOP3.LUT R7, R2, 0x7fffff, RZ, 0xc0, !PT ;  /* 0x007fffff02077812 */ /* 0x000fe200078ec0ff */
[----:B------:R-:W-:-:S03]  /*15b0*/  IMAD.MOV.U32 R13, RZ, RZ, 0x3 ;  /* 0x00000003ff0d7424 */ /* 0x000fc600078e00ff */
[----:B------:R-:W-:Y:S02]  /*15c0*/  LOP3.LUT R7, R7, 0x3f800000, RZ, 0xfc, !PT ;  /* 0x3f80000007077812 */ /* 0x000fe400078efcff */
[----:B------:R-:W-:Y:S02]  /*15d0*/  SHF.L.U32 R12, R13, R6, RZ ;  /* 0x000000060d0c7219 */ /* 0x000fe400000006ff */
[----:B------:R-:W0:Y:S02]  /*15e0*/  MUFU.RCP R10, R7 ;  /* 0x00000007000a7308 */ /* 0x000e240000001000 */
[----:B0-----:R-:W-:-:S04]  /*15f0*/  FFMA R9, R7, R10, -1 ;  /* 0xbf80000007097423 */ /* 0x001fc8000000000a */
[----:B------:R-:W-:-:S04]  /*1600*/  FADD.FTZ R9, -R9, -RZ ;  /* 0x800000ff09097221 */ /* 0x000fc80000010100 */
[CCC-:B------:R-:W-:Y:S01]  /*1610*/  FFMA.RM R11, R10.reuse, R9.reuse, R10.reuse ;  /* 0x000000090a0b7223 */ /* 0x1c0fe2000000400a */
[----:B------:R-:W-:-:S04]  /*1620*/  FFMA.RP R10, R10, R9, R10 ;  /* 0x000000090a0a7223 */ /* 0x000fc8000000800a */
[C---:B------:R-:W-:Y:S02]  /*1630*/  LOP3.LUT R9, R11.reuse, 0x7fffff, RZ, 0xc0, !PT ;  /* 0x007fffff0b097812 */ /* 0x040fe400078ec0ff */
[----:B------:R-:W-:Y:S02]  /*1640*/  FSETP.NEU.FTZ.AND P0, PT, R11, R10, PT ;  /* 0x0000000a0b00720b */ /* 0x000fe40003f1d000 */
[----:B------:R-:W-:Y:S02]  /*1650*/  LOP3.LUT R9, R9, 0x800000, RZ, 0xfc, !PT ;  /* 0x0080000009097812 */ /* 0x000fe400078efcff */
[----:B------:R-:W-:Y:S02]  /*1660*/  SEL R10, RZ, 0xffffffff, !P0 ;  /* 0xffffffffff0a7807 */ /* 0x000fe40004000000 */
[----:B------:R-:W-:Y:S02]  /*1670*/  LOP3.LUT R7, R12, R9, RZ, 0xc0, !PT ;  /* 0x000000090c077212 */ /* 0x000fe400078ec0ff */
[----:B------:R-:W-:-:S02]  /*1680*/  IADD3 R10, PT, PT, -R10, RZ, RZ ;  /* 0x000000ff0a0a7210 */ /* 0x000fc40007ffe1ff */
[-C--:B------:R-:W-:Y:S02]  /*1690*/  SHF.R.U32.HI R7, RZ, R6.reuse, R7 ;  /* 0x00000006ff077219 */ /* 0x080fe40000011607 */
[----:B------:R-:W-:Y:S02]  /*16a0*/  LOP3.LUT P1, RZ, R10, R6, R9, 0xf8, !PT ;  /* 0x000000060aff7212 */ /* 0x000fe4000782f809 */
[C---:B------:R-:W-:Y:S02]  /*16b0*/  LOP3.LUT P0, RZ, R7.reuse, 0x1, RZ, 0xc0, !PT ;  /* 0x0000000107ff7812 */ /* 0x040fe4000780c0ff */
[----:B------:R-:W-:-:S04]  /*16c0*/  LOP3.LUT P2, RZ, R7, 0x2, RZ, 0xc0, !PT ;  /* 0x0000000207ff7812 */ /* 0x000fc8000784c0ff */
[----:B------:R-:W-:Y:S02]  /*16d0*/  PLOP3.LUT P0, PT, P0, P1, P2, 0xe0, 0x0 ;  /* 0x000000000000781c */ /* 0x000fe40000703c20 */
[----:B------:R-:W-:Y:S02]  /*16e0*/  LOP3.LUT P1, RZ, R2, 0x7fffff, RZ, 0xc0, !PT ;  /* 0x007fffff02ff7812 */ /* 0x000fe4000782c0ff */
[----:B------:R-:W-:-:S04]  /*16f0*/  SEL R6, RZ, 0x1, !P0 ;  /* 0x00000001ff067807 */ /* 0x000fc80004000000 */
[----:B------:R-:W-:-:S04]  /*1700*/  IADD3 R6, PT, PT, -R6, RZ, RZ ;  /* 0x000000ff06067210 */ /* 0x000fc80007ffe1ff */
[----:B------:R-:W-:Y:S01]  /*1710*/  ISETP.GE.AND P0, PT, R6, RZ, PT ;  /* 0x000000ff0600720c */ /* 0x000fe20003f06270 */
[----:B------:R-:W-:-:S05]  /*1720*/  VIADD R6, R5, 0xffffff04 ;  /* 0xffffff0405067836 */ /* 0x000fca0000000000 */
[----:B------:R-:W-:-:S07]  /*1730*/  SHF.R.U32.HI R5, RZ, R6, R9 ;  /* 0x00000006ff057219 */ /* 0x000fce0000011609 */
[----:B------:R-:W-:-:S04]  /*1740*/  @!P0 IADD3 R5, PT, PT, R5, 0x1, RZ ;  /* 0x0000000105058810 */ /* 0x000fc80007ffe0ff */
[----:B------:R-:W-:-:S04]  /*1750*/  @!P1 SHF.L.U32 R5, R5, 0x1, RZ ;  /* 0x0000000105059819 */ /* 0x000fc800000006ff */
[----:B------:R-:W-:Y:S01]  /*1760*/  LOP3.LUT R5, R5, 0x80000000, R2, 0xf8, !PT ;  /* 0x8000000005057812 */ /* 0x000fe200078ef802 */
[----:B------:R-:W-:Y:S06]  /*1770*/  BRA `(.L_x_111) ;  /* 0x0000000000047947 */ /* 0x000fec0003800000 */
.L_x_112:
[----:B------:R0:W1:Y:S02]  /*1780*/  MUFU.RCP R5, R2 ;  /* 0x0000000200057308 */ /* 0x0000640000001000 */
.L_x_111:
[----:B-1-3--:R-:W-:Y:S01]  /*1790*/  IMAD.MOV.U32 R7, RZ, RZ, R5 ;  /* 0x000000ffff077224 */ /* 0x00afe200078e0005 */
[----:B------:R-:W-:-:S04]  /*17a0*/  MOV R5, 0x0 ;  /* 0x0000000000057802 */ /* 0x000fc80000000f00 */
[----:B0-2---:R-:W-:Y:S05]  /*17b0*/  RET.REL.NODEC R4 `(_Z14update_onemoveIfEvPPT_iiiiiiiiiiiii) ;  /* 0xffffffe804107950 */ /* 0x005fea0003c3ffff */
        .weak           $__internal_3_$__cuda_sm3x_div_rn_noftz_f32_slowpath
        .type           $__internal_3_$__cuda_sm3x_div_rn_noftz_f32_slowpath,@function
        .size           $__internal_3_$__cuda_sm3x_div_rn_noftz_f32_slowpath,(.L_x_132 - $__internal_3_$__cuda_sm3x_div_rn_noftz_f32_slowpath)
$__internal_3_$__cuda_sm3x_div_rn_noftz_f32_slowpath:
[----:B------:R-:W-:Y:S01]  /*17c0*/  SHF.R.U32.HI R8, RZ, 0x17, R7 ;  /* 0x00000017ff087819 */ /* 0x000fe20000011607 */
[----:B------:R-:W-:Y:S01]  /*17d0*/  BSSY.RECONVERGENT B2, `(.L_x_113) ;  /* 0x0000064000027945 */ /* 0x000fe20003800200 */
[----:B------:R-:W-:Y:S02]  /*17e0*/  SHF.R.U32.HI R4, RZ, 0x17, R0 ;  /* 0x00000017ff047819 */ /* 0x000fe40000011600 */
[----:B------:R-:W-:Y:S02]  /*17f0*/  LOP3.LUT R8, R8, 0xff, RZ, 0xc0, !PT ;  /* 0x000000ff08087812 */ /* 0x000fe400078ec0ff */
[----:B------:R-:W-:Y:S02]  /*1800*/  LOP3.LUT R14, R4, 0xff, RZ, 0xc0, !PT ;  /* 0x000000ff040e7812 */ /* 0x000fe400078ec0ff */
[----:B------:R-:W-:Y:S02]  /*1810*/  IADD3 R12, PT, PT, R8, -0x1, RZ ;  /* 0xffffffff080c7810 */ /* 0x000fe40007ffe0ff */
[----:B------:R-:W-:Y:S01]  /*1820*/  MOV R9, R0 ;  /* 0x0000000000097202 */ /* 0x000fe20000000f00 */
[----:B------:R-:W-:Y:S01]  /*1830*/  VIADD R13, R14, 0xffffffff ;  /* 0xffffffff0e0d7836 */ /* 0x000fe20000000000 */
[----:B------:R-:W-:-:S04]  /*1840*/  ISETP.GT.U32.AND P0, PT, R12, 0xfd, PT ;  /* 0x000000fd0c00780c */ /* 0x000fc80003f04070 */
[----:B------:R-:W-:-:S13]  /*1850*/  ISETP.GT.U32.OR P0, PT, R13, 0xfd, P0 ;  /* 0x000000fd0d00780c */ /* 0x000fda0000704470 */
[----:B------:R-:W-:Y:S01]  /*1860*/  @!P0 MOV R4, RZ ;  /* 0x000000ff00048202 */ /* 0x000fe20000000f00 */
[----:B------:R-:W-:Y:S06]  /*1870*/  @!P0 BRA `(.L_x_114) ;  /* 0x0000000000608947 */ /* 0x000fec0003800000 */
[----:B------:R-:W-:Y:S01]  /*1880*/  FSETP.GTU.FTZ.AND P0, PT, |R0|, +INF , PT ;  /* 0x7f8000000000780b */ /* 0x000fe20003f1c200 */
[----:B------:R-:W-:Y:S01]  /*1890*/  IMAD.MOV.U32 R5, RZ, RZ, R7 ;  /* 0x000000ffff057224 */ /* 0x000fe200078e0007 */
[----:B------:R-:W-:-:S04]  /*18a0*/  FSETP.GTU.FTZ.AND P1, PT, |R7|, +INF , PT ;  /* 0x7f8000000700780b */ /* 0x000fc80003f3c200 */
[----:B------:R-:W-:-:S13]  /*18b0*/  PLOP3.LUT P0, PT, P0, P1, PT, 0xf8, 0x8f ;  /* 0x00000000008f781c */ /* 0x000fda0000703f70 */
[----:B------:R-:W-:Y:S05]  /*18c0*/  @P0 BRA `(.L_x_115) ;  /* 0x00000004004c0947 */ /* 0x000fea0003800000 */
[----:B------:R-:W-:-:S13]  /*18d0*/  LOP3.LUT P0, RZ, R7, 0x7fffffff, R9, 0xc8, !PT ;  /* 0x7fffffff07ff7812 */ /* 0x000fda000780c809 */
[----:B------:R-:W-:Y:S05]  /*18e0*/  @!P0 BRA `(.L_x_116) ;  /* 0x00000004003c8947 */ /* 0x000fea0003800000 */
[C---:B------:R-:W-:Y:S02]  /*18f0*/  FSETP.NEU.FTZ.AND P2, PT, |R0|.reuse, +INF , PT ;  /* 0x7f8000000000780b */ /* 0x040fe40003f5d200 */
[----:B------:R-:W-:Y:S02]  /*1900*/  FSETP.NEU.FTZ.AND P1, PT, |R5|, +INF , PT ;  /* 0x7f8000000500780b */ /* 0x000fe40003f3d200 */
[----:B------:R-:W-:-:S11]  /*1910*/  FSETP.NEU.FTZ.AND P0, PT, |R0|, +INF , PT ;  /* 0x7f8000000000780b */ /* 0x000fd60003f1d200 */
[----:B------:R-:W-:Y:S05]  /*1920*/  @!P1 BRA !P2, `(.L_x_116) ;  /* 0x00000004002c9947 */ /* 0x000fea0005000000 */
[----:B------:R-:W-:-:S04]  /*1930*/  LOP3.LUT P2, RZ, R9, 0x7fffffff, RZ, 0xc0, !PT ;  /* 0x7fffffff09ff7812 */ /* 0x000fc8000784c0ff */
[----:B------:R-:W-:-:S13]  /*1940*/  PLOP3.LUT P1, PT, P1, P2, PT, 0x2f, 0xf2 ;  /* 0x0000000000f2781c */ /* 0x000fda0000f24577 */
[----:B------:R-:W-:Y:S05]  /*1950*/  @P1 BRA `(.L_x_117) ;  /* 0x0000000400181947 */ /* 0x000fea0003800000 */
[----:B------:R-:W-:-:S04]  /*1960*/  LOP3.LUT P1, RZ, R7, 0x7fffffff, RZ, 0xc0, !PT ;  /* 0x7fffffff07ff7812 */ /* 0x000fc8000782c0ff */
[----:B------:R-:W-:-:S13]  /*1970*/  PLOP3.LUT P0, PT, P0, P1, PT, 0x2f, 0xf2 ;  /* 0x0000000000f2781c */ /* 0x000fda0000702577 */
[----:B------:R-:W-:Y:S05]  /*1980*/  @P0 BRA `(.L_x_118) ;  /* 0x0000000400000947 */ /* 0x000fea0003800000 */
[----:B------:R-:W-:Y:S02]  /*1990*/  ISETP.GE.AND P0, PT, R13, RZ, PT ;  /* 0x000000ff0d00720c */ /* 0x000fe40003f06270 */
[----:B------:R-:W-:-:S11]  /*19a0*/  ISETP.GE.AND P1, PT, R12, RZ, PT ;  /* 0x000000ff0c00720c */ /* 0x000fd60003f26270 */
[----:B------:R-:W-:Y:S01]  /*19b0*/  @P0 MOV R4, RZ ;  /* 0x000000ff00040202 */ /* 0x000fe20000000f00 */
[----:B------:R-:W-:Y:S01]  /*19c0*/  @!P0 FFMA R9, R0, 1.84467440737095516160e+19, RZ ;  /* 0x5f80000000098823 */ /* 0x000fe200000000ff */
[----:B------:R-:W-:Y:S01]  /*19d0*/  @!P0 MOV R4, 0xffffffc0 ;  /* 0xffffffc000048802 */ /* 0x000fe20000000f00 */
[----:B------:R-:W-:-:S04]  /*19e0*/  @!P1 FFMA R7, R5, 1.84467440737095516160e+19, RZ ;  /* 0x5f80000005079823 */ /* 0x000fc800000000ff */
[----:B------:R-:W-:-:S07]  /*19f0*/  @!P1 VIADD R4, R4, 0x40 ;  /* 0x0000004004049836 */ /* 0x000fce0000000000 */
.L_x_114:
[----:B------:R-:W-:Y:S01]  /*1a00*/  LEA R0, R8, 0xc0800000, 0x17 ;  /* 0xc080000008007811 */ /* 0x000fe200078eb8ff */
[----:B------:R-:W-:Y:S01]  /*1a10*/  BSSY.RECONVERGENT B3, `(.L_x_119) ;  /* 0x0000036000037945 */ /* 0x000fe20003800200 */
[----:B------:R-:W-:Y:S02]  /*1a20*/  IADD3 R5, PT, PT, R14, -0x7f, RZ ;  /* 0xffffff810e057810 */ /* 0x000fe40007ffe0ff */
[----:B------:R-:W-:-:S03]  /*1a30*/  IADD3 R7, PT, PT, -R0, R7, RZ ;  /* 0x0000000700077210 */ /* 0x000fc60007ffe1ff */
[----:B------:R-:W-:Y:S01]  /*1a40*/  IMAD R0, R5, -0x800000, R9 ;  /* 0xff80000005007824 */ /* 0x000fe200078e0209 */
[----:B------:R0:W1:Y:S01]  /*1a50*/  MUFU.RCP R12, R7 ;  /* 0x00000007000c7308 */ /* 0x0000620000001000 */
[----:B------:R-:W-:Y:S01]  /*1a60*/  FADD.FTZ R13, -R7, -RZ ;  /* 0x800000ff070d7221 */ /* 0x000fe20000010100 */
[----:B0-----:R-:W-:-:S05]  /*1a70*/  IADD3 R7, PT, PT, R5, 0x7f, -R8 ;  /* 0x0000007f05077810 */ /* 0x001fca0007ffe808 */
[----:B------:R-:W-:Y:S02]  /*1a80*/  IMAD.IADD R7, R7, 0x1, R4 ;  /* 0x0000000107077824 */ /* 0x000fe400078e0204 */
[----:B-1----:R-:W-:-:S04]  /*1a90*/  FFMA R15, R12, R13, 1 ;  /* 0x3f8000000c0f7423 */ /* 0x002fc8000000000d */
[----:B------:R-:W-:-:S04]  /*1aa0*/  FFMA R14, R12, R15, R12 ;  /* 0x0000000f0c0e7223 */ /* 0x000fc8000000000c */
[----:B------:R-:W-:-:S04]  /*1ab0*/  FFMA R9, R0, R14, RZ ;  /* 0x0000000e00097223 */ /* 0x000fc800000000ff */
[----:B------:R-:W-:-:S04]  /*1ac0*/  FFMA R12, R13, R9, R0 ;  /* 0x000000090d0c7223 */ /* 0x000fc80000000000 */
[----:B------:R-:W-:-:S04]  /*1ad0*/  FFMA R9, R14, R12, R9 ;  /* 0x0000000c0e097223 */ /* 0x000fc80000000009 */
[----:B------:R-:W-:-:S04]  /*1ae0*/  FFMA R12, R13, R9, R0 ;  /* 0x000000090d0c7223 */ /* 0x000fc80000000000 */
[----:B------:R-:W-:-:S05]  /*1af0*/  FFMA R0, R14, R12, R9 ;  /* 0x0000000c0e007223 */ /* 0x000fca0000000009 */
[----:B------:R-:W-:-:S04]  /*1b00*/  SHF.R.U32.HI R5, RZ, 0x17, R0 ;  /* 0x00000017ff057819 */ /* 0x000fc80000011600 */
[----:B------:R-:W-:-:S04]  /*1b10*/  LOP3.LUT R5, R5, 0xff, RZ, 0xc0, !PT ;  /* 0x000000ff05057812 */ /* 0x000fc800078ec0ff */
[----:B------:R-:W-:-:S04]  /*1b20*/  IADD3 R13, PT, PT, R5, R7, RZ ;  /* 0x00000007050d7210 */ /* 0x000fc80007ffe0ff */
[----:B------:R-:W-:-:S04]  /*1b30*/  IADD3 R4, PT, PT, R13, -0x1, RZ ;  /* 0xffffffff0d047810 */ /* 0x000fc80007ffe0ff */
[----:B------:R-:W-:-:S13]  /*1b40*/  ISETP.GE.U32.AND P0, PT, R4, 0xfe, PT ;  /* 0x000000fe0400780c */ /* 0x000fda0003f06070 */
[----:B------:R-:W-:Y:S05]  /*1b50*/  @!P0 BRA `(.L_x_120) ;  /* 0x0000000000808947 */ /* 0x000fea0003800000 */
[----:B------:R-:W-:-:S13]  /*1b60*/  ISETP.GT.AND P0, PT, R13, 0xfe, PT ;  /* 0x000000fe0d00780c */ /* 0x000fda0003f04270 */
[----:B------:R-:W-:Y:S05]  /*1b70*/  @P0 BRA `(.L_x_121) ;  /* 0x00000000006c0947 */ /* 0x000fea0003800000 */
[----:B------:R-:W-:-:S13]  /*1b80*/  ISETP.GE.AND P0, PT, R13, 0x1, PT ;  /* 0x000000010d00780c */ /* 0x000fda0003f06270 */
[----:B------:R-:W-:Y:S05]  /*1b90*/  @P0 BRA `(.L_x_122) ;  /* 0x0000000000740947 */ /* 0x000fea0003800000 */
[----:B------:R-:W-:Y:S02]  /*1ba0*/  ISETP.GE.AND P0, PT, R13, -0x18, PT ;  /* 0xffffffe80d00780c */ /* 0x000fe40003f06270 */
[----:B------:R-:W-:-:S11]  /*1bb0*/  LOP3.LUT R0, R0, 0x80000000, RZ, 0xc0, !PT ;  /* 0x8000000000007812 */ /* 0x000fd600078ec0ff */
[----:B------:R-:W-:Y:S05]  /*1bc0*/  @!P0 BRA `(.L_x_122) ;  /* 0x0000000000688947 */ /* 0x000fea0003800000 */
[CCC-:B------:R-:W-:Y:S01]  /*1bd0*/  FFMA.RZ R4, R14.reuse, R12.reuse, R9.reuse ;  /* 0x0000000c0e047223 */ /* 0x1c0fe2000000c009 */
[C---:B------:R-:W-:Y:S02]  /*1be0*/  VIADD R8, R13.reuse, 0x20 ;  /* 0x000000200d087836 */ /* 0x040fe40000000000 */
[-CC-:B------:R-:W-:Y:S01]  /*1bf0*/  FFMA.RM R5, R14, R12.reuse, R9.reuse ;  /* 0x0000000c0e057223 */ /* 0x180fe20000004009 */
[C---:B------:R-:W-:Y:S02]  /*1c00*/  ISETP.NE.AND P2, PT, R13.reuse, RZ, PT ;  /* 0x000000ff0d00720c */ /* 0x040fe40003f45270 */
[----:B------:R-:W-:Y:S01]  /*1c10*/  LOP3.LUT R7, R4, 0x7fffff, RZ, 0xc0, !PT ;  /* 0x007fffff04077812 */ /* 0x000fe200078ec0ff */
[----:B------:R-:W-:Y:S01]  /*1c20*/  FFMA.RP R4, R14, R12, R9 ;  /* 0x0000000c0e047223 */ /* 0x000fe20000008009 */
[----:B------:R-:W-:Y:S02]  /*1c30*/  ISETP.NE.AND P1, PT, R13, RZ, PT ;  /* 0x000000ff0d00720c */ /* 0x000fe40003f25270 */
[----:B------:R-:W-:-:S02]  /*1c40*/  LOP3.LUT R7, R7, 0x800000, RZ, 0xfc, !PT ;  /* 0x0080000007077812 */ /* 0x000fc400078efcff */
[----:B------:R-:W-:Y:S02]  /*1c50*/  IADD3 R9, PT, PT, -R13, RZ, RZ ;  /* 0x000000ff0d097210 */ /* 0x000fe40007ffe1ff */
[----:B------:R-:W-:Y:S02]  /*1c60*/  SHF.L.U32 R8, R7, R8, RZ ;  /* 0x0000000807087219 */ /* 0x000fe400000006ff */
[----:B------:R-:W-:Y:S02]  /*1c70*/  FSETP.NEU.FTZ.AND P0, PT, R4, R5, PT ;  /* 0x000000050400720b */ /* 0x000fe40003f1d000 */
[----:B------:R-:W-:Y:S02]  /*1c80*/  SEL R4, R9, RZ, P2 ;  /* 0x000000ff09047207 */ /* 0x000fe40001000000 */
[----:B------:R-:W-:Y:S02]  /*1c90*/  ISETP.NE.AND P1, PT, R8, RZ, P1 ;  /* 0x000000ff0800720c */ /* 0x000fe40000f25270 */
[----:B------:R-:W-:-:S02]  /*1ca0*/  SHF.R.U32.HI R4, RZ, R4, R7 ;  /* 0x00000004ff047219 */ /* 0x000fc40000011607 */
[----:B------:R-:W-:Y:S02]  /*1cb0*/  PLOP3.LUT P0, PT, P0, P1, PT, 0xf8, 0x8f ;  /* 0x00000000008f781c */ /* 0x000fe40000703f70 */
[----:B------:R-:W-:Y:S02]  /*1cc0*/  SHF.R.U32.HI R8, RZ, 0x1, R4 ;  /* 0x00000001ff087819 */ /* 0x000fe40000011604 */
[----:B------:R-:W-:-:S04]  /*1cd0*/  SEL R5, RZ, 0x1, !P0 ;  /* 0x00000001ff057807 */ /* 0x000fc80004000000 */
[----:B------:R-:W-:-:S04]  /*1ce0*/  LOP3.LUT R5, R5, 0x1, R8, 0xf8, !PT ;  /* 0x0000000105057812 */ /* 0x000fc800078ef808 */
[----:B------:R-:W-:-:S04]  /*1cf0*/  LOP3.LUT R5, R5, R4, RZ, 0xc0, !PT ;  /* 0x0000000405057212 */ /* 0x000fc800078ec0ff */
[----:B------:R-:W-:-:S04]  /*1d00*/  IADD3 R5, PT, PT, R8, R5, RZ ;  /* 0x0000000508057210 */ /* 0x000fc80007ffe0ff */
[----:B------:R-:W-:Y:S01]  /*1d10*/  LOP3.LUT R0, R5, R0, RZ, 0xfc, !PT ;  /* 0x0000000005007212 */ /* 0x000fe200078efcff */
[----:B------:R-:W-:Y:S06]  /*1d20*/  BRA `(.L_x_122) ;  /* 0x0000000000107947 */ /* 0x000fec0003800000 */
.L_x_121:
[----:B------:R-:W-:-:S04]  /*1d30*/  LOP3.LUT R0, R0, 0x80000000, RZ, 0xc0, !PT ;  /* 0x8000000000007812 */ /* 0x000fc800078ec0ff */
[----:B------:R-:W-:Y:S01]  /*1d40*/  LOP3.LUT R0, R0, 0x7f800000, RZ, 0xfc, !PT ;  /* 0x7f80000000007812 */ /* 0x000fe200078efcff */
[----:B------:R-:W-:Y:S06]  /*1d50*/  BRA `(.L_x_122) ;  /* 0x0000000000047947 */ /* 0x000fec0003800000 */
.L_x_120:
[----:B------:R-:W-:-:S07]  /*1d60*/  IMAD R0, R7, 0x800000, R0 ;  /* 0x0080000007007824 */ /* 0x000fce00078e0200 */
.L_x_122:
[----:B------:R-:W-:Y:S05]  /*1d70*/  BSYNC.RECONVERGENT B3 ;  /* 0x0000000000037941 */ /* 0x000fea0003800200 */
.L_x_119:
[----:B------:R-:W-:Y:S05]  /*1d80*/  BRA `(.L_x_123) ;  /* 0x0000000000207947 */ /* 0x000fea0003800000 */
.L_x_118:
[----:B------:R-:W-:-:S04]  /*1d90*/  LOP3.LUT R0, R7, 0x80000000, R9, 0x48, !PT ;  /* 0x8000000007007812 */ /* 0x000fc800078e4809 */
[----:B------:R-:W-:Y:S01]  /*1da0*/  LOP3.LUT R0, R0, 0x7f800000, RZ, 0xfc, !PT ;  /* 0x7f80000000007812 */ /* 0x000fe200078efcff */
[----:B------:R-:W-:Y:S06]  /*1db0*/  BRA `(.L_x_123) ;  /* 0x0000000000147947 */ /* 0x000fec0003800000 */
.L_x_117:
[----:B------:R-:W-:Y:S01]  /*1dc0*/  LOP3.LUT R0, R7, 0x80000000, R9, 0x48, !PT ;  /* 0x8000000007007812 */ /* 0x000fe200078e4809 */
[----:B------:R-:W-:Y:S06]  /*1dd0*/  BRA `(.L_x_123) ;  /* 0x00000000000c7947 */ /* 0x000fec0003800000 */
.L_x_116:
[----:B------:R-:W0:Y:S01]  /*1de0*/  MUFU.RSQ R0, -QNAN ;  /* 0xffc0000000007908 */ /* 0x000e220000001400 */
[----:B------:R-:W-:Y:S05]  /*1df0*/  BRA `(.L_x_123) ;  /* 0x0000000000047947 */ /* 0x000fea0003800000 */
.L_x_115:
[----:B------:R-:W-:-:S07]  /*1e00*/  FADD.FTZ R0, R0, R5 ;  /* 0x0000000500007221 */ /* 0x000fce0000010000 */
.L_x_123:
[----:B------:R-:W-:Y:S05]  /*1e10*/  BSYNC.RECONVERGENT B2 ;  /* 0x0000000000027941 */ /* 0x000fea0003800200 */
.L_x_113:
[----:B------:R-:W-:Y:S01]  /*1e20*/  HFMA2 R5, -RZ, RZ, 0, 0 ;  /* 0x00000000ff057431 */ /* 0x000fe200000001ff */
[----:B------:R-:W-:-:S04]  /*1e30*/  MOV R4, R2 ;  /* 0x0000000200047202 */ /* 0x000fc80000000f00 */
[----:B0-----:R-:W-:Y:S05]  /*1e40*/  RET.REL.NODEC R4 `(_Z14update_onemoveIfEvPPT_iiiiiiiiiiiii) ;  /* 0xffffffe0046c7950 */ /* 0x001fea0003c3ffff */
.L_x_124:
        /* <DEDUP_REMOVED lines=11> */
.L_x_132:


//--------------------- .text._Z17finish_lemma_calcIN6thrust24THRUST_300001_SM_1000_NS7complexIdEEEvPPT_S6_iiii --------------------------
	.section	.text._Z17finish_lemma_calcIN6thrust24THRUST_300001_SM_1000_NS7complexIdEEEvPPT_S6_iiii,"ax",@progbits
	.align	128
        .global         _Z17finish_lemma_calcIN6thrust24THRUST_300001_SM_1000_NS7complexIdEEEvPPT_S6_iiii
        .type           _Z17finish_lemma_calcIN6thrust24THRUST_300001_SM_1000_NS7complexIdEEEvPPT_S6_iiii,@function
        .size           _Z17finish_lemma_calcIN6thrust24THRUST_300001_SM_1000_NS7complexIdEEEvPPT_S6_iiii,(.L_x_147 - _Z17finish_lemma_calcIN6thrust24THRUST_300001_SM_1000_NS7complexIdEEEvPPT_S6_iiii)
        .other          _Z17finish_lemma_calcIN6thrust24THRUST_300001_SM_1000_NS7complexIdEEEvPPT_S6_iiii,@"STO_CUDA_ENTRY STV_DEFAULT"
_Z17finish_lemma_calcIN6thrust24THRUST_300001_SM_1000_NS7complexIdEEEvPPT_S6_iiii:
.text._Z17finish_lemma_calcIN6thrust24THRUST_300001_SM_1000_NS7complexIdEEEvPPT_S6_iiii:
[----:B------:R-:W-:Y:S01]  /*0000*/  LDC R1, c[0x0][0x37c] ;  /* 0x0000df00ff017b82 */ /* 0x000fe20000000800 */
[----:B------:R-:W0:Y:S07]  /*0010*/  S2R R9, SR_TID.X ;  /* 0x0000000000097919 */ /* 0x000e2e0000002100 */
[----:B------:R-:W1:Y:S01]  /*0020*/  LDC.64 R4, c[0x0][0x380] ;  /* 0x0000e000ff047b82 */ /* 0x000e620000000a00 */
[----:B------:R-:W2:Y:S07]  /*0030*/  LDCU.64 UR6, c[0x0][0x358] ;  /* 0x00006b00ff0677ac */ /* 0x000eae0008000a00 */
[----:B------:R-:W3:Y:S08]  /*0040*/  LDC.64 R6, c[0x0][0x388] ;  /* 0x0000e200ff067b82 */ /* 0x000ef00000000a00 */
[----:B------:R-:W4:Y:S01]  /*0050*/  LDC R0, c[0x0][0x390] ;  /* 0x0000e400ff007b82 */ /* 0x000f220000000800 */
[----:B0-----:R-:W-:-:S13]  /*0060*/  ISETP.NE.AND P0, PT, R9, RZ, PT ;  /* 0x000000ff0900720c */ /* 0x001fda0003f05270 */
[----:B------:R-:W1:Y:S01]  /*0070*/  @!P0 S2R R3, SR_CTAID.Y ;  /* 0x0000000000038919 */ /* 0x000e620000002600 */
[----:B----4-:R-:W-:Y:S01]  /*0080*/  IABS R8, R0 ;  /* 0x0000000000087213 */ /* 0x010fe20000000000 */
[----:B------:R-:W0:Y:S01]  /*0090*/  @!P0 LDC R13, c[0x0][0x394] ;  /* 0x0000e500ff0d8b82 */ /* 0x000e220000000800 */
[----:B-1----:R-:W-:-:S04]  /*00a0*/  @!P0 IMAD.WIDE.U32 R4, R3, 0x8, R4 ;  /* 0x0000000803048825 */ /* 0x002fc800078e0004 */
[----:B---3--:R-:W-:Y:S02]  /*00b0*/  @!P0 IMAD.WIDE.U32 R6, R3, 0x8, R6 ;  /* 0x0000000803068825 */ /* 0x008fe400078e0006 */
[----:B--2---:R-:W0:Y:S04]  /*00c0*/  @!P0 LDG.E.64 R4, desc[UR6][R4.64] ;  /* 0x0000000604048981 */ /* 0x004e28000c1e1b00 */
[----:B------:R-:W2:Y:S01]  /*00d0*/  @!P0 LDG.E.64 R6, desc[UR6][R6.64] ;  /* 0x0000000606068981 */ /* 0x000ea2000c1e1b00 */
[----:B------:R-:W1:Y:S01]  /*00e0*/  I2F.RP R10, R8 ;  /* 0x00000008000a7306 */ /* 0x000e620000209400 */
[----:B------:R-:W-:Y:S01]  /*00f0*/  @!P0 MOV R2, 0x400 ;  /* 0x0000040000028802 */ /* 0x000fe20000000f00 */
[----:B------:R-:W-:Y:S01]  /*0100*/  IMAD R12, R0, R0, RZ ;  /* 0x00000000000c7224 */ /* 0x000fe200078e02ff */
[----:B------:R-:W3:Y:S01]  /*0110*/  @!P0 S2R R11, SR_CgaCtaId ;  /* 0x00000000000b8919 */ /* 0x000ee20000008800 */
[----:B------:R-:W4:Y:S04]  /*0120*/  S2R R14, SR_CTAID.X ;  /* 0x00000000000e7919 */ /* 0x000f280000002500 */
[----:B-1----:R-:W1:Y:S02]  /*0130*/  MUFU.RCP R10, R10 ;  /* 0x0000000a000a7308 */ /* 0x002e640000001000 */
[----:B-1----:R-:W-:Y:S01]  /*0140*/  VIADD R3, R10, 0xffffffe ;  /* 0x0ffffffe0a037836 */ /* 0x002fe20000000000 */
[----:B---3--:R-:W-:Y:S01]  /*0150*/  @!P0 LEA R11, R11, R2, 0x18 ;  /* 0x000000020b0b8211 */ /* 0x008fe200078ec0ff */
[----:B------:R-:W-:-:S04]  /*0160*/  IMAD.MOV.U32 R2, RZ, RZ, RZ ;  /* 0x000000ffff027224 */ /* 0x000fc800078e00ff */
[----:B------:R-:W1:Y:S01]  /*0170*/  F2I.FTZ.U32.TRUNC.NTZ R3, R3 ;  /* 0x0000000300037305 */ /* 0x000e62000021f000 */
[----:B----4-:R-:W-:-:S05]  /*0180*/  IMAD R9, R14, 0x100, R9 ;  /* 0x000001000e097824 */ /* 0x010fca00078e0209 */
[----:B------:R-:W-:Y:S02]  /*0190*/  ISETP.GE.AND P1, PT, R9, R12, PT ;  /* 0x0000000c0900720c */ /* 0x000fe40003f26270 */
[----:B------:R-:W-:Y:S01]  /*01a0*/  IABS R10, R9 ;  /* 0x00000009000a7213 */ /* 0x000fe20000000000 */
[----:B0-----:R-:W-:Y:S01]  /*01b0*/  @!P0 IMAD.WIDE R4, R13, 0x10, R4 ;  /* 0x000000100d048825 */ /* 0x001fe200078e0204 */
[----:B-1----:R-:W-:-:S04]  /*01c0*/  IADD3 R13, PT, PT, RZ, -R3, RZ ;  /* 0x80000003ff0d7210 */ /* 0x002fc80007ffe0ff */
[----:B--2---:R0:W-:Y:S01]  /*01d0*/  @!P0 STS.128 [R11], R4 ;  /* 0x000000040b008388 */ /* 0x0041e20000000c00 */
[----:B------:R-:W-:Y:S01]  /*01e0*/  IMAD R13, R13, R8, RZ ;  /* 0x000000080d0d7224 */ /* 0x000fe200078e02ff */
[----:B------:R-:W-:Y:S06]  /*01f0*/  BAR.SYNC.DEFER_BLOCKING 0x0 ;  /* 0x0000000000007b1d */ /* 0x000fec0000010000 */
[----:B------:R-:W-:Y:S05]  /*0200*/  @P1 EXIT ;  /* 0x000000000000194d */ /* 0x000fea0003800000 */
[----:B------:R-:W1:Y:S01]  /*0210*/  S2UR UR5, SR_CgaCtaId ;  /* 0x00000000000579c3 */ /* 0x000e620000008800 */
[----:B------:R-:W-:Y:S01]  /*0220*/  IMAD.HI.U32 R2, R3, R13, R2 ;  /* 0x0000000d03027227 */ /* 0x000fe200078e0002 */
[----:B------:R-:W-:Y:S01]  /*0230*/  UMOV UR4, 0x400 ;  /* 0x0000040000047882 */ /* 0x000fe20000000000 */
[C---:B------:R-:W-:Y:S02]  /*0240*/  ISETP.GE.AND P0, PT, R9.reuse, RZ, PT ;  /* 0x000000ff0900720c */ /* 0x040fe40003f06270 */
[----:B------:R-:W-:Y:S01]  /*0250*/  IMAD.MOV.U32 R3, RZ, RZ, R10 ;  /* 0x000000ffff037224 */ /* 0x000fe200078e000a */
[----:B------:R-:W-:-:S03]  /*0260*/  LOP3.LUT R10, R9, R0, RZ, 0x3c, !PT ;  /* 0x00000000090a7212 */ /* 0x000fc600078e3cff */
[----:B------:R-:W-:Y:S01]  /*0270*/  IMAD.HI.U32 R2, R2, R3, RZ ;  /* 0x0000000302027227 */ /* 0x000fe200078e00ff */
[----:B------:R-:W-:-:S04]  /*0280*/  ISETP.GE.AND P1, PT, R10, RZ, PT ;  /* 0x000000ff0a00720c */ /* 0x000fc80003f26270 */
[----:B0-----:R-:W-:-:S05]  /*0290*/  IADD3 R4, PT, PT, -R2, RZ, RZ ;  /* 0x000000ff02047210 */ /* 0x001fca0007ffe1ff */
[----:B------:R-:W-:Y:S01]  /*02a0*/  IMAD R3, R8, R4, R3 ;  /* 0x0000000408037224 */ /* 0x000fe200078e0203 */
[----:B-1----:R-:W-:-:S04]  /*02b0*/  ULEA UR4, UR5, UR4, 0x18 ;  /* 0x0000000405047291 */ /* 0x002fc8000f8ec0ff */
[----:B------:R-:W-:-:S05]  /*02c0*/  ISETP.GT.U32.AND P3, PT, R8, R3, PT ;  /* 0x000000030800720c */ /* 0x000fca0003f64070 */
[----:B------:R-:W0:Y:S02]  /*02d0*/  LDS.128 R4, [UR4] ;  /* 0x00000004ff047984 */ /* 0x000e240008000c00 */
[----:B------:R-:W1:Y:S06]  /*02e0*/  LDCU UR4, c[0x0][0x39c] ;  /* 0x00007380ff0477ac */ /* 0x000e6c0008000800 */
[----:B------:R-:W-:Y:S01]  /*02f0*/  @!P3 IMAD.IADD R3, R3, 0x1, -R8 ;  /* 0x000000010303b824 */ /* 0x000fe200078e0a08 */
[----:B------:R-:W-:-:S04]  /*0300*/  @!P3 IADD3 R2, PT, PT, R2, 0x1, RZ ;  /* 0x000000010202b810 */ /* 0x000fc80007ffe0ff */
[C---:B------:R-:W-:Y:S02]  /*0310*/  ISETP.GE.U32.AND P2, PT, R3.reuse, R8, PT ;  /* 0x000000080300720c */ /* 0x040fe40003f46070 */
[----:B------:R-:W-:Y:S01]  /*0320*/  ISETP.GT.U32.AND P3, PT, R8, R3, PT ;  /* 0x000000030800720c */ /* 0x000fe20003f64070 */
[----:B------:R-:W-:-:S05]  /*0330*/  IMAD.IADD R8, R3, 0x1, -R8 ;  /* 0x0000000103087824 */ /* 0x000fca00078e0a08 */
[----:B------:R-:W-:Y:S02]  /*0340*/  SEL R8, R8, R3, !P3 ;  /* 0x0000000308087207 */ /* 0x000fe40005800000 */
[----:B------:R-:W-:-:S03]  /*0350*/  LOP3.LUT R3, RZ, R0, RZ, 0x33, !PT ;  /* 0x00000000ff037212 */ /* 0x000fc600078e33ff */
[----:B------:R-:W-:Y:S01]  /*0360*/  @P2 IADD3 R2, PT, PT, R2, 0x1, RZ ;  /* 0x0000000102022810 */ /* 0x000fe20007ffe0ff */
[----:B------:R-:W-:Y:S01]  /*0370*/  @!P0 IMAD.MOV R8, RZ, RZ, -R8 ;  /* 0x000000ffff088224 */ /* 0x000fe200078e0a08 */
[----:B------:R-:W-:Y:S02]  /*0380*/  ISETP.NE.AND P2, PT, R0, RZ, PT ;  /* 0x000000ff0000720c */ /* 0x000fe40003f45270 */
[----:B------:R-:W-:Y:S02]  /*0390*/  @!P1 IADD3 R2, PT, PT, -R2, RZ, RZ ;  /* 0x000000ff02029210 */ /* 0x000fe40007ffe1ff */
[C---:B------:R-:W-:Y:S02]  /*03a0*/  SEL R13, R3.reuse, R8, !P2 ;  /* 0x00000008030d7207 */ /* 0x040fe40005000000 */
[----:B------:R-:W-:-:S05]  /*03b0*/  SEL R12, R3, R2, !P2 ;  /* 0x00000002030c7207 */ /* 0x000fca0005000000 */
[----:B-1----:R-:W-:-:S04]  /*03c0*/  IMAD R3, R12, UR4, R13 ;  /* 0x000000040c037c24 */ /* 0x002fc8000f8e020d */
[----:B0-----:R-:W-:-:S05]  /*03d0*/  IMAD.WIDE R2, R3, 0x10, R4 ;  /* 0x0000001003027825 */ /* 0x001fca00078e0204 */
[----:B------:R-:W2:Y:S01]  /*03e0*/  LDG.E.128 R8, desc[UR6][R2.64] ;  /* 0x0000000602087981 */ /* 0x000ea2000c1e1d00 */
[C---:B------:R-:W-:Y:S01]  /*03f0*/  ISETP.NE.AND P0, PT, R12.reuse, R13, PT ;  /* 0x0000000d0c00720c */ /* 0x040fe20003f05270 */
[----:B------:R-:W-:-:S04]  /*0400*/  IMAD R15, R12, R0, R13 ;  /* 0x000000000c0f7224 */ /* 0x000fc800078e020d */
[----:B------:R-:W-:Y:S01]  /*0410*/  IMAD.WIDE R6, R15, 0x10, R6 ;  /* 0x000000100f067825 */ /* 0x000fe200078e0206 */
[----:B--2---:R-:W-:Y:S02]  /*0420*/  DADD R8, -RZ, -R8 ;  /* 0x00000000ff087229 */ /* 0x004fe40000000908 */
[----:B------:R-:W-:-:S07]  /*0430*/  DADD R10, -RZ, -R10 ;  /* 0x00000000ff0a7229 */ /* 0x000fce000000090a */
[----:B------:R0:W-:Y:S01]  /*0440*/  STG.E.128 desc[UR6][R6.64], R8 ;  /* 0x0000000806007986 */ /* 0x0001e2000c101d06 */
[----:B------:R-:W-:Y:S05]  /*0450*/  @P0 EXIT ;  /* 0x000000000000094d */ /* 0x000fea0003800000 */
[----:B------:R-:W-:-:S04]  /*0460*/  IMAD R3, R12, UR4, R12 ;  /* 0x000000040c037c24 */ /* 0x000fc8000f8e020c */
[----:B------:R-:W-:-:S05]  /*0470*/  IMAD.WIDE R4, R3, 0x10, R4 ;  /* 0x0000001003047825 */ /* 0x000fca00078e0204 */
[----:B------:R-:W2:Y:S02]  /*0480*/  LDG.E.64 R2, desc[UR6][R4.64] ;  /* 0x0000000604027981 */ /* 0x000ea4000c1e1b00 */
[----:B--2---:R-:W-:-:S07]  /*0490*/  DADD R2, R2, 1 ;  /* 0x3ff0000002027429 */ /* 0x004fce0000000000 */
[----:B------:R-:W-:Y:S01]  /*04a0*/  STG.E.64 desc[UR6][R4.64], R2 ;  /* 0x0000000204007986 */ /* 0x000fe2000c101b06 */
[----:B------:R-:W-:Y:S05]  /*04b0*/  EXIT ;  /* 0x000000000000794d */ /* 0x000fea0003800000 */
.L_x_125:
        /* <DEDUP_REMOVED lines=12> */
.L_x_147:


//--------------------- .text._Z17finish_lemma_calcIN6thrust24THRUST_300001_SM_1000_NS7complexIfEEEvPPT_S6_iiii --------------------------
	.section	.text._Z17finish_lemma_calcIN6thrust24THRUST_300001_SM_1000_NS7complexIfEEEvPPT_S6_iiii,"ax",@progbits
	.align	128
        .global         _Z17finish_lemma_calcIN6thrust24THRUST_300001_SM_1000_NS7complexIfEEEvPPT_S6_iiii
        .type           _Z17finish_lemma_calcIN6thrust24THRUST_300001_SM_1000_NS7complexIfEEEvPPT_S6_iiii,@function
        .size           _Z17finish_lemma_calcIN6thrust24THRUST_300001_SM_1000_NS7complexIfEEEvPPT_S6_iiii,(.L_x_148 - _Z17finish_lemma_calcIN6thrust24THRUST_300001_SM_1000_NS7complexIfEEEvPPT_S6_iiii)
        .other          _Z17finish_lemma_calcIN6thrust24THRUST_300001_SM_1000_NS7complexIfEEEvPPT_S6_iiii,@"STO_CUDA_ENTRY STV_DEFAULT"
_Z17finish_lemma_calcIN6thrust24THRUST_300001_SM_1000_NS7complexIfEEEvPPT_S6_iiii:
.text._Z17finish_lemma_calcIN6thrust24THRUST_300001_SM_1000_NS7complexIfEEEvPPT_S6_iiii:
        /* <DEDUP_REMOVED lines=35> */
[----:B------:R-:W-:Y:S01]  /*0230*/  MOV R3, R10 ;  /* 0x0000000a00037202 */ /* 0x000fe20000000f00 */
[----:B------:R-:W-:Y:S01]  /*0240*/  UMOV UR4, 0x400 ;  /* 0x0000040000047882 */ /* 0x000fe20000000000 */
[C---:B------:R-:W-:Y:S02]  /*0250*/  LOP3.LUT R10, R9.reuse, R0, RZ, 0x3c, !PT ;  /* 0x00000000090a7212 */ /* 0x040fe400078e3cff */
[----:B------:R-:W-:Y:S01]  /*0260*/  ISETP.GE.AND P0, PT, R9, RZ, PT ;  /* 0x000000ff0900720c */ /* 0x000fe20003f06270 */
[----:B------:R-:W-:Y:S01]  /*0270*/  IMAD.HI.U32 R2, R2, R3, RZ ;  /* 0x0000000302027227 */ /* 0x000fe200078e00ff */
[----:B------:R-:W-:-:S03]  /*0280*/  ISETP.GE.AND P1, PT, R10, RZ, PT ;  /* 0x000000ff0a00720c */ /* 0x000fc60003f26270 */
[----:B0-----:R-:W-:-:S04]  /*0290*/  IMAD.MOV R4, RZ, RZ, -R2 ;  /* 0x000000ffff047224 */ /* 0x001fc800078e0a02 */
[----:B------:R-:W-:-:S05]  /*02a0*/  IMAD R3, R8, R4, R3 ;  /* 0x0000000408037224 */ /* 0x000fca00078e0203 */
[----:B------:R-:W-:Y:S01]  /*02b0*/  ISETP.GT.U32.AND P3, PT, R8, R3, PT ;  /* 0x000000030800720c */ /* 0x000fe20003f64070 */
[----:B-1----:R-:W-:-:S09]  /*02c0*/  ULEA UR4, UR5, UR4, 0x18 ;  /* 0x0000000405047291 */ /* 0x002fd2000f8ec0ff */
[----:B------:R-:W0:Y:S03]  /*02d0*/  LDS.128 R4, [UR4] ;  /* 0x00000004ff047984 */ /* 0x000e260008000c00 */
[-C--:B------:R-:W-:Y:S01]  /*02e0*/  @!P3 IADD3 R3, PT, PT, R3, -R8.reuse, RZ ;  /* 0x800000080303b210 */ /* 0x080fe20007ffe0ff */
[----:B------:R-:W-:Y:S01]  /*02f0*/  @!P3 VIADD R2, R2, 0x1 ;  /* 0x000000010202b836 */ /* 0x000fe20000000000 */
[----:B------:R-:W1:Y:S02]  /*0300*/  LDCU UR4, c[0x0][0x39c] ;  /* 0x00007380ff0477ac */ /* 0x000e640008000800 */
[CC--:B------:R-:W-:Y:S02]  /*0310*/  ISETP.GE.U32.AND P2, PT, R3.reuse, R8.reuse, PT ;  /* 0x000000080300720c */ /* 0x0c0fe40003f46070 */
[----:B------:R-:W-:Y:S02]  /*0320*/  ISETP.GT.U32.AND P3, PT, R8, R3, PT ;  /* 0x000000030800720c */ /* 0x000fe40003f64070 */
[----:B------:R-:W-:-:S04]  /*0330*/  IADD3 R8, PT, PT, R3, -R8, RZ ;  /* 0x8000000803087210 */ /* 0x000fc80007ffe0ff */
[----:B------:R-:W-:Y:S02]  /*0340*/  SEL R8, R8, R3, !P3 ;  /* 0x0000000308087207 */ /* 0x000fe40005800000 */
[----:B------:R-:W-:Y:S02]  /*0350*/  LOP3.LUT R3, RZ, R0, RZ, 0x33, !PT ;  /* 0x00000000ff037212 */ /* 0x000fe400078e33ff */
[----:B------:R-:W-:Y:S01]  /*0360*/  @!P0 IADD3 R8, PT, PT, -R8, RZ, RZ ;  /* 0x000000ff08088210 */ /* 0x000fe20007ffe1ff */
[----:B------:R-:W-:Y:S01]  /*0370*/  @P2 VIADD R2, R2, 0x1 ;  /* 0x0000000102022836 */ /* 0x000fe20000000000 */
[----:B------:R-:W-:-:S04]  /*0380*/  ISETP.NE.AND P2, PT, R0, RZ, PT ;  /* 0x000000ff0000720c */ /* 0x000fc80003f45270 */
[----:B------:R-:W-:Y:S02]  /*0390*/  @!P1 IADD3 R2, PT, PT, -R2, RZ, RZ ;  /* 0x000000ff02029210 */ /* 0x000fe40007ffe1ff */
[C---:B------:R-:W-:Y:S02]  /*03a0*/  SEL R9, R3.reuse, R8, !P2 ;  /* 0x0000000803097207 */ /* 0x040fe40005000000 */
[----:B------:R-:W-:-:S05]  /*03b0*/  SEL R10, R3, R2, !P2 ;  /* 0x00000002030a7207 */ /* 0x000fca0005000000 */
[----:B-1----:R-:W-:-:S04]  /*03c0*/  IMAD R3, R10, UR4, R9 ;  /* 0x000000040a037c24 */ /* 0x002fc8000f8e0209 */
[----:B0-----:R-:W-:-:S06]  /*03d0*/  IMAD.WIDE R2, R3, 0x8, R4 ;  /* 0x0000000803027825 */ /* 0x001fcc00078e0204 */
[----:B------:R-:W2:Y:S01]  /*03e0*/  LDG.E.64 R2, desc[UR6][R2.64] ;  /* 0x0000000602027981 */ /* 0x000ea2000c1e1b00 */
[C---:B------:R-:W-:Y:S01]  /*03f0*/  ISETP.NE.AND P0, PT, R10.reuse, R9, PT ;  /* 0x000000090a00720c */ /* 0x040fe20003f05270 */
[----:B------:R-:W-:-:S04]  /*0400*/  IMAD R11, R10, R0, R9 ;  /* 0x000000000a0b7224 */ /* 0x000fc800078e0209 */
[----:B------:R-:W-:-:S04]  /*0410*/  IMAD.WIDE R6, R11, 0x8, R6 ;  /* 0x000000080b067825 */ /* 0x000fc800078e0206 */
[----:B--2---:R-:W-:Y:S01]  /*0420*/  FADD R8, -R2, -RZ ;  /* 0x800000ff02087221 */ /* 0x004fe20000000100 */
[----:B------:R-:W-:-:S05]  /*0430*/  FADD R9, -R3, -RZ ;  /* 0x800000ff03097221 */ /* 0x000fca0000000100 */
[----:B------:R0:W-:Y:S01]  /*0440*/  STG.E.64 desc[UR6][R6.64], R8 ;  /* 0x0000000806007986 */ /* 0x0001e2000c101b06 */
[----:B------:R-:W-:Y:S05]  /*0450*/  @P0 EXIT ;  /* 0x000000000000094d */ /* 0x000fea0003800000 */
[----:B------:R-:W-:-:S04]  /*0460*/  IMAD R3, R10, UR4, R10 ;  /* 0x000000040a037c24 */ /* 0x000fc8000f8e020a */
[----:B------:R-:W-:-:S05]  /*0470*/  IMAD.WIDE R4, R3, 0x8, R4 ;  /* 0x0000000803047825 */ /* 0x000fca00078e0204 */
[----:B------:R-:W2:Y:S02]  /*0480*/  LDG.E R0, desc[UR6][R4.64] ;  /* 0x0000000604007981 */ /* 0x000ea4000c1e1900 */
[----:B--2---:R-:W-:-:S05]  /*0490*/  FADD R3, R0, 1 ;  /* 0x3f80000000037421 */ /* 0x004fca0000000000 */
[----:B------:R-:W-:Y:S01]  /*04a0*/  STG.E desc[UR6][R4.64], R3 ;  /* 0x0000000304007986 */ /* 0x000fe2000c101906 */
[----:B------:R-:W-:Y:S05]  /*04b0*/  EXIT ;  /* 0x000000000000794d */ /* 0x000fea0003800000 */
.L_x_126:
        /* <DEDUP_REMOVED lines=12> */
.L_x_148:


//--------------------- .text._Z17finish_lemma_calcIdEvPPT_S2_iiii --------------------------
	.section	.text._Z17finish_lemma_calcIdEvPPT_S2_iiii,"ax",@progbits
	.align	128
        .global         _Z17finish_lemma_calcIdEvPPT_S2_iiii
        .type           _Z17finish_lemma_calcIdEvPPT_S2_iiii,@function
        .size           _Z17finish_lemma_calcIdEvPPT_S2_iiii,(.L_x_149 - _Z17finish_lemma_calcIdEvPPT_S2_iiii)
        .other          _Z17finish_lemma_calcIdEvPPT_S2_iiii,@"STO_CUDA_ENTRY STV_DEFAULT"
_Z17finish_lemma_calcIdEvPPT_S2_iiii:
.text._Z17finish_lemma_calcIdEvPPT_S2_iiii:
        /* <DEDUP_REMOVED lines=65> */
[----:B------:R-:W-:Y:S01]  /*0410*/  IMAD.WIDE R6, R11, 0x8, R6 ;  /* 0x000000080b067825 */ /* 0x000fe200078e0206 */
[----:B--2---:R-:W-:-:S07]  /*0420*/  DADD R8, -RZ, -R2 ;  /* 0x00000000ff087229 */ /* 0x004fce0000000902 */
[----:B------:R0:W-:Y:S01]  /*0430*/  STG.E.64 desc[UR6][R6.64], R8 ;  /* 0x0000000806007986 */ /* 0x0001e2000c101b06 */
[----:B------:R-:W-:Y:S05]  /*0440*/  @P0 EXIT ;  /* 0x000000000000094d */ /* 0x000fea0003800000 */
[----:B------:R-:W-:-:S04]  /*0450*/  IMAD R3, R10, UR4, R10 ;  /* 0x000000040a037c24 */ /* 0x000fc8000f8e020a */
[----:B------:R-:W-:-:S05]  /*0460*/  IMAD.WIDE R4, R3, 0x8, R4 ;  /* 0x0000000803047825 */ /* 0x000fca00078e0204 */
[----:B------:R-:W2:Y:S02]  /*0470*/  LDG.E.64 R2, desc[UR6][R4.64] ;  /* 0x0000000604027981 */ /* 0x000ea4000c1e1b00 */
[----:B--2---:R-:W-:-:S07]  /*0480*/  DADD R2, R2, 1 ;  /* 0x3ff0000002027429 */ /* 0x004fce0000000000 */
[----:B------:R-:W-:Y:S01]  /*0490*/  STG.E.64 desc[UR6][R4.64], R2 ;  /* 0x0000000204007986 */ /* 0x000fe2000c101b06 */
[----:B------:R-:W-:Y:S05]  /*04a0*/  EXIT ;  /* 0x000000000000794d */ /* 0x000fea0003800000 */
.L_x_127:
        /* <DEDUP_REMOVED lines=13> */
.L_x_149:


//--------------------- .text._Z17finish_lemma_calcIfEvPPT_S2_iiii --------------------------
	.section	.text._Z17finish_lemma_calcIfEvPPT_S2_iiii,"ax",@progbits
	.align	128
        .global         _Z17finish_lemma_calcIfEvPPT_S2_iiii
        .type           _Z17finish_lemma_calcIfEvPPT_S2_iiii,@function
        .size           _Z17finish_lemma_calcIfEvPPT_S2_iiii,(.L_x_150 - _Z17finish_lemma_calcIfEvPPT_S2_iiii)
        .other          _Z17finish_lemma_calcIfEvPPT_S2_iiii,@"STO_CUDA_ENTRY STV_DEFAULT"
_Z17finish_lemma_calcIfEvPPT_S2_iiii:
.text._Z17finish_lemma_calcIfEvPPT_S2_iiii:
        /* <DEDUP_REMOVED lines=56> */
[----:B------:R-:W-:-:S03]  /*0380*/  ISETP.NE.AND P2, PT, R0, RZ, PT ;  /* 0x000000ff0000720c */ /* 0x000fc60003f45270 */
[----:B------:R-:W-:Y:S01]  /*0390*/  @!P1 IMAD.MOV R2, RZ, RZ, -R2 ;  /* 0x000000ffff029224 */ /* 0x000fe200078e0a02 */
[----:B------:R-:W-:-:S04]  /*03a0*/  SEL R9, R3, R8, !P2 ;  /* 0x0000000803097207 */ /* 0x000fc80005000000 */
[----:B------:R-:W-:-:S05]  /*03b0*/  SEL R8, R3, R2, !P2 ;  /* 0x0000000203087207 */ /* 0x000fca0005000000 */
[----:B-1----:R-:W-:-:S04]  /*03c0*/  IMAD R3, R8, UR4, R9 ;  /* 0x0000000408037c24 */ /* 0x002fc8000f8e0209 */
[----:B0-----:R-:W-:-:S06]  /*03d0*/  IMAD.WIDE R2, R3, 0x4, R4 ;  /* 0x0000000403027825 */ /* 0x001fcc00078e0204 */
[----:B------:R-:W2:Y:S01]  /*03e0*/  LDG.E R2, desc[UR6][R2.64] ;  /* 0x0000000602027981 */ /* 0x000ea2000c1e1900 */
[C---:B------:R-:W-:Y:S01]  /*03f0*/  ISETP.NE.AND P0, PT, R8.reuse, R9, PT ;  /* 0x000000090800720c */ /* 0x040fe20003f05270 */
[----:B------:R-:W-:-:S04]  /*0400*/  IMAD R11, R8, R0, R9 ;  /* 0x00000000080b7224 */ /* 0x000fc800078e0209 */
[----:B------:R-:W-:-:S04]  /*0410*/  IMAD.WIDE R6, R11, 0x4, R6 ;  /* 0x000000040b067825 */ /* 0x000fc800078e0206 */
[----:B--2---:R-:W-:-:S05]  /*0420*/  FADD R9, -R2, -RZ ;  /* 0x800000ff02097221 */ /* 0x004fca0000000100 */
[----:B------:R0:W-:Y:S01]  /*0430*/  STG.E desc[UR6][R6.64], R9 ;  /* 0x0000000906007986 */ /* 0x0001e2000c101906 */
[----:B------:R-:W-:Y:S05]  /*0440*/  @P0 EXIT ;  /* 0x000000000000094d */ /* 0x000fea0003800000 */
[----:B------:R-:W-:-:S04]  /*0450*/  IMAD R3, R8, UR4, R8 ;  /* 0x0000000408037c24 */ /* 0x000fc8000f8e0208 */
[----:B------:R-:W-:-:S05]  /*0460*/  IMAD.WIDE R4, R3, 0x4, R4 ;  /* 0x0000000403047825 */ /* 0x000fca00078e0204 */
[----:B------:R-:W2:Y:S02]  /*0470*/  LDG.E R0, desc[UR6][R4.64] ;  /* 0x0000000604007981 */ /* 0x000ea4000c1e1900 */
[----:B--2---:R-:W-:-:S05]  /*0480*/  FADD R3, R0, 1 ;  /* 0x3f80000000037421 */ /* 0x004fca0000000000 */
[----:B------:R-:W-:Y:S01]  /*0490*/  STG.E desc[UR6][R4.64], R3 ;  /* 0x0000000304007986 */ /* 0x000fe2000c101906 */
[----:B------:R-:W-:Y:S05]  /*04a0*/  EXIT ;  /* 0x000000000000794d */ /* 0x000fea0003800000 */
.L_x_128:
        /* <DEDUP_REMOVED lines=13> */
.L_x_150:


//--------------------- .nv.shared._Z21calc_gradient_delayedIdEvPPT_S2_S1_ii --------------------------
	.section	.nv.shared._Z21calc_gradient_delayedIdEvPPT_S2_S1_ii,"aw",@nobits
	.sectionflags	@""
	.align	8
.nv.shared._Z21calc_gradient_delayedIdEvPPT_S2_S1_ii:
	.zero		1040


//--------------------- .nv.shared.reserved.0     --------------------------
	.section	.nv.shared.reserved.0,"aw",@nobits
	.weak		__nv_reservedSMEM_offset_0_alias
	.size		__nv_reservedSMEM_offset_0_alias, 0, 64
	.other		__nv_reservedSMEM_offset_0_alias,@"STO_CUDA_RESERVED_SHARED STV_DEFAULT"
__nv_reservedSMEM_offset_0_alias:
	.zero		0
	.zero		64


//--------------------- .nv.global                --------------------------
	.section	.nv.global,"aw",@nobits
.nv.global:
	.type		_ZN34_INTERNAL_cbf0e6f1_4_k_cu_87db62d14cuda3std3__48in_placeE,@object
	.size		_ZN34_INTERNAL_cbf0e6f1_4_k_cu_87db62d14cuda3std3__48in_placeE,(_ZN34_INTERNAL_cbf0e6f1_4_k_cu_87db62d14cuda3std6ranges3__45__cpo8distanceE - _ZN34_INTERNAL_cbf0e6f1_4_k_cu_87db62d14cuda3std3__48in_placeE)
_ZN34_INTERNAL_cbf0e6f1_4_k_cu_87db62d14cuda3std3__48in_placeE:
	.zero		1
	.type		_ZN34_INTERNAL_cbf0e6f1_4_k_cu_87db62d14cuda3std6ranges3__45__cpo8distanceE,@object
	.size		_ZN34_INTERNAL_cbf0e6f1_4_k_cu_87db62d14cuda3std6ranges3__45__cpo8distanceE,(_ZN34_INTERNAL_cbf0e6f1_4_k_cu_87db62d14cuda3std3__45__cpo6cbeginE - _ZN34_INTERNAL_cbf0e6f1_4_k_cu_87db62d14cuda3std6ranges3__45__cpo8distanceE)
_ZN34_INTERNAL_cbf0e6f1_4_k_cu_87db62d14cuda3std6ranges3__45__cpo8distanceE:
	.zero		1
	.type		_ZN34_INTERNAL_cbf0e6f1_4_k_cu_87db62d14cuda3std3__45__cpo6cbeginE,@object
	.size		_ZN34_INTERNAL_cbf0e6f1_4_k_cu_87db62d14cuda3std3__45__cpo6cbeginE,(_ZN34_INTERNAL_cbf0e6f1_4_k_cu_87db62d14cuda3std6ranges3__45__cpo7advanceE - _ZN34_INTERNAL_cbf0e6f1_4_k_cu_87db62d14cuda3std3__45__cpo6cbeginE)
_ZN34_INTERNAL_cbf0e6f1_4_k_cu_87db62d14cuda3std3__45__cpo6cbeginE:
	.zero		1
	.type		_ZN34_INTERNAL_cbf0e6f1_4_k_cu_87db62d14cuda3std6ranges3__45__cpo7advanceE,@object
	.size		_ZN34_INTERNAL_cbf0e6f1_4_k_cu_87db62d14cuda3std6ranges3__45__cpo7advanceE,(_ZN34_INTERNAL_cbf0e6f1_4_k_cu_87db62d14cuda3std3__45__cpo7crbeginE - _ZN34_INTERNAL_cbf0e6f1_4_k_cu_87db62d14cuda3std6ranges3__45__cpo7advanceE)
_ZN34_INTERNAL_cbf0e6f1_4_k_cu_87db62d14cuda3std6ranges3__45__cpo7advanceE:
	.zero		1
	.type		_ZN34_INTERNAL_cbf0e6f1_4_k_cu_87db62d14cuda3std3__45__cpo7crbeginE,@object
	.size		_ZN34_INTERNAL_cbf0e6f1_4_k_cu_87db62d14cuda3std3__45__cpo7crbeginE,(_ZN34_INTERNAL_cbf0e6f1_4_k_cu_87db62d14cuda3std6ranges3__45__cpo4dataE - _ZN34_INTERNAL_cbf0e6f1_4_k_cu_87db62d14cuda3std3__45__cpo7crbeginE)
_ZN34_INTERNAL_cbf0e6f1_4_k_cu_87db62d14cuda3std3__45__cpo7crbeginE:
	.zero		1
	.type		_ZN34_INTERNAL_cbf0e6f1_4_k_cu_87db62d14cuda3std6ranges3__45__cpo4dataE,@object
	.size		_ZN34_INTERNAL_cbf0e6f1_4_k_cu_87db62d14cuda3std6ranges3__45__cpo4dataE,(_ZN34_INTERNAL_cbf0e6f1_4_k_cu_87db62d14cuda3std6ranges3__45__cpo5beginE - _ZN34_INTERNAL_cbf0e6f1_4_k_cu_87db62d14cuda3std6ranges3__45__cpo4dataE)
_ZN34_INTERNAL_cbf0e6f1_4_k_cu_87db62d14cuda3std6ranges3__45__cpo4dataE:
	.zero		1
	.type		_ZN34_INTERNAL_cbf0e6f1_4_k_cu_87db62d14cuda3std6ranges3__45__cpo5beginE,@object
	.size		_ZN34_INTERNAL_cbf0e6f1_4_k_cu_87db62d14cuda3std6ranges3__45__cpo5beginE,(_ZN34_INTERNAL_cbf0e6f1_4_k_cu_87db62d14cuda3std3__436_GLOBAL__N__cbf0e6f1_4_k_cu_87db62d16ignoreE - _ZN34_INTERNAL_cbf0e6f1_4_k_cu_87db62d14cuda3std6ranges3__45__cpo5beginE)
_ZN34_INTERNAL_cbf0e6f1_4_k_cu_87db62d14cuda3std6ranges3__45__cpo5beginE:
	.zero		1
	.type		_ZN34_INTERNAL_cbf0e6f1_4_k_cu_87db62d14cuda3std3__436_GLOBAL__N__cbf0e6f1_4_k_cu_87db62d16ignoreE,@object
	.size		_ZN34_INTERNAL_cbf0e6f1_4_k_cu_87db62d14cuda3std3__436_GLOBAL__N__cbf0e6f1_4_k_cu_87db62d16ignoreE,(_ZN34_INTERNAL_cbf0e6f1_4_k_cu_87db62d14cuda3std6ranges3__45__cpo4sizeE - _ZN34_INTERNAL_cbf0e6f1_4_k_cu_87db62d14cuda3std3__436_GLOBAL__N__cbf0e6f1_4_k_cu_87db62d16ignoreE)
_ZN34_INTERNAL_cbf0e6f1_4_k_cu_87db62d14cuda3std3__436_GLOBAL__N__cbf0e6f1_4_k_cu_87db62d16ignoreE:
	.zero		1
	.type		_ZN34_INTERNAL_cbf0e6f1_4_k_cu_87db62d14cuda3std6ranges3__45__cpo4sizeE,@object
	.size		_ZN34_INTERNAL_cbf0e6f1_4_k_cu_87db62d14cuda3std6ranges3__45__cpo4sizeE,(_ZN34_INTERNAL_cbf0e6f1_4_k_cu_87db62d14cuda3std3__45__cpo5beginE - _ZN34_INTERNAL_cbf0e6f1_4_k_cu_87db62d14cuda3std6ranges3__45__cpo4sizeE)
_ZN34_INTERNAL_cbf0e6f1_4_k_cu_87db62d14cuda3std6ranges3__45__cpo4sizeE:
	.zero		1
	.type		_ZN34_INTERNAL_cbf0e6f1_4_k_cu_87db62d14cuda3std3__45__cpo5beginE,@object
	.size		_ZN34_INTERNAL_cbf0e6f1_4_k_cu_87db62d14cuda3std3__45__cpo5beginE,(_ZN34_INTERNAL_cbf0e6f1_4_k_cu_87db62d14cuda3std6ranges3__45__cpo6cbeginE - _ZN34_INTERNAL_cbf0e6f1_4_k_cu_87db62d14cuda3std3__45__cpo5beginE)
_ZN34_INTERNAL_cbf0e6f1_4_k_cu_87db62d14cuda3std3__45__cpo5beginE:
	.zero		1
	.type		_ZN34_INTERNAL_cbf0e6f1_4_k_cu_87db62d14cuda3std6ranges3__45__cpo6cbeginE,@object
	.size		_ZN34_INTERNAL_cbf0e6f1_4_k_cu_87db62d14cuda3std6ranges3__45__cpo6cbeginE,(_ZN34_INTERNAL_cbf0e6f1_4_k_cu_87db62d14cuda3std3__45__cpo6rbeginE - _ZN34_INTERNAL_cbf0e6f1_4_k_cu_87db62d14cuda3std6ranges3__45__cpo6cbeginE)
_ZN34_INTERNAL_cbf0e6f1_4_k_cu_87db62d14cuda3std6ranges3__45__cpo6cbeginE:
	.zero		1
	.type		_ZN34_INTERNAL_cbf0e6f1_4_k_cu_87db62d14cuda3std3__45__cpo6rbeginE,@object
	.size		_ZN34_INTERNAL_cbf0e6f1_4_k_cu_87db62d14cuda3std3__45__cpo6rbeginE,(_ZN34_INTERNAL_cbf0e6f1_4_k_cu_87db62d14cuda3std6ranges3__45__cpo4nextE - _ZN34_INTERNAL_cbf0e6f1_4_k_cu_87db62d14cuda3std3__45__cpo6rbeginE)
_ZN34_INTERNAL_cbf0e6f1_4_k_cu_87db62d14cuda3std3__45__cpo6rbeginE:
	.zero		1
	.type		_ZN34_INTERNAL_cbf0e6f1_4_k_cu_87db62d14cuda3std6ranges3__45__cpo4nextE,@object
	.size		_ZN34_INTERNAL_cbf0e6f1_4_k_cu_87db62d14cuda3std6ranges3__45__cpo4nextE,(_ZN34_INTERNAL_cbf0e6f1_4_k_cu_87db62d14cuda3std6ranges3__45__cpo4swapE - _ZN34_INTERNAL_cbf0e6f1_4_k_cu_87db62d14cuda3std6ranges3__45__cpo4nextE)
_ZN34_INTERNAL_cbf0e6f1_4_k_cu_87db62d14cuda3std6ranges3__45__cpo4nextE:
	.zero		1
	.type		_ZN34_INTERNAL_cbf0e6f1_4_k_cu_87db62d14cuda3std6ranges3__45__cpo4swapE,@object
	.size		_ZN34_INTERNAL_cbf0e6f1_4_k_cu_87db62d14cuda3std6ranges3__45__cpo4swapE,(_ZN34_INTERNAL_cbf0e6f1_4_k_cu_87db62d14cuda3std3__420unreachable_sentinelE - _ZN34_INTERNAL_cbf0e6f1_4_k_cu_87db62d14cuda3std6ranges3__45__cpo4swapE)
_ZN34_INTERNAL_cbf0e6f1_4_k_cu_87db62d14cuda3std6ranges3__45__cpo4swapE:
	.zero		1
	.type		_ZN34_INTERNAL_cbf0e6f1_4_k_cu_87db62d14cuda3std3__420unreachable_sentinelE,@object
	.size		_ZN34_INTERNAL_cbf0e6f1_4_k_cu_87db62d14cuda3std3__420unreachable_sentinelE,(_ZN34_INTERNAL_cbf0e6f1_4_k_cu_87db62d16thrust24THRUST_300001_SM_1000_NS6system6detail10sequential3seqE - _ZN34_INTERNAL_cbf0e6f1_4_k_cu_87db62d14cuda3std3__420unreachable_sentinelE)
_ZN34_INTERNAL_cbf0e6f1_4_k_cu_87db62d14cuda3std3__420unreachable_sentinelE:
	.zero		1
	.type		_ZN34_INTERNAL_cbf0e6f1_4_k_cu_87db62d16thrust24THRUST_300001_SM_1000_NS6system6detail10sequential3seqE,@object
	.size		_ZN34_INTERNAL_cbf0e6f1_4_k_cu_87db62d16thrust24THRUST_300001_SM_1000_NS6system6detail10sequential3seqE,(_ZN34_INTERNAL_cbf0e6f1_4_k_cu_87db62d14cuda3std3__45__cpo4cendE - _ZN34_INTERNAL_cbf0e6f1_4_k_cu_87db62d16thrust24THRUST_300001_SM_1000_NS6system6detail10sequential3seqE)
_ZN34_INTERNAL_cbf0e6f1_4_k_cu_87db62d16thrust24THRUST_300001_SM_1000_NS6system6detail10sequential3seqE:
	.zero		1
	.type		_ZN34_INTERNAL_cbf0e6f1_4_k_cu_87db62d14cuda3std3__45__cpo4cendE,@object
	.size		_ZN34_INTERNAL_cbf0e6f1_4_k_cu_87db62d14cuda3std3__45__cpo4cendE,(_ZN34_INTERNAL_cbf0e6f1_4_k_cu_87db62d14cuda3std6ranges3__45__cpo9iter_swapE - _ZN34_INTERNAL_cbf0e6f1_4_k_cu_87db62d14cuda3std3__45__cpo4cendE)
_ZN34_INTERNAL_cbf0e6f1_4_k_cu_87db62d14cuda3std3__45__cpo4cendE:
	.zero		1
	.type		_ZN34_INTERNAL_cbf0e6f1_4_k_cu_87db62d14cuda3std6ranges3__45__cpo9iter_swapE,@object
	.size		_ZN34_INTERNAL_cbf0e6f1_4_k_cu_87db62d14cuda3std6ranges3__45__cpo9iter_swapE,(_ZN34_INTERNAL_cbf0e6f1_4_k_cu_87db62d14cuda3std3__45__cpo5crendE - _ZN34_INTERNAL_cbf0e6f1_4_k_cu_87db62d14cuda3std6ranges3__45__cpo9iter_swapE)
_ZN34_INTERNAL_cbf0e6f1_4_k_cu_87db62d14cuda3std6ranges3__45__cpo9iter_swapE:
	.zero		1
	.type		_ZN34_INTERNAL_cbf0e6f1_4_k_cu_87db62d14cuda3std3__45__cpo5crendE,@object
	.size		_ZN34_INTERNAL_cbf0e6f1_4_k_cu_87db62d14cuda3std3__45__cpo5crendE,(_ZN34_INTERNAL_cbf0e6f1_4_k_cu_87db62d14cuda3std6ranges3__45__cpo5cdataE - _ZN34_INTERNAL_cbf0e6f1_4_k_cu_87db62d14cuda3std3__45__cpo5crendE)
_ZN34_INTERNAL_cbf0e6f1_4_k_cu_87db62d14cuda3std3__45__cpo5crendE:
	.zero		1
	.type		_ZN34_INTERNAL_cbf0e6f1_4_k_cu_87db62d14cuda3std6ranges3__45__cpo5cdataE,@object
	.size		_ZN34_INTERNAL_cbf0e6f1_4_k_cu_87db62d14cuda3std6ranges3__45__cpo5cdataE,(_ZN34_INTERNAL_cbf0e6f1_4_k_cu_87db62d14cuda3std6ranges3__45__cpo3endE - _ZN34_INTERNAL_cbf0e6f1_4_k_cu_87db62d14cuda3std6ranges3__45__cpo5cdataE)
_ZN34_INTERNAL_cbf0e6f1_4_k_cu_87db62d14cuda3std6ranges3__45__cpo5cdataE:
	.zero		1
	.type		_ZN34_INTERNAL_cbf0e6f1_4_k_cu_87db62d14cuda3std6ranges3__45__cpo3endE,@object
	.size		_ZN34_INTERNAL_cbf0e6f1_4_k_cu_87db62d14cuda3std6ranges3__45__cpo3endE,(_ZN34_INTERNAL_cbf0e6f1_4_k_cu_87db62d14cuda3std3__419piecewise_constructE - _ZN34_INTERNAL_cbf0e6f1_4_k_cu_87db62d14cuda3std6ranges3__45__cpo3endE)
_ZN34_INTERNAL_cbf0e6f1_4_k_cu_87db62d14cuda3std6ranges3__45__cpo3endE:
	.zero		1
	.type		_ZN34_INTERNAL_cbf0e6f1_4_k_cu_87db62d14cuda3std3__419piecewise_constructE,@object
	.size		_ZN34_INTERNAL_cbf0e6f1_4_k_cu_87db62d14cuda3std3__419piecewise_constructE,(_ZN34_INTERNAL_cbf0e6f1_4_k_cu_87db62d14cuda3std6ranges3__45__cpo5ssizeE - _ZN34_INTERNAL_cbf0e6f1_4_k_cu_87db62d14cuda3std3__419piecewise_constructE)
_ZN34_INTERNAL_cbf0e6f1_4_k_cu_87db62d14cuda3std3__419piecewise_constructE:
	.zero		1
	.type		_ZN34_INTERNAL_cbf0e6f1_4_k_cu_87db62d14cuda3std6ranges3__45__cpo5ssizeE,@object
	.size		_ZN34_INTERNAL_cbf0e6f1_4_k_cu_87db62d14cuda3std6ranges3__45__cpo5ssizeE,(_ZN34_INTERNAL_cbf0e6f1_4_k_cu_87db62d14cuda3std3__45__cpo3endE - _ZN34_INTERNAL_cbf0e6f1_4_k_cu_87db62d14cuda3std6ranges3__45__cpo5ssizeE)
_ZN34_INTERNAL_cbf0e6f1_4_k_cu_87db62d14cuda3std6ranges3__45__cpo5ssizeE:
	.zero		1
	.type		_ZN34_INTERNAL_cbf0e6f1_4_k_cu_87db62d14cuda3std3__45__cpo3endE,@object
	.size		_ZN34_INTERNAL_cbf0e6f1_4_k_cu_87db62d14cuda3std3__45__cpo3endE,(_ZN34_INTERNAL_cbf0e6f1_4_k_cu_87db62d14cuda3std6ranges3__45__cpo4cendE - _ZN34_INTERNAL_cbf0e6f1_4_k_cu_87db62d14cuda3std3__45__cpo3endE)
_ZN34_INTERNAL_cbf0e6f1_4_k_cu_87db62d14cuda3std3__45__cpo3endE:
	.zero		1
	.type		_ZN34_INTERNAL_cbf0e6f1_4_k_cu_87db62d14cuda3std6ranges3__45__cpo4cendE,@object
	.size		_ZN34_INTERNAL_cbf0e6f1_4_k_cu_87db62d14cuda3std6ranges3__45__cpo4cendE,(_ZN34_INTERNAL_cbf0e6f1_4_k_cu_87db62d14cuda3std3__45__cpo4rendE - _ZN34_INTERNAL_cbf0e6f1_4_k_cu_87db62d14cuda3std6ranges3__45__cpo4cendE)
_ZN34_INTERNAL_cbf0e6f1_4_k_cu_87db62d14cuda3std6ranges3__45__cpo4cendE:
	.zero		1
	.type		_ZN34_INTERNAL_cbf0e6f1_4_k_cu_87db62d14cuda3std3__45__cpo4rendE,@object
	.size		_ZN34_INTERNAL_cbf0e6f1_4_k_cu_87db62d14cuda3std3__45__cpo4rendE,(_ZN34_INTERNAL_cbf0e6f1_4_k_cu_87db62d14cuda3std6ranges3__45__cpo4prevE - _ZN34_INTERNAL_cbf0e6f1_4_k_cu_87db62d14cuda3std3__45__cpo4rendE)
_ZN34_INTERNAL_cbf0e6f1_4_k_cu_87db62d14cuda3std3__45__cpo4rendE:
	.zero		1
	.type		_ZN34_INTERNAL_cbf0e6f1_4_k_cu_87db62d14cuda3std6ranges3__45__cpo4prevE,@object
	.size		_ZN34_INTERNAL_cbf0e6f1_4_k_cu_87db62d14cuda3std6ranges3__45__cpo4prevE,(_ZN34_INTERNAL_cbf0e6f1_4_k_cu_87db62d14cuda3std6ranges3__45__cpo9iter_moveE - _ZN34_INTERNAL_cbf0e6f1_4_k_cu_87db62d14cuda3std6ranges3__45__cpo4prevE)
_ZN34_INTERNAL_cbf0e6f1_4_k_cu_87db62d14cuda3std6ranges3__45__cpo4prevE:
	.zero		1
	.type		_ZN34_INTERNAL_cbf0e6f1_4_k_cu_87db62d14cuda3std6ranges3__45__cpo9iter_moveE,@object
	.size		_ZN34_INTERNAL_cbf0e6f1_4_k_cu_87db62d14cuda3std6ranges3__45__cpo9iter_moveE,(.L_13 - _ZN34_INTERNAL_cbf0e6f1_4_k_cu_87db62d14cuda3std6ranges3__45__cpo9iter_moveE)
_ZN34_INTERNAL_cbf0e6f1_4_k_cu_87db62d14cuda3std6ranges3__45__cpo9iter_moveE:
	.zero		1
.L_13:


//--------------------- .nv.shared._Z21calc_gradient_delayedIfEvPPT_S2_S1_ii --------------------------
	.section	.nv.shared._Z21calc_gradient_delayedIfEvPPT_S2_S1_ii,"aw",@nobits
	.sectionflags	@""
	.align	8
.nv.shared._Z21calc_gradient_delayedIfEvPPT_S2_S1_ii:
	.zero		1040


//--------------------- .nv.shared._Z25calc_gradlapl_and_collectIdEvPPT_S2_S2_S1_iiii --------------------------
	.section	.nv.shared._Z25calc_gradlapl_and_collectIdEvPPT_S2_S2_S1_iiii,"aw",@nobits
	.sectionflags	@""
	.align	8
.nv.shared._Z25calc_gradlapl_and_collectIdEvPPT_S2_S2_S1_iiii:
	.zero		1040


//--------------------- .nv.shared._Z25calc_gradlapl_and_collectIfEvPPT_S2_S2_S1_iiii --------------------------
	.section	.nv.shared._Z25calc_gradlapl_and_collectIfEvPPT_S2_S2_S1_iiii,"aw",@nobits
	.sectionflags	@""
	.align	8
.nv.shared._Z25calc_gradlapl_and_collectIfEvPPT_S2_S2_S1_iiii:
	.zero		1040


//--------------------- .nv.shared._Z17copy_update_blockIdEvPPT_S2_S2_S2_iii --------------------------
	.section	.nv.shared._Z17copy_update_blockIdEvPPT_S2_S2_S2_iii,"aw",@nobits
	.sectionflags	@""
	.align	8
.nv.shared._Z17copy_update_blockIdEvPPT_S2_S2_S2_iii:
	.zero		1056


//--------------------- .nv.shared._Z17copy_update_blockIfEvPPT_S2_S2_S2_iii --------------------------
	.section	.nv.shared._Z17copy_update_blockIfEvPPT_S2_S2_S2_iii,"aw",@nobits
	.sectionflags	@""
	.align	8
.nv.shared._Z17copy_update_blockIfEvPPT_S2_S2_S2_iii:
	.zero		1056


//--------------------- .nv.shared._Z12copy_delayedIdEvPPT_S2_S2_S2_iii --------------------------
	.section	.nv.shared._Z12copy_delayedIdEvPPT_S2_S2_S2_iii,"aw",@nobits
	.sectionflags	@""
	.align	8
.nv.shared._Z12copy_delayedIdEvPPT_S2_S2_S2_iii:
	.zero		1056


//--------------------- .nv.shared._Z12copy_delayedIfEvPPT_S2_S2_S2_iii --------------------------
	.section	.nv.shared._Z12copy_delayedIfEvPPT_S2_S2_S2_iii,"aw",@nobits
	.sectionflags	@""
	.align	8
.nv.shared._Z12copy_delayedIfEvPPT_S2_S2_S2_iii:
	.zero		1056


//--------------------- .nv.shared._Z17calc_lemma_columnIdEvPPT_S2_S2_S2_iiiii --------------------------
	.section	.nv.shared._Z17calc_lemma_columnIdEvPPT_S2_S2_S2_iiiii,"aw",@nobits
	.sectionflags	@""
	.align	8
.nv.shared._Z17calc_lemma_columnIdEvPPT_S2_S2_S2_iiiii:
	.zero		1056


//--------------------- .nv.shared._Z17calc_lemma_columnIfEvPPT_S2_S2_S2_iiiii --------------------------
	.section	.nv.shared._Z17calc_lemma_columnIfEvPPT_S2_S2_S2_iiiii,"aw",@nobits
	.sectionflags	@""
	.align	8
.nv.shared._Z17calc_lemma_columnIfEvPPT_S2_S2_S2_iiiii:
	.zero		1056


//--------------------- .nv.shared._Z14multi_row_copyIdEvPPT_S2_iiii --------------------------
	.section	.nv.shared._Z14multi_row_copyIdEvPPT_S2_iiii,"aw",@nobits
	.sectionflags	@""
	.align	8
.nv.shared._Z14multi_row_copyIdEvPPT_S2_iiii:
	.zero		1040


//--------------------- .nv.shared._Z14multi_row_copyIfEvPPT_S2_iiii --------------------------
	.section	.nv.shared._Z14multi_row_copyIfEvPPT_S2_iiii,"aw",@nobits
	.sectionflags	@""
	.align	8
.nv.shared._Z14multi_row_copyIfEvPPT_S2_iiii:
	.zero		1040


//--------------------- .nv.shared._Z14update_onemoveIdEvPPT_iiiiiiiiiiiii --------------------------
	.section	.nv.shared._Z14update_onemoveIdEvPPT_iiiiiiiiiiiii,"aw",@nobits
	.sectionflags	@""
	.align	8
.nv.shared._Z14update_onemoveIdEvPPT_iiiiiiiiiiiii:
	.zero		1088


//--------------------- .nv.shared._Z14update_onemoveIfEvPPT_iiiiiiiiiiiii --------------------------
	.section	.nv.shared._Z14update_onemoveIfEvPPT_iiiiiiiiiiiii,"aw",@nobits
	.sectionflags	@""
	.align	8
.nv.shared._Z14update_onemoveIfEvPPT_iiiiiiiiiiiii:
	.zero		1088


//--------------------- .nv.shared._Z17finish_lemma_calcIN6thrust24THRUST_300001_SM_1000_NS7complexIdEEEvPPT_S6_iiii --------------------------
	.section	.nv.shared._Z17finish_lemma_calcIN6thrust24THRUST_300001_SM_1000_NS7complexIdEEEvPPT_S6_iiii,"aw",@nobits
	.sectionflags	@""
	.align	8
.nv.shared._Z17finish_lemma_calcIN6thrust24THRUST_300001_SM_1000_NS7complexIdEEEvPPT_S6_iiii:
	.zero		1040


//--------------------- .nv.shared._Z17finish_lemma_calcIN6thrust24THRUST_300001_SM_1000_NS7complexIfEEEvPPT_S6_iiii --------------------------
	.section	.nv.shared._Z17finish_lemma_calcIN6thrust24THRUST_300001_SM_1000_NS7complexIfEEEvPPT_S6_iiii,"aw",@nobits
	.sectionflags	@""
	.align	8
.nv.shared._Z17finish_lemma_calcIN6thrust24THRUST_300001_SM_1000_NS7complexIfEEEvPPT_S6_iiii:
	.zero		1040


//--------------------- .nv.shared._Z17finish_lemma_calcIdEvPPT_S2_iiii --------------------------
	.section	.nv.shared._Z17finish_lemma_calcIdEvPPT_S2_iiii,"aw",@nobits
	.sectionflags	@""
	.align	8
.nv.shared._Z17finish_lemma_calcIdEvPPT_S2_iiii:
	.zero		1040


//--------------------- .nv.shared._Z17finish_lemma_calcIfEvPPT_S2_iiii --------------------------
	.section	.nv.shared._Z17finish_lemma_calcIfEvPPT_S2_iiii,"aw",@nobits
	.sectionflags	@""
	.align	8
.nv.shared._Z17finish_lemma_calcIfEvPPT_S2_iiii:
	.zero		1040


//--------------------- .nv.constant0._Z21calc_gradient_delayedIdEvPPT_S2_S1_ii --------------------------
	.section	.nv.constant0._Z21calc_gradient_delayedIdEvPPT_S2_S1_ii,"a",@progbits
	.sectionflags	@""
	.align	4
.nv.constant0._Z21calc_gradient_delayedIdEvPPT_S2_S1_ii:
	.zero		928


//--------------------- .nv.constant0._Z21calc_gradient_delayedIfEvPPT_S2_S1_ii --------------------------
	.section	.nv.constant0._Z21calc_gradient_delayedIfEvPPT_S2_S1_ii,"a",@progbits
	.sectionflags	@""
	.align	4
.nv.constant0._Z21calc_gradient_delayedIfEvPPT_S2_S1_ii:
	.zero		928


//--------------------- .nv.constant0._Z25calc_gradlapl_and_collectIdEvPPT_S2_S2_S1_iiii --------------------------
	.section	.nv.constant0._Z25calc_gradlapl_and_collectIdEvPPT_S2_S2_S1_iiii,"a",@progbits
	.sectionflags	@""
	.align	4
.nv.constant0._Z25calc_gradlapl_and_collectIdEvPPT_S2_S2_S1_iiii:
	.zero		944


//--------------------- .nv.constant0._Z25calc_gradlapl_and_collectIfEvPPT_S2_S2_S1_iiii --------------------------
	.section	.nv.constant0._Z25calc_gradlapl_and_collectIfEvPPT_S2_S2_S1_iiii,"a",@progbits
	.sectionflags	@""
	.align	4
.nv.constant0._Z25calc_gradlapl_and_collectIfEvPPT_S2_S2_S1_iiii:
	.zero		944


//--------------------- .nv.constant0._Z17copy_update_blockIdEvPPT_S2_S2_S2_iii --------------------------
	.section	.nv.constant0._Z17copy_update_blockIdEvPPT_S2_S2_S2_iii,"a",@progbits
	.sectionflags	@""
	.align	4
.nv.constant0._Z17copy_update_blockIdEvPPT_S2_S2_S2_iii:
	.zero		940


//--------------------- .nv.constant0._Z17copy_update_blockIfEvPPT_S2_S2_S2_iii --------------------------
	.section	.nv.constant0._Z17copy_update_blockIfEvPPT_S2_S2_S2_iii,"a",@progbits
	.sectionflags	@""
	.align	4
.nv.constant0._Z17copy_update_blockIfEvPPT_S2_S2_S2_iii:
	.zero		940


//--------------------- .nv.constant0._Z12copy_delayedIdEvPPT_S2_S2_S2_iii --------------------------
	.section	.nv.constant0._Z12copy_delayedIdEvPPT_S2_S2_S2_iii,"a",@progbits
	.sectionflags	@""
	.align	4
.nv.constant0._Z12copy_delayedIdEvPPT_S2_S2_S2_iii:
	.zero		940


//--------------------- .nv.constant0._Z12copy_delayedIfEvPPT_S2_S2_S2_iii --------------------------
	.section	.nv.constant0._Z12copy_delayedIfEvPPT_S2_S2_S2_iii,"a",@progbits
	.sectionflags	@""
	.align	4
.nv.constant0._Z12copy_delayedIfEvPPT_S2_S2_S2_iii:
	.zero		940


//--------------------- .nv.constant0._Z17calc_lemma_columnIdEvPPT_S2_S2_S2_iiiii --------------------------
	.section	.nv.constant0._Z17calc_lemma_columnIdEvPPT_S2_S2_S2_iiiii,"a",@progbits
	.sectionflags	@""
	.align	4
.nv.constant0._Z17calc_lemma_columnIdEvPPT_S2_S2_S2_iiiii:
	.zero		948


//--------------------- .nv.constant0._Z17calc_lemma_columnIfEvPPT_S2_S2_S2_iiiii --------------------------
	.section	.nv.constant0._Z17calc_lemma_columnIfEvPPT_S2_S2_S2_iiiii,"a",@progbits
	.sectionflags	@""
	.align	4
.nv.constant0._Z17calc_lemma_columnIfEvPPT_S2_S2_S2_iiiii:
	.zero		948


//--------------------- .nv.constant0._Z14multi_row_copyIdEvPPT_S2_iiii --------------------------
	.section	.nv.constant0._Z14multi_row_copyIdEvPPT_S2_iiii,"a",@progbits
	.sectionflags	@""
	.align	4
.nv.constant0._Z14multi_row_copyIdEvPPT_S2_iiii:
	.zero		928


//--------------------- .nv.constant0._Z14multi_row_copyIfEvPPT_S2_iiii --------------------------
	.section	.nv.constant0._Z14multi_row_copyIfEvPPT_S2_iiii,"a",@progbits
	.sectionflags	@""
	.align	4
.nv.constant0._Z14multi_row_copyIfEvPPT_S2_iiii:
	.zero		928


//--------------------- .nv.constant0._Z14update_onemoveIdEvPPT_iiiiiiiiiiiii --------------------------
	.section	.nv.constant0._Z14update_onemoveIdEvPPT_iiiiiiiiiiiii,"a",@progbits
	.sectionflags	@""
	.align	4
.nv.constant0._Z14update_onemoveIdEvPPT_iiiiiiiiiiiii:
	.zero		956


//--------------------- .nv.constant0._Z14update_onemoveIfEvPPT_iiiiiiiiiiiii --------------------------
	.section	.nv.constant0._Z14update_onemoveIfEvPPT_iiiiiiiiiiiii,"a",@progbits
	.sectionflags	@""
	.align	4
.nv.constant0._Z14update_onemoveIfEvPPT_iiiiiiiiiiiii:
	.zero		956


//--------------------- .nv.constant0._Z17finish_lemma_calcIN6thrust24THRUST_300001_SM_1000_NS7complexIdEEEvPPT_S6_iiii --------------------------
	.section	.nv.constant0._Z17finish_lemma_calcIN6thrust24THRUST_300001_SM_1000_NS7complexIdEEEvPPT_S6_iiii,"a",@progbits
	.sectionflags	@""
	.align	4
.nv.constant0._Z17finish_lemma_calcIN6thrust24THRUST_300001_SM_1000_NS7complexIdEEEvPPT_S6_iiii:
	.zero		928


//--------------------- .nv.constant0._Z17finish_lemma_calcIN6thrust24THRUST_300001_SM_1000_NS7complexIfEEEvPPT_S6_iiii --------------------------
	.section	.nv.constant0._Z17finish_lemma_calcIN6thrust24THRUST_300001_SM_1000_NS7complexIfEEEvPPT_S6_iiii,"a",@progbits
	.sectionflags	@""
	.align	4
.nv.constant0._Z17finish_lemma_calcIN6thrust24THRUST_300001_SM_1000_NS7complexIfEEEvPPT_S6_iiii:
	.zero		928


//--------------------- .nv.constant0._Z17finish_lemma_calcIdEvPPT_S2_iiii --------------------------
	.section	.nv.constant0._Z17finish_lemma_calcIdEvPPT_S2_iiii,"a",@progbits
	.sectionflags	@""
	.align	4
.nv.constant0._Z17finish_lemma_calcIdEvPPT_S2_iiii:
	.zero		928


//--------------------- .nv.constant0._Z17finish_lemma_calcIfEvPPT_S2_iiii --------------------------
	.section	.nv.constant0._Z17finish_lemma_calcIfEvPPT_S2_iiii,"a",@progbits
	.sectionflags	@""
	.align	4
.nv.constant0._Z17finish_lemma_calcIfEvPPT_S2_iiii:
	.zero		928


//--------------------- SYMBOLS --------------------------

	.type		.nv.reservedSmem.offset0,@object
	.size		.nv.reservedSmem.offset0,0x4
	.type		.nv.reservedSmem.cap,@object
	.size		.nv.reservedSmem.cap,0x4
